	.target	sm_90a

	.elftype	@"ET_EXEC"


//--------------------- .note.nv.tkinfo           --------------------------
	.section	.note.nv.tkinfo,"",@"SHT_NOTE"
	.sectionflags	@"SHF_NOTE_NV_TKINFO"
	.tkinfo
        /*0018*/ 	.word	0x00000002
        /*0030*/ 	.string	""
        /*0030*/ 	.string	"ptxas"
        /*0030*/ 	.string	"Cuda compilation tools, release 13.0, V13.0.88"
        /*0030*/ 	.string	"Build cuda_13.0.r13.0/compiler.36424714_0"
        /*0030*/ 	.string	"-arch sm_90a -m 64 "



//--------------------- .note.nv.cuinfo           --------------------------
	.section	.note.nv.cuinfo,"",@"SHT_NOTE"
	.sectionflags	@"SHF_NOTE_NV_CUINFO"
        /*0018*/ 	.short	0x0002
        /*001a*/ 	.short	0x005a
        /*001c*/ 	.short	0x0082
	.zero		2


//--------------------- .nv.info                  --------------------------
	.section	.nv.info,"",@"SHT_CUDA_INFO"
	.align	4


	//----- nvinfo : EIATTR_REGCOUNT
	.align		4
        /*0000*/ 	.byte	0x04, 0x2f
        /*0002*/ 	.short	(.L_12 - .L_11)
	.align		4
.L_11:
        /*0004*/ 	.word	index@(_ZN5flash25flash_bwd_dot_do_o_kernelILb1E23Flash_bwd_kernel_traitsILi256ELi64ELi64ELi8ELi4ELi2ELi2ELb0ELb0EN7cutlass10bfloat16_tE19Flash_kernel_traitsILi256ELi64ELi64ELi8ES3_EEEEvNS_16Flash_bwd_paramsE)
        /*0008*/ 	.word	0x00000051


	//----- nvinfo : EIATTR_FRAME_SIZE
	.align		4
.L_12:
        /*000c*/ 	.byte	0x04, 0x11
        /*000e*/ 	.short	(.L_14 - .L_13)
	.align		4
.L_13:
        /*0010*/ 	.word	index@(_ZN5flash25flash_bwd_dot_do_o_kernelILb1E23Flash_bwd_kernel_traitsILi256ELi64ELi64ELi8ELi4ELi2ELi2ELb0ELb0EN7cutlass10bfloat16_tE19Flash_kernel_traitsILi256ELi64ELi64ELi8ES3_EEEEvNS_16Flash_bwd_paramsE)
        /*0014*/ 	.word	0x00000000


	//----- nvinfo : EIATTR_REGCOUNT
	.align		4
.L_14:
        /*0018*/ 	.byte	0x04, 0x2f
        /*001a*/ 	.short	(.L_16 - .L_15)
	.align		4
.L_15:
        /*001c*/ 	.word	index@(_ZN5flash25flash_bwd_dot_do_o_kernelILb0E23Flash_bwd_kernel_traitsILi256ELi64ELi64ELi8ELi4ELi2ELi2ELb0ELb0EN7cutlass10bfloat16_tE19Flash_kernel_traitsILi256ELi64ELi64ELi8ES3_EEEEvNS_16Flash_bwd_paramsE)
        /*0020*/ 	.word	0x00000050


	//----- nvinfo : EIATTR_FRAME_SIZE
	.align		4
.L_16:
        /*0024*/ 	.byte	0x04, 0x11
        /*0026*/ 	.short	(.L_18 - .L_17)
	.align		4
.L_17:
        /*0028*/ 	.word	index@(_ZN5flash25flash_bwd_dot_do_o_kernelILb0E23Flash_bwd_kernel_traitsILi256ELi64ELi64ELi8ELi4ELi2ELi2ELb0ELb0EN7cutlass10bfloat16_tE19Flash_kernel_traitsILi256ELi64ELi64ELi8ES3_EEEEvNS_16Flash_bwd_paramsE)
        /*002c*/ 	.word	0x00000000


	//----- nvinfo : EIATTR_REGCOUNT
	.align		4
.L_18:
        /*0030*/ 	.byte	0x04, 0x2f
        /*0032*/ 	.short	(.L_20 - .L_19)
	.align		4
.L_19:
        /*0034*/ 	.word	index@(_ZN5flash44flash_bwd_dq_dk_dv_loop_seqk_parallel_kernelI23Flash_bwd_kernel_traitsILi256ELi64ELi64ELi8ELi4ELi2ELi2ELb0ELb0EN7cutlass10bfloat16_tE19Flash_kernel_traitsILi256ELi64ELi64ELi8ES3_EELb0ELb1ELb0ELb1ELb0ELb0ELb1EEEvNS_16Flash_bwd_paramsE)
        /*0038*/ 	.word	0x000000ff


	//----- nvinfo : EIATTR_FRAME_SIZE
	.align		4
.L_20:
        /*003c*/ 	.byte	0x04, 0x11
        /*003e*/ 	.short	(.L_22 - .L_21)
	.align		4
.L_21:
        /*0040*/ 	.word	index@(_ZN5flash44flash_bwd_dq_dk_dv_loop_seqk_parallel_kernelI23Flash_bwd_kernel_traitsILi256ELi64ELi64ELi8ELi4ELi2ELi2ELb0ELb0EN7cutlass10bfloat16_tE19Flash_kernel_traitsILi256ELi64ELi64ELi8ES3_EELb0ELb1ELb0ELb1ELb0ELb0ELb1EEEvNS_16Flash_bwd_paramsE)
        /*0044*/ 	.word	0x00000028


	//----- nvinfo : EIATTR_REGCOUNT
	.align		4
.L_22:
        /*0048*/ 	.byte	0x04, 0x2f
        /*004a*/ 	.short	(.L_24 - .L_23)
	.align		4
.L_23:
        /*004c*/ 	.word	index@(_ZN5flash44flash_bwd_dq_dk_dv_loop_seqk_parallel_kernelI23Flash_bwd_kernel_traitsILi256ELi64ELi64ELi8ELi4ELi2ELi2ELb0ELb0EN7cutlass10bfloat16_tE19Flash_kernel_traitsILi256ELi64ELi64ELi8ES3_EELb1ELb1ELb0ELb1ELb0ELb0ELb0EEEvNS_16Flash_bwd_paramsE)
        /*0050*/ 	.word	0x000000ff


	//----- nvinfo : EIATTR_FRAME_SIZE
	.align		4
.L_24:
        /*0054*/ 	.byte	0x04, 0x11
        /*0056*/ 	.short	(.L_26 - .L_25)
	.align		4
.L_25:
        /*0058*/ 	.word	index@(_ZN5flash44flash_bwd_dq_dk_dv_loop_seqk_parallel_kernelI23Flash_bwd_kernel_traitsILi256ELi64ELi64ELi8ELi4ELi2ELi2ELb0ELb0EN7cutlass10bfloat16_tE19Flash_kernel_traitsILi256ELi64ELi64ELi8ES3_EELb1ELb1ELb0ELb1ELb0ELb0ELb0EEEvNS_16Flash_bwd_paramsE)
        /*005c*/ 	.word	0x00000068


	//----- nvinfo : EIATTR_REGCOUNT
	.align		4
.L_26:
        /*0060*/ 	.byte	0x04, 0x2f
        /*0062*/ 	.short	(.L_28 - .L_27)
	.align		4
.L_27:
        /*0064*/ 	.word	index@(_ZN5flash44flash_bwd_dq_dk_dv_loop_seqk_parallel_kernelI23Flash_bwd_kernel_traitsILi256ELi64ELi64ELi8ELi4ELi2ELi2ELb0ELb0EN7cutlass10bfloat16_tE19Flash_kernel_traitsILi256ELi64ELi64ELi8ES3_EELb0ELb1ELb0ELb0ELb0ELb1ELb1EEEvNS_16Flash_bwd_paramsE)
        /*0068*/ 	.word	0x000000ff


	//----- nvinfo : EIATTR_FRAME_SIZE
	.align		4
.L_28:
        /*006c*/ 	.byte	0x04, 0x11
        /*006e*/ 	.short	(.L_30 - .L_29)
	.align		4
.L_29:
        /*0070*/ 	.word	index@(_ZN5flash44flash_bwd_dq_dk_dv_loop_seqk_parallel_kernelI23Flash_bwd_kernel_traitsILi256ELi64ELi64ELi8ELi4ELi2ELi2ELb0ELb0EN7cutlass10bfloat16_tE19Flash_kernel_traitsILi256ELi64ELi64ELi8ES3_EELb0ELb1ELb0ELb0ELb0ELb1ELb1EEEvNS_16Flash_bwd_paramsE)
        /*0074*/ 	.word	0x00000000


	//----- nvinfo : EIATTR_REGCOUNT
	.align		4
.L_30:
        /*0078*/ 	.byte	0x04, 0x2f
        /*007a*/ 	.short	(.L_32 - .L_31)
	.align		4
.L_31:
        /*007c*/ 	.word	index@(_ZN5flash44flash_bwd_dq_dk_dv_loop_seqk_parallel_kernelI23Flash_bwd_kernel_traitsILi256ELi64ELi64ELi8ELi4ELi2ELi2ELb0ELb0EN7cutlass10bfloat16_tE19Flash_kernel_traitsILi256ELi64ELi64ELi8ES3_EELb1ELb1ELb0ELb0ELb0ELb1ELb0EEEvNS_16Flash_bwd_paramsE)
        /*0080*/ 	.word	0x000000ff


	//----- nvinfo : EIATTR_FRAME_SIZE
	.align		4
.L_32:
        /*0084*/ 	.byte	0x04, 0x11
        /*0086*/ 	.short	(.L_34 - .L_33)
	.align		4
.L_33:
        /*0088*/ 	.word	index@(_ZN5flash44flash_bwd_dq_dk_dv_loop_seqk_parallel_kernelI23Flash_bwd_kernel_traitsILi256ELi64ELi64ELi8ELi4ELi2ELi2ELb0ELb0EN7cutlass10bfloat16_tE19Flash_kernel_traitsILi256ELi64ELi64ELi8ES3_EELb1ELb1ELb0ELb0ELb0ELb1ELb0EEEvNS_16Flash_bwd_paramsE)
        /*008c*/ 	.word	0x00000000


	//----- nvinfo : EIATTR_REGCOUNT
	.align		4
.L_34:
        /*0090*/ 	.byte	0x04, 0x2f
        /*0092*/ 	.short	(.L_36 - .L_35)
	.align		4
.L_35:
        /*0094*/ 	.word	index@(_ZN5flash44flash_bwd_dq_dk_dv_loop_seqk_parallel_kernelI23Flash_bwd_kernel_traitsILi256ELi64ELi64ELi8ELi4ELi2ELi2ELb0ELb0EN7cutlass10bfloat16_tE19Flash_kernel_traitsILi256ELi64ELi64ELi8ES3_EELb0ELb1ELb0ELb0ELb0ELb0ELb1EEEvNS_16Flash_bwd_paramsE)
        /*0098*/ 	.word	0x000000ff


	//----- nvinfo : EIATTR_FRAME_SIZE
	.align		4
.L_36:
        /*009c*/ 	.byte	0x04, 0x11
        /*009e*/ 	.short	(.L_38 - .L_37)
	.align		4
.L_37:
        /*00a0*/ 	.word	index@(_ZN5flash44flash_bwd_dq_dk_dv_loop_seqk_parallel_kernelI23Flash_bwd_kernel_traitsILi256ELi64ELi64ELi8ELi4ELi2ELi2ELb0ELb0EN7cutlass10bfloat16_tE19Flash_kernel_traitsILi256ELi64ELi64ELi8ES3_EELb0ELb1ELb0ELb0ELb0ELb0ELb1EEEvNS_16Flash_bwd_paramsE)
        /*00a4*/ 	.word	0x00000078


	//----- nvinfo : EIATTR_REGCOUNT
	.align		4
.L_38:
        /*00a8*/ 	.byte	0x04, 0x2f
        /*00aa*/ 	.short	(.L_40 - .L_39)
	.align		4
.L_39:
        /*00ac*/ 	.word	index@(_ZN5flash44flash_bwd_dq_dk_dv_loop_seqk_parallel_kernelI23Flash_bwd_kernel_traitsILi256ELi64ELi64ELi8ELi4ELi2ELi2ELb0ELb0EN7cutlass10bfloat16_tE19Flash_kernel_traitsILi256ELi64ELi64ELi8ES3_EELb1ELb1ELb0ELb0ELb0ELb0ELb0EEEvNS_16Flash_bwd_paramsE)
        /*00b0*/ 	.word	0x000000ff


	//----- nvinfo : EIATTR_FRAME_SIZE
	.align		4
.L_40:
        /*00b4*/ 	.byte	0x04, 0x11
        /*00b6*/ 	.short	(.L_42 - .L_41)
	.align		4
.L_41:
        /*00b8*/ 	.word	index@(_ZN5flash44flash_bwd_dq_dk_dv_loop_seqk_parallel_kernelI23Flash_bwd_kernel_traitsILi256ELi64ELi64ELi8ELi4ELi2ELi2ELb0ELb0EN7cutlass10bfloat16_tE19Flash_kernel_traitsILi256ELi64ELi64ELi8ES3_EELb1ELb1ELb0ELb0ELb0ELb0ELb0EEEvNS_16Flash_bwd_paramsE)
        /*00bc*/ 	.word	0x00000080


	//----- nvinfo : EIATTR_REGCOUNT
	.align		4
.L_42:
        /*00c0*/ 	.byte	0x04, 0x2f
        /*00c2*/ 	.short	(.L_44 - .L_43)
	.align		4
.L_43:
        /*00c4*/ 	.word	index@(_ZN5flash27flash_bwd_convert_dq_kernelI23Flash_bwd_kernel_traitsILi256ELi64ELi64ELi8ELi4ELi2ELi2ELb0ELb0EN7cutlass10bfloat16_tE19Flash_kernel_traitsILi256ELi64ELi64ELi8ES3_EEEEvNS_16Flash_bwd_paramsEi)
        /*00c8*/ 	.word	0x00000060


	//----- nvinfo : EIATTR_FRAME_SIZE
	.align		4
.L_44:
        /*00cc*/ 	.byte	0x04, 0x11
        /*00ce*/ 	.short	(.L_46 - .L_45)
	.align		4
.L_45:
        /*00d0*/ 	.word	index@(_ZN5flash27flash_bwd_convert_dq_kernelI23Flash_bwd_kernel_traitsILi256ELi64ELi64ELi8ELi4ELi2ELi2ELb0ELb0EN7cutlass10bfloat16_tE19Flash_kernel_traitsILi256ELi64ELi64ELi8ES3_EEEEvNS_16Flash_bwd_paramsEi)
        /*00d4*/ 	.word	0x00000000


	//----- nvinfo : EIATTR_REGCOUNT
	.align		4
.L_46:
        /*00d8*/ 	.byte	0x04, 0x2f
        /*00da*/ 	.short	(.L_48 - .L_47)
	.align		4
.L_47:
        /*00dc*/ 	.word	index@(_ZN5flash25flash_bwd_dot_do_o_kernelILb1E23Flash_bwd_kernel_traitsILi256ELi64ELi64ELi8ELi4ELi2ELi2ELb0ELb1EN7cutlass10bfloat16_tE19Flash_kernel_traitsILi256ELi64ELi64ELi8ES3_EEEEvNS_16Flash_bwd_paramsE)
        /*00e0*/ 	.word	0x00000051


	//----- nvinfo : EIATTR_FRAME_SIZE
	.align		4
.L_48:
        /*00e4*/ 	.byte	0x04, 0x11
        /*00e6*/ 	.short	(.L_50 - .L_49)
	.align		4
.L_49:
        /*00e8*/ 	.word	index@(_ZN5flash25flash_bwd_dot_do_o_kernelILb1E23Flash_bwd_kernel_traitsILi256ELi64ELi64ELi8ELi4ELi2ELi2ELb0ELb1EN7cutlass10bfloat16_tE19Flash_kernel_traitsILi256ELi64ELi64ELi8ES3_EEEEvNS_16Flash_bwd_paramsE)
        /*00ec*/ 	.word	0x00000000


	//----- nvinfo : EIATTR_REGCOUNT
	.align		4
.L_50:
        /*00f0*/ 	.byte	0x04, 0x2f
        /*00f2*/ 	.short	(.L_52 - .L_51)
	.align		4
.L_51:
        /*00f4*/ 	.word	index@(_ZN5flash25flash_bwd_dot_do_o_kernelILb0E23Flash_bwd_kernel_traitsILi256ELi64ELi64ELi8ELi4ELi2ELi2ELb0ELb1EN7cutlass10bfloat16_tE19Flash_kernel_traitsILi256ELi64ELi64ELi8ES3_EEEEvNS_16Flash_bwd_paramsE)
        /*00f8*/ 	.word	0x00000050


	//----- nvinfo : EIATTR_FRAME_SIZE
	.align		4
.L_52:
        /*00fc*/ 	.byte	0x04, 0x11
        /*00fe*/ 	.short	(.L_54 - .L_53)
	.align		4
.L_53:
        /*0100*/ 	.word	index@(_ZN5flash25flash_bwd_dot_do_o_kernelILb0E23Flash_bwd_kernel_traitsILi256ELi64ELi64ELi8ELi4ELi2ELi2ELb0ELb1EN7cutlass10bfloat16_tE19Flash_kernel_traitsILi256ELi64ELi64ELi8ES3_EEEEvNS_16Flash_bwd_paramsE)
        /*0104*/ 	.word	0x00000000


	//----- nvinfo : EIATTR_REGCOUNT
	.align		4
.L_54:
        /*0108*/ 	.byte	0x04, 0x2f
        /*010a*/ 	.short	(.L_56 - .L_55)
	.align		4
.L_55:
        /*010c*/ 	.word	index@(_ZN5flash44flash_bwd_dq_dk_dv_loop_seqk_parallel_kernelI23Flash_bwd_kernel_traitsILi256ELi64ELi64ELi8ELi4ELi2ELi2ELb0ELb1EN7cutlass10bfloat16_tE19Flash_kernel_traitsILi256ELi64ELi64ELi8ES3_EELb0ELb1ELb0ELb1ELb0ELb0ELb1EEEvNS_16Flash_bwd_paramsE)
        /*0110*/ 	.word	0x000000ff


	//----- nvinfo : EIATTR_FRAME_SIZE
	.align		4
.L_56:
        /*0114*/ 	.byte	0x04, 0x11
        /*0116*/ 	.short	(.L_58 - .L_57)
	.align		4
.L_57:
        /*0118*/ 	.word	index@(_ZN5flash44flash_bwd_dq_dk_dv_loop_seqk_parallel_kernelI23Flash_bwd_kernel_traitsILi256ELi64ELi64ELi8ELi4ELi2ELi2ELb0ELb1EN7cutlass10bfloat16_tE19Flash_kernel_traitsILi256ELi64ELi64ELi8ES3_EELb0ELb1ELb0ELb1ELb0ELb0ELb1EEEvNS_16Flash_bwd_paramsE)
        /*011c*/ 	.word	0x00000000


	//----- nvinfo : EIATTR_REGCOUNT
	.align		4
.L_58:
        /*0120*/ 	.byte	0x04, 0x2f
        /*0122*/ 	.short	(.L_60 - .L_59)
	.align		4
.L_59:
        /*0124*/ 	.word	index@(_ZN5flash44flash_bwd_dq_dk_dv_loop_seqk_parallel_kernelI23Flash_bwd_kernel_traitsILi256ELi64ELi64ELi8ELi4ELi2ELi2ELb0ELb1EN7cutlass10bfloat16_tE19Flash_kernel_traitsILi256ELi64ELi64ELi8ES3_EELb1ELb1ELb0ELb1ELb0ELb0ELb0EEEvNS_16Flash_bwd_paramsE)
        /*0128*/ 	.word	0x000000ff


	//----- nvinfo : EIATTR_FRAME_SIZE
	.align		4
.L_60:
        /*012c*/ 	.byte	0x04, 0x11
        /*012e*/ 	.short	(.L_62 - .L_61)
	.align		4
.L_61:
        /*0130*/ 	.word	index@(_ZN5flash44flash_bwd_dq_dk_dv_loop_seqk_parallel_kernelI23Flash_bwd_kernel_traitsILi256ELi64ELi64ELi8ELi4ELi2ELi2ELb0ELb1EN7cutlass10bfloat16_tE19Flash_kernel_traitsILi256ELi64ELi64ELi8ES3_EELb1ELb1ELb0ELb1ELb0ELb0ELb0EEEvNS_16Flash_bwd_paramsE)
        /*0134*/ 	.word	0x00000048


	//----- nvinfo : EIATTR_REGCOUNT
	.align		4
.L_62:
        /*0138*/ 	.byte	0x04, 0x2f
        /*013a*/ 	.short	(.L_64 - .L_63)
	.align		4
.L_63:
        /*013c*/ 	.word	index@(_ZN5flash44flash_bwd_dq_dk_dv_loop_seqk_parallel_kernelI23Flash_bwd_kernel_traitsILi256ELi64ELi64ELi8ELi4ELi2ELi2ELb0ELb1EN7cutlass10bfloat16_tE19Flash_kernel_traitsILi256ELi64ELi64ELi8ES3_EELb0ELb1ELb0ELb0ELb0ELb1ELb1EEEvNS_16Flash_bwd_paramsE)
        /*0140*/ 	.word	0x000000ff


	//----- nvinfo : EIATTR_FRAME_SIZE
	.align		4
.L_64:
        /*0144*/ 	.byte	0x04, 0x11
        /*0146*/ 	.short	(.L_66 - .L_65)
	.align		4
.L_65:
        /*0148*/ 	.word	index@(_ZN5flash44flash_bwd_dq_dk_dv_loop_seqk_parallel_kernelI23Flash_bwd_kernel_traitsILi256ELi64ELi64ELi8ELi4ELi2ELi2ELb0ELb1EN7cutlass10bfloat16_tE19Flash_kernel_traitsILi256ELi64ELi64ELi8ES3_EELb0ELb1ELb0ELb0ELb0ELb1ELb1EEEvNS_16Flash_bwd_paramsE)
        /*014c*/ 	.word	0x00000000


	//----- nvinfo : EIATTR_REGCOUNT
	.align		4
.L_66:
        /*0150*/ 	.byte	0x04, 0x2f
        /*0152*/ 	.short	(.L_68 - .L_67)
	.align		4
.L_67:
        /*0154*/ 	.word	index@(_ZN5flash44flash_bwd_dq_dk_dv_loop_seqk_parallel_kernelI23Flash_bwd_kernel_traitsILi256ELi64ELi64ELi8ELi4ELi2ELi2ELb0ELb1EN7cutlass10bfloat16_tE19Flash_kernel_traitsILi256ELi64ELi64ELi8ES3_EELb1ELb1ELb0ELb0ELb0ELb1ELb0EEEvNS_16Flash_bwd_paramsE)
        /*0158*/ 	.word	0x000000ff


	//----- nvinfo : EIATTR_FRAME_SIZE
	.align		4
.L_68:
        /*015c*/ 	.byte	0x04, 0x11
        /*015e*/ 	.short	(.L_70 - .L_69)
	.align		4
.L_69:
        /*0160*/ 	.word	index@(_ZN5flash44flash_bwd_dq_dk_dv_loop_seqk_parallel_kernelI23Flash_bwd_kernel_traitsILi256ELi64ELi64ELi8ELi4ELi2ELi2ELb0ELb1EN7cutlass10bfloat16_tE19Flash_kernel_traitsILi256ELi64ELi64ELi8ES3_EELb1ELb1ELb0ELb0ELb0ELb1ELb0EEEvNS_16Flash_bwd_paramsE)
        /*0164*/ 	.word	0x00000000


	//----- nvinfo : EIATTR_REGCOUNT
	.align		4
.L_70:
        /*0168*/ 	.byte	0x04, 0x2f
        /*016a*/ 	.short	(.L_72 - .L_71)
	.align		4
.L_71:
        /*016c*/ 	.word	index@(_ZN5flash44flash_bwd_dq_dk_dv_loop_seqk_parallel_kernelI23Flash_bwd_kernel_traitsILi256ELi64ELi64ELi8ELi4ELi2ELi2ELb0ELb1EN7cutlass10bfloat16_tE19Flash_kernel_traitsILi256ELi64ELi64ELi8ES3_EELb0ELb1ELb0ELb0ELb0ELb0ELb1EEEvNS_16Flash_bwd_paramsE)
        /*0170*/ 	.word	0x000000ff


	//----- nvinfo : EIATTR_FRAME_SIZE
	.align		4
.L_72:
        /*0174*/ 	.byte	0x04, 0x11
        /*0176*/ 	.short	(.L_74 - .L_73)
	.align		4
.L_73:
        /*0178*/ 	.word	index@(_ZN5flash44flash_bwd_dq_dk_dv_loop_seqk_parallel_kernelI23Flash_bwd_kernel_traitsILi256ELi64ELi64ELi8ELi4ELi2ELi2ELb0ELb1EN7cutlass10bfloat16_tE19Flash_kernel_traitsILi256ELi64ELi64ELi8ES3_EELb0ELb1ELb0ELb0ELb0ELb0ELb1EEEvNS_16Flash_bwd_paramsE)
        /*017c*/ 	.word	0x00000000


	//----- nvinfo : EIATTR_REGCOUNT
	.align		4
.L_74:
        /*0180*/ 	.byte	0x04, 0x2f
        /*0182*/ 	.short	(.L_76 - .L_75)
	.align		4
.L_75:
        /*0184*/ 	.word	index@(_ZN5flash44flash_bwd_dq_dk_dv_loop_seqk_parallel_kernelI23Flash_bwd_kernel_traitsILi256ELi64ELi64ELi8ELi4ELi2ELi2ELb0ELb1EN7cutlass10bfloat16_tE19Flash_kernel_traitsILi256ELi64ELi64ELi8ES3_EELb1ELb1ELb0ELb0ELb0ELb0ELb0EEEvNS_16Flash_bwd_paramsE)
        /*0188*/ 	.word	0x000000ff


	//----- nvinfo : EIATTR_FRAME_SIZE
	.align		4
.L_76:
        /*018c*/ 	.byte	0x04, 0x11
        /*018e*/ 	.short	(.L_78 - .L_77)
	.align		4
.L_77:
        /*0190*/ 	.word	index@(_ZN5flash44flash_bwd_dq_dk_dv_loop_seqk_parallel_kernelI23Flash_bwd_kernel_traitsILi256ELi64ELi64ELi8ELi4ELi2ELi2ELb0ELb1EN7cutlass10bfloat16_tE19Flash_kernel_traitsILi256ELi64ELi64ELi8ES3_EELb1ELb1ELb0ELb0ELb0ELb0ELb0EEEvNS_16Flash_bwd_paramsE)
        /*0194*/ 	.word	0x00000000


	//----- nvinfo : EIATTR_REGCOUNT
	.align		4
.L_78:
        /*0198*/ 	.byte	0x04, 0x2f
        /*019a*/ 	.short	(.L_80 - .L_79)
	.align		4
.L_79:
        /*019c*/ 	.word	index@(_ZN5flash27flash_bwd_convert_dq_kernelI23Flash_bwd_kernel_traitsILi256ELi64ELi64ELi8ELi4ELi2ELi2ELb0ELb1EN7cutlass10bfloat16_tE19Flash_kernel_traitsILi256ELi64ELi64ELi8ES3_EEEEvNS_16Flash_bwd_paramsEi)
        /*01a0*/ 	.word	0x00000060


	//----- nvinfo : EIATTR_FRAME_SIZE
	.align		4
.L_80:
        /*01a4*/ 	.byte	0x04, 0x11
        /*01a6*/ 	.short	(.L_82 - .L_81)
	.align		4
.L_81:
        /*01a8*/ 	.word	index@(_ZN5flash27flash_bwd_convert_dq_kernelI23Flash_bwd_kernel_traitsILi256ELi64ELi64ELi8ELi4ELi2ELi2ELb0ELb1EN7cutlass10bfloat16_tE19Flash_kernel_traitsILi256ELi64ELi64ELi8ES3_EEEEvNS_16Flash_bwd_paramsEi)
        /*01ac*/ 	.word	0x00000000


	//----- nvinfo : EIATTR_REGCOUNT
	.align		4
.L_82:
        /*01b0*/ 	.byte	0x04, 0x2f
        /*01b2*/ 	.short	(.L_84 - .L_83)
	.align		4
.L_83:
        /*01b4*/ 	.word	index@(_ZN5flash44flash_bwd_dq_dk_dv_loop_seqk_parallel_kernelI23Flash_bwd_kernel_traitsILi256ELi64ELi64ELi8ELi4ELi2ELi2ELb0ELb0EN7cutlass10bfloat16_tE19Flash_kernel_traitsILi256ELi64ELi64ELi8ES3_EELb0ELb1ELb0ELb1ELb0ELb0ELb0EEEvNS_16Flash_bwd_paramsE)
        /*01b8*/ 	.word	0x000000ff


	//----- nvinfo : EIATTR_FRAME_SIZE
	.align		4
.L_84:
        /*01bc*/ 	.byte	0x04, 0x11
        /*01be*/ 	.short	(.L_86 - .L_85)
	.align		4
.L_85:
        /*01c0*/ 	.word	index@(_ZN5flash44flash_bwd_dq_dk_dv_loop_seqk_parallel_kernelI23Flash_bwd_kernel_traitsILi256ELi64ELi64ELi8ELi4ELi2ELi2ELb0ELb0EN7cutlass10bfloat16_tE19Flash_kernel_traitsILi256ELi64ELi64ELi8ES3_EELb0ELb1ELb0ELb1ELb0ELb0ELb0EEEvNS_16Flash_bwd_paramsE)
        /*01c4*/ 	.word	0x00000028


	//----- nvinfo : EIATTR_REGCOUNT
	.align		4
.L_86:
        /*01c8*/ 	.byte	0x04, 0x2f
        /*01ca*/ 	.short	(.L_88 - .L_87)
	.align		4
.L_87:
        /*01cc*/ 	.word	index@(_ZN5flash44flash_bwd_dq_dk_dv_loop_seqk_parallel_kernelI23Flash_bwd_kernel_traitsILi256ELi64ELi64ELi8ELi4ELi2ELi2ELb0ELb0EN7cutlass10bfloat16_tE19Flash_kernel_traitsILi256ELi64ELi64ELi8ES3_EELb0ELb1ELb0ELb0ELb0ELb1ELb0EEEvNS_16Flash_bwd_paramsE)
        /*01d0*/ 	.word	0x000000ff


	//----- nvinfo : EIATTR_FRAME_SIZE
	.align		4
.L_88:
        /*01d4*/ 	.byte	0x04, 0x11
        /*01d6*/ 	.short	(.L_90 - .L_89)
	.align		4
.L_89:
        /*01d8*/ 	.word	index@(_ZN5flash44flash_bwd_dq_dk_dv_loop_seqk_parallel_kernelI23Flash_bwd_kernel_traitsILi256ELi64ELi64ELi8ELi4ELi2ELi2ELb0ELb0EN7cutlass10bfloat16_tE19Flash_kernel_traitsILi256ELi64ELi64ELi8ES3_EELb0ELb1ELb0ELb0ELb0ELb1ELb0EEEvNS_16Flash_bwd_paramsE)
        /*01dc*/ 	.word	0x00000000


	//----- nvinfo : EIATTR_REGCOUNT
	.align		4
.L_90:
        /*01e0*/ 	.byte	0x04, 0x2f
        /*01e2*/ 	.short	(.L_92 - .L_91)
	.align		4
.L_91:
        /*01e4*/ 	.word	index@(_ZN5flash44flash_bwd_dq_dk_dv_loop_seqk_parallel_kernelI23Flash_bwd_kernel_traitsILi256ELi64ELi64ELi8ELi4ELi2ELi2ELb0ELb0EN7cutlass10bfloat16_tE19Flash_kernel_traitsILi256ELi64ELi64ELi8ES3_EELb0ELb1ELb0ELb0ELb0ELb0ELb0EEEvNS_16Flash_bwd_paramsE)
        /*01e8*/ 	.word	0x000000ff


	//----- nvinfo : EIATTR_FRAME_SIZE
	.align		4
.L_92:
        /*01ec*/ 	.byte	0x04, 0x11
        /*01ee*/ 	.short	(.L_94 - .L_93)
	.align		4
.L_93:
        /*01f0*/ 	.word	index@(_ZN5flash44flash_bwd_dq_dk_dv_loop_seqk_parallel_kernelI23Flash_bwd_kernel_traitsILi256ELi64ELi64ELi8ELi4ELi2ELi2ELb0ELb0EN7cutlass10bfloat16_tE19Flash_kernel_traitsILi256ELi64ELi64ELi8ES3_EELb0ELb1ELb0ELb0ELb0ELb0ELb0EEEvNS_16Flash_bwd_paramsE)
        /*01f4*/ 	.word	0x00000078


	//----- nvinfo : EIATTR_REGCOUNT
	.align		4
.L_94:
        /*01f8*/ 	.byte	0x04, 0x2f
        /*01fa*/ 	.short	(.L_96 - .L_95)
	.align		4
.L_95:
        /*01fc*/ 	.word	index@(_ZN5flash44flash_bwd_dq_dk_dv_loop_seqk_parallel_kernelI23Flash_bwd_kernel_traitsILi256ELi64ELi64ELi8ELi4ELi2ELi2ELb0ELb1EN7cutlass10bfloat16_tE19Flash_kernel_traitsILi256ELi64ELi64ELi8ES3_EELb0ELb1ELb0ELb1ELb0ELb0ELb0EEEvNS_16Flash_bwd_paramsE)
        /*0200*/ 	.word	0x000000ff


	//----- nvinfo : EIATTR_FRAME_SIZE
	.align		4
.L_96:
        /*0204*/ 	.byte	0x04, 0x11
        /*0206*/ 	.short	(.L_98 - .L_97)
	.align		4
.L_97:
        /*0208*/ 	.word	index@(_ZN5flash44flash_bwd_dq_dk_dv_loop_seqk_parallel_kernelI23Flash_bwd_kernel_traitsILi256ELi64ELi64ELi8ELi4ELi2ELi2ELb0ELb1EN7cutlass10bfloat16_tE19Flash_kernel_traitsILi256ELi64ELi64ELi8ES3_EELb0ELb1ELb0ELb1ELb0ELb0ELb0EEEvNS_16Flash_bwd_paramsE)
        /*020c*/ 	.word	0x00000008


	//----- nvinfo : EIATTR_REGCOUNT
	.align		4
.L_98:
        /*0210*/ 	.byte	0x04, 0x2f
        /*0212*/ 	.short	(.L_100 - .L_99)
	.align		4
.L_99:
        /*0214*/ 	.word	index@(_ZN5flash44flash_bwd_dq_dk_dv_loop_seqk_parallel_kernelI23Flash_bwd_kernel_traitsILi256ELi64ELi64ELi8ELi4ELi2ELi2ELb0ELb1EN7cutlass10bfloat16_tE19Flash_kernel_traitsILi256ELi64ELi64ELi8ES3_EELb0ELb1ELb0ELb0ELb0ELb1ELb0EEEvNS_16Flash_bwd_paramsE)
        /*0218*/ 	.word	0x000000ff


	//----- nvinfo : EIATTR_FRAME_SIZE
	.align		4
.L_100:
        /*021c*/ 	.byte	0x04, 0x11
        /*021e*/ 	.short	(.L_102 - .L_101)
	.align		4
.L_101:
        /*0220*/ 	.word	index@(_ZN5flash44flash_bwd_dq_dk_dv_loop_seqk_parallel_kernelI23Flash_bwd_kernel_traitsILi256ELi64ELi64ELi8ELi4ELi2ELi2ELb0ELb1EN7cutlass10bfloat16_tE19Flash_kernel_traitsILi256ELi64ELi64ELi8ES3_EELb0ELb1ELb0ELb0ELb0ELb1ELb0EEEvNS_16Flash_bwd_paramsE)
        /*0224*/ 	.word	0x00000000


	//----- nvinfo : EIATTR_REGCOUNT
	.align		4
.L_102:
        /*0228*/ 	.byte	0x04, 0x2f
        /*022a*/ 	.short	(.L_104 - .L_103)
	.align		4
.L_103:
        /*022c*/ 	.word	index@(_ZN5flash44flash_bwd_dq_dk_dv_loop_seqk_parallel_kernelI23Flash_bwd_kernel_traitsILi256ELi64ELi64ELi8ELi4ELi2ELi2ELb0ELb1EN7cutlass10bfloat16_tE19Flash_kernel_traitsILi256ELi64ELi64ELi8ES3_EELb0ELb1ELb0ELb0ELb0ELb0ELb0EEEvNS_16Flash_bwd_paramsE)
        /*0230*/ 	.word	0x000000ff


	//----- nvinfo : EIATTR_FRAME_SIZE
	.align		4
.L_104:
        /*0234*/ 	.byte	0x04, 0x11
        /*0236*/ 	.short	(.L_106 - .L_105)
	.align		4
.L_105:
        /*0238*/ 	.word	index@(_ZN5flash44flash_bwd_dq_dk_dv_loop_seqk_parallel_kernelI23Flash_bwd_kernel_traitsILi256ELi64ELi64ELi8ELi4ELi2ELi2ELb0ELb1EN7cutlass10bfloat16_tE19Flash_kernel_traitsILi256ELi64ELi64ELi8ES3_EELb0ELb1ELb0ELb0ELb0ELb0ELb0EEEvNS_16Flash_bwd_paramsE)
        /*023c*/ 	.word	0x00000000


	//----- nvinfo : EIATTR_REGCOUNT
	.align		4
.L_106:
        /*0240*/ 	.byte	0x04, 0x2f
        /*0242*/ 	.short	(.L_108 - .L_107)
	.align		4
.L_107:
        /*0244*/ 	.word	index@(_ZN5flash25flash_bwd_dot_do_o_kernelILb1E23Flash_bwd_kernel_traitsILi256ELi64ELi32ELi8ELi4ELi1ELi2ELb1ELb1EN7cutlass10bfloat16_tE19Flash_kernel_traitsILi256ELi64ELi32ELi8ES3_EEEEvNS_16Flash_bwd_paramsE)
        /*0248*/ 	.word	0x00000051


	//----- nvinfo : EIATTR_FRAME_SIZE
	.align		4
.L_108:
        /*024c*/ 	.byte	0x04, 0x11
        /*024e*/ 	.short	(.L_110 - .L_109)
	.align		4
.L_109:
        /*0250*/ 	.word	index@(_ZN5flash25flash_bwd_dot_do_o_kernelILb1E23Flash_bwd_kernel_traitsILi256ELi64ELi32ELi8ELi4ELi1ELi2ELb1ELb1EN7cutlass10bfloat16_tE19Flash_kernel_traitsILi256ELi64ELi32ELi8ES3_EEEEvNS_16Flash_bwd_paramsE)
        /*0254*/ 	.word	0x00000000


	//----- nvinfo : EIATTR_REGCOUNT
	.align		4
.L_110:
        /*0258*/ 	.byte	0x04, 0x2f
        /*025a*/ 	.short	(.L_112 - .L_111)
	.align		4
.L_111:
        /*025c*/ 	.word	index@(_ZN5flash25flash_bwd_dot_do_o_kernelILb0E23Flash_bwd_kernel_traitsILi256ELi64ELi32ELi8ELi4ELi1ELi2ELb1ELb1EN7cutlass10bfloat16_tE19Flash_kernel_traitsILi256ELi64ELi32ELi8ES3_EEEEvNS_16Flash_bwd_paramsE)
        /*0260*/ 	.word	0x00000050


	//----- nvinfo : EIATTR_FRAME_SIZE
	.align		4
.L_112:
        /*0264*/ 	.byte	0x04, 0x11
        /*0266*/ 	.short	(.L_114 - .L_113)
	.align		4
.L_113:
        /*0268*/ 	.word	index@(_ZN5flash25flash_bwd_dot_do_o_kernelILb0E23Flash_bwd_kernel_traitsILi256ELi64ELi32ELi8ELi4ELi1ELi2ELb1ELb1EN7cutlass10bfloat16_tE19Flash_kernel_traitsILi256ELi64ELi32ELi8ES3_EEEEvNS_16Flash_bwd_paramsE)
        /*026c*/ 	.word	0x00000000


	//----- nvinfo : EIATTR_REGCOUNT
	.align		4
.L_114:
        /*0270*/ 	.byte	0x04, 0x2f
        /*0272*/ 	.short	(.L_116 - .L_115)
	.align		4
.L_115:
        /*0274*/ 	.word	index@(_ZN5flash44flash_bwd_dq_dk_dv_loop_seqk_parallel_kernelI23Flash_bwd_kernel_traitsILi256ELi64ELi32ELi8ELi4ELi1ELi2ELb1ELb1EN7cutlass10bfloat16_tE19Flash_kernel_traitsILi256ELi64ELi32ELi8ES3_EELb0ELb1ELb0ELb1ELb0ELb0ELb1EEEvNS_16Flash_bwd_paramsE)
        /*0278*/ 	.word	0x000000ff


	//----- nvinfo : EIATTR_FRAME_SIZE
	.align		4
.L_116:
        /*027c*/ 	.byte	0x04, 0x11
        /*027e*/ 	.short	(.L_118 - .L_117)
	.align		4
.L_117:
        /*0280*/ 	.word	index@(_ZN5flash44flash_bwd_dq_dk_dv_loop_seqk_parallel_kernelI23Flash_bwd_kernel_traitsILi256ELi64ELi32ELi8ELi4ELi1ELi2ELb1ELb1EN7cutlass10bfloat16_tE19Flash_kernel_traitsILi256ELi64ELi32ELi8ES3_EELb0ELb1ELb0ELb1ELb0ELb0ELb1EEEvNS_16Flash_bwd_paramsE)
        /*0284*/ 	.word	0x00000030


	//----- nvinfo : EIATTR_REGCOUNT
	.align		4
.L_118:
        /*0288*/ 	.byte	0x04, 0x2f
        /*028a*/ 	.short	(.L_120 - .L_119)
	.align		4
.L_119:
        /*028c*/ 	.word	index@(_ZN5flash44flash_bwd_dq_dk_dv_loop_seqk_parallel_kernelI23Flash_bwd_kernel_traitsILi256ELi64ELi32ELi8ELi4ELi1ELi2ELb1ELb1EN7cutlass10bfloat16_tE19Flash_kernel_traitsILi256ELi64ELi32ELi8ES3_EELb0ELb1ELb0ELb1ELb0ELb0ELb0EEEvNS_16Flash_bwd_paramsE)
        /*0290*/ 	.word	0x000000ff


	//----- nvinfo : EIATTR_FRAME_SIZE
	.align		4
.L_120:
        /*0294*/ 	.byte	0x04, 0x11
        /*0296*/ 	.short	(.L_122 - .L_121)
	.align		4
.L_121:
        /*0298*/ 	.word	index@(_ZN5flash44flash_bwd_dq_dk_dv_loop_seqk_parallel_kernelI23Flash_bwd_kernel_traitsILi256ELi64ELi32ELi8ELi4ELi1ELi2ELb1ELb1EN7cutlass10bfloat16_tE19Flash_kernel_traitsILi256ELi64ELi32ELi8ES3_EELb0ELb1ELb0ELb1ELb0ELb0ELb0EEEvNS_16Flash_bwd_paramsE)
        /*029c*/ 	.word	0x00000030


	//----- nvinfo : EIATTR_REGCOUNT
	.align		4
.L_122:
        /*02a0*/ 	.byte	0x04, 0x2f
        /*02a2*/ 	.short	(.L_124 - .L_123)
	.align		4
.L_123:
        /*02a4*/ 	.word	index@(_ZN5flash44flash_bwd_dq_dk_dv_loop_seqk_parallel_kernelI23Flash_bwd_kernel_traitsILi256ELi64ELi32ELi8ELi4ELi1ELi2ELb1ELb1EN7cutlass10bfloat16_tE19Flash_kernel_traitsILi256ELi64ELi32ELi8ES3_EELb0ELb1ELb0ELb0ELb0ELb1ELb1EEEvNS_16Flash_bwd_paramsE)
        /*02a8*/ 	.word	0x000000ff


	//----- nvinfo : EIATTR_FRAME_SIZE
	.align		4
.L_124:
        /*02ac*/ 	.byte	0x04, 0x11
        /*02ae*/ 	.short	(.L_126 - .L_125)
	.align		4
.L_125:
        /*02b0*/ 	.word	index@(_ZN5flash44flash_bwd_dq_dk_dv_loop_seqk_parallel_kernelI23Flash_bwd_kernel_traitsILi256ELi64ELi32ELi8ELi4ELi1ELi2ELb1ELb1EN7cutlass10bfloat16_tE19Flash_kernel_traitsILi256ELi64ELi32ELi8ES3_EELb0ELb1ELb0ELb0ELb0ELb1ELb1EEEvNS_16Flash_bwd_paramsE)
        /*02b4*/ 	.word	0x00000010


	//----- nvinfo : EIATTR_REGCOUNT
	.align		4
.L_126:
        /*02b8*/ 	.byte	0x04, 0x2f
        /*02ba*/ 	.short	(.L_128 - .L_127)
	.align		4
.L_127:
        /*02bc*/ 	.word	index@(_ZN5flash44flash_bwd_dq_dk_dv_loop_seqk_parallel_kernelI23Flash_bwd_kernel_traitsILi256ELi64ELi32ELi8ELi4ELi1ELi2ELb1ELb1EN7cutlass10bfloat16_tE19Flash_kernel_traitsILi256ELi64ELi32ELi8ES3_EELb0ELb1ELb0ELb0ELb0ELb1ELb0EEEvNS_16Flash_bwd_paramsE)
        /*02c0*/ 	.word	0x000000ff


	//----- nvinfo : EIATTR_FRAME_SIZE
	.align		4
.L_128:
        /*02c4*/ 	.byte	0x04, 0x11
        /*02c6*/ 	.short	(.L_130 - .L_129)
	.align		4
.L_129:
        /*02c8*/ 	.word	index@(_ZN5flash44flash_bwd_dq_dk_dv_loop_seqk_parallel_kernelI23Flash_bwd_kernel_traitsILi256ELi64ELi32ELi8ELi4ELi1ELi2ELb1ELb1EN7cutlass10bfloat16_tE19Flash_kernel_traitsILi256ELi64ELi32ELi8ES3_EELb0ELb1ELb0ELb0ELb0ELb1ELb0EEEvNS_16Flash_bwd_paramsE)
        /*02cc*/ 	.word	0x00000010


	//----- nvinfo : EIATTR_REGCOUNT
	.align		4
.L_130:
        /*02d0*/ 	.byte	0x04, 0x2f
        /*02d2*/ 	.short	(.L_132 - .L_131)
	.align		4
.L_131:
        /*02d4*/ 	.word	index@(_ZN5flash44flash_bwd_dq_dk_dv_loop_seqk_parallel_kernelI23Flash_bwd_kernel_traitsILi256ELi64ELi32ELi8ELi4ELi1ELi2ELb1ELb1EN7cutlass10bfloat16_tE19Flash_kernel_traitsILi256ELi64ELi32ELi8ES3_EELb0ELb1ELb0ELb0ELb0ELb0ELb1EEEvNS_16Flash_bwd_paramsE)
        /*02d8*/ 	.word	0x000000ff


	//----- nvinfo : EIATTR_FRAME_SIZE
	.align		4
.L_132:
        /*02dc*/ 	.byte	0x04, 0x11
        /*02de*/ 	.short	(.L_134 - .L_133)
	.align		4
.L_133:
        /*02e0*/ 	.word	index@(_ZN5flash44flash_bwd_dq_dk_dv_loop_seqk_parallel_kernelI23Flash_bwd_kernel_traitsILi256ELi64ELi32ELi8ELi4ELi1ELi2ELb1ELb1EN7cutlass10bfloat16_tE19Flash_kernel_traitsILi256ELi64ELi32ELi8ES3_EELb0ELb1ELb0ELb0ELb0ELb0ELb1EEEvNS_16Flash_bwd_paramsE)
        /*02e4*/ 	.word	0x00000010


	//----- nvinfo : EIATTR_REGCOUNT
	.align		4
.L_134:
        /*02e8*/ 	.byte	0x04, 0x2f
        /*02ea*/ 	.short	(.L_136 - .L_135)
	.align		4
.L_135:
        /*02ec*/ 	.word	index@(_ZN5flash44flash_bwd_dq_dk_dv_loop_seqk_parallel_kernelI23Flash_bwd_kernel_traitsILi256ELi64ELi32ELi8ELi4ELi1ELi2ELb1ELb1EN7cutlass10bfloat16_tE19Flash_kernel_traitsILi256ELi64ELi32ELi8ES3_EELb0ELb1ELb0ELb0ELb0ELb0ELb0EEEvNS_16Flash_bwd_paramsE)
        /*02f0*/ 	.word	0x000000ff


	//----- nvinfo : EIATTR_FRAME_SIZE
	.align		4
.L_136:
        /*02f4*/ 	.byte	0x04, 0x11
        /*02f6*/ 	.short	(.L_138 - .L_137)
	.align		4
.L_137:
        /*02f8*/ 	.word	index@(_ZN5flash44flash_bwd_dq_dk_dv_loop_seqk_parallel_kernelI23Flash_bwd_kernel_traitsILi256ELi64ELi32ELi8ELi4ELi1ELi2ELb1ELb1EN7cutlass10bfloat16_tE19Flash_kernel_traitsILi256ELi64ELi32ELi8ES3_EELb0ELb1ELb0ELb0ELb0ELb0ELb0EEEvNS_16Flash_bwd_paramsE)
        /*02fc*/ 	.word	0x00000010


	//----- nvinfo : EIATTR_REGCOUNT
	.align		4
.L_138:
        /*0300*/ 	.byte	0x04, 0x2f
        /*0302*/ 	.short	(.L_140 - .L_139)
	.align		4
.L_139:
        /*0304*/ 	.word	index@(_ZN5flash27flash_bwd_convert_dq_kernelI23Flash_bwd_kernel_traitsILi256ELi64ELi32ELi8ELi4ELi1ELi2ELb1ELb1EN7cutlass10bfloat16_tE19Flash_kernel_traitsILi256ELi64ELi32ELi8ES3_EEEEvNS_16Flash_bwd_paramsEi)
        /*0308*/ 	.word	0x00000060


	//----- nvinfo : EIATTR_FRAME_SIZE
	.align		4
.L_140:
        /*030c*/ 	.byte	0x04, 0x11
        /*030e*/ 	.short	(.L_142 - .L_141)
	.align		4
.L_141:
        /*0310*/ 	.word	index@(_ZN5flash27flash_bwd_convert_dq_kernelI23Flash_bwd_kernel_traitsILi256ELi64ELi32ELi8ELi4ELi1ELi2ELb1ELb1EN7cutlass10bfloat16_tE19Flash_kernel_traitsILi256ELi64ELi32ELi8ES3_EEEEvNS_16Flash_bwd_paramsEi)
        /*0314*/ 	.word	0x00000000


	//----- nvinfo : EIATTR_MIN_STACK_SIZE
	.align		4
.L_142:
        /*0318*/ 	.byte	0x04, 0x12
        /*031a*/ 	.short	(.L_144 - .L_143)
	.align		4
.L_143:
        /*031c*/ 	.word	index@(_ZN5flash27flash_bwd_convert_dq_kernelI23Flash_bwd_kernel_traitsILi256ELi64ELi32ELi8ELi4ELi1ELi2ELb1ELb1EN7cutlass10bfloat16_tE19Flash_kernel_traitsILi256ELi64ELi32ELi8ES3_EEEEvNS_16Flash_bwd_paramsEi)
        /*0320*/ 	.word	0x00000000


	//----- nvinfo : EIATTR_MIN_STACK_SIZE
	.align		4
.L_144:
        /*0324*/ 	.byte	0x04, 0x12
        /*0326*/ 	.short	(.L_146 - .L_145)
	.align		4
.L_145:
        /*0328*/ 	.word	index@(_ZN5flash44flash_bwd_dq_dk_dv_loop_seqk_parallel_kernelI23Flash_bwd_kernel_traitsILi256ELi64ELi32ELi8ELi4ELi1ELi2ELb1ELb1EN7cutlass10bfloat16_tE19Flash_kernel_traitsILi256ELi64ELi32ELi8ES3_EELb0ELb1ELb0ELb0ELb0ELb0ELb0EEEvNS_16Flash_bwd_paramsE)
        /*032c*/ 	.word	0x00000010


	//----- nvinfo : EIATTR_MIN_STACK_SIZE
	.align		4
.L_146:
        /*0330*/ 	.byte	0x04, 0x12
        /*0332*/ 	.short	(.L_148 - .L_147)
	.align		4
.L_147:
        /*0334*/ 	.word	index@(_ZN5flash44flash_bwd_dq_dk_dv_loop_seqk_parallel_kernelI23Flash_bwd_kernel_traitsILi256ELi64ELi32ELi8ELi4ELi1ELi2ELb1ELb1EN7cutlass10bfloat16_tE19Flash_kernel_traitsILi256ELi64ELi32ELi8ES3_EELb0ELb1ELb0ELb0ELb0ELb0ELb1EEEvNS_16Flash_bwd_paramsE)
        /*0338*/ 	.word	0x00000010


	//----- nvinfo : EIATTR_MIN_STACK_SIZE
	.align		4
.L_148:
        /*033c*/ 	.byte	0x04, 0x12
        /*033e*/ 	.short	(.L_150 - .L_149)
	.align		4
.L_149:
        /*0340*/ 	.word	index@(_ZN5flash44flash_bwd_dq_dk_dv_loop_seqk_parallel_kernelI23Flash_bwd_kernel_traitsILi256ELi64ELi32ELi8ELi4ELi1ELi2ELb1ELb1EN7cutlass10bfloat16_tE19Flash_kernel_traitsILi256ELi64ELi32ELi8ES3_EELb0ELb1ELb0ELb0ELb0ELb1ELb0EEEvNS_16Flash_bwd_paramsE)
        /*0344*/ 	.word	0x00000010


	//----- nvinfo : EIATTR_MIN_STACK_SIZE
	.align		4
.L_150:
        /*0348*/ 	.byte	0x04, 0x12
        /*034a*/ 	.short	(.L_152 - .L_151)
	.align		4
.L_151:
        /*034c*/ 	.word	index@(_ZN5flash44flash_bwd_dq_dk_dv_loop_seqk_parallel_kernelI23Flash_bwd_kernel_traitsILi256ELi64ELi32ELi8ELi4ELi1ELi2ELb1ELb1EN7cutlass10bfloat16_tE19Flash_kernel_traitsILi256ELi64ELi32ELi8ES3_EELb0ELb1ELb0ELb0ELb0ELb1ELb1EEEvNS_16Flash_bwd_paramsE)
        /*0350*/ 	.word	0x00000010


	//----- nvinfo : EIATTR_MIN_STACK_SIZE
	.align		4
.L_152:
        /*0354*/ 	.byte	0x04, 0x12
        /*0356*/ 	.short	(.L_154 - .L_153)
	.align		4
.L_153:
        /*0358*/ 	.word	index@(_ZN5flash44flash_bwd_dq_dk_dv_loop_seqk_parallel_kernelI23Flash_bwd_kernel_traitsILi256ELi64ELi32ELi8ELi4ELi1ELi2ELb1ELb1EN7cutlass10bfloat16_tE19Flash_kernel_traitsILi256ELi64ELi32ELi8ES3_EELb0ELb1ELb0ELb1ELb0ELb0ELb0EEEvNS_16Flash_bwd_paramsE)
        /*035c*/ 	.word	0x00000030


	//----- nvinfo : EIATTR_MIN_STACK_SIZE
	.align		4
.L_154:
        /*0360*/ 	.byte	0x04, 0x12
        /*0362*/ 	.short	(.L_156 - .L_155)
	.align		4
.L_155:
        /*0364*/ 	.word	index@(_ZN5flash44flash_bwd_dq_dk_dv_loop_seqk_parallel_kernelI23Flash_bwd_kernel_traitsILi256ELi64ELi32ELi8ELi4ELi1ELi2ELb1ELb1EN7cutlass10bfloat16_tE19Flash_kernel_traitsILi256ELi64ELi32ELi8ES3_EELb0ELb1ELb0ELb1ELb0ELb0ELb1EEEvNS_16Flash_bwd_paramsE)
        /*0368*/ 	.word	0x00000030


	//----- nvinfo : EIATTR_MIN_STACK_SIZE
	.align		4
.L_156:
        /*036c*/ 	.byte	0x04, 0x12
        /*036e*/ 	.short	(.L_158 - .L_157)
	.align		4
.L_157:
        /*0370*/ 	.word	index@(_ZN5flash25flash_bwd_dot_do_o_kernelILb0E23Flash_bwd_kernel_traitsILi256ELi64ELi32ELi8ELi4ELi1ELi2ELb1ELb1EN7cutlass10bfloat16_tE19Flash_kernel_traitsILi256ELi64ELi32ELi8ES3_EEEEvNS_16Flash_bwd_paramsE)
        /*0374*/ 	.word	0x00000000


	//----- nvinfo : EIATTR_MIN_STACK_SIZE
	.align		4
.L_158:
        /*0378*/ 	.byte	0x04, 0x12
        /*037a*/ 	.short	(.L_160 - .L_159)
	.align		4
.L_159:
        /*037c*/ 	.word	index@(_ZN5flash25flash_bwd_dot_do_o_kernelILb1E23Flash_bwd_kernel_traitsILi256ELi64ELi32ELi8ELi4ELi1ELi2ELb1ELb1EN7cutlass10bfloat16_tE19Flash_kernel_traitsILi256ELi64ELi32ELi8ES3_EEEEvNS_16Flash_bwd_paramsE)
        /*0380*/ 	.word	0x00000000


	//----- nvinfo : EIATTR_MIN_STACK_SIZE
	.align		4
.L_160:
        /*0384*/ 	.byte	0x04, 0x12
        /*0386*/ 	.short	(.L_162 - .L_161)
	.align		4
.L_161:
        /*0388*/ 	.word	index@(_ZN5flash44flash_bwd_dq_dk_dv_loop_seqk_parallel_kernelI23Flash_bwd_kernel_traitsILi256ELi64ELi64ELi8ELi4ELi2ELi2ELb0ELb1EN7cutlass10bfloat16_tE19Flash_kernel_traitsILi256ELi64ELi64ELi8ES3_EELb0ELb1ELb0ELb0ELb0ELb0ELb0EEEvNS_16Flash_bwd_paramsE)
        /*038c*/ 	.word	0x00000000


	//----- nvinfo : EIATTR_MIN_STACK_SIZE
	.align		4
.L_162:
        /*0390*/ 	.byte	0x04, 0x12
        /*0392*/ 	.short	(.L_164 - .L_163)
	.align		4
.L_163:
        /*0394*/ 	.word	index@(_ZN5flash44flash_bwd_dq_dk_dv_loop_seqk_parallel_kernelI23Flash_bwd_kernel_traitsILi256ELi64ELi64ELi8ELi4ELi2ELi2ELb0ELb1EN7cutlass10bfloat16_tE19Flash_kernel_traitsILi256ELi64ELi64ELi8ES3_EELb0ELb1ELb0ELb0ELb0ELb1ELb0EEEvNS_16Flash_bwd_paramsE)
        /*0398*/ 	.word	0x00000000


	//----- nvinfo : EIATTR_MIN_STACK_SIZE
	.align		4
.L_164:
        /*039c*/ 	.byte	0x04, 0x12
        /*039e*/ 	.short	(.L_166 - .L_165)
	.align		4
.L_165:
        /*03a0*/ 	.word	index@(_ZN5flash44flash_bwd_dq_dk_dv_loop_seqk_parallel_kernelI23Flash_bwd_kernel_traitsILi256ELi64ELi64ELi8ELi4ELi2ELi2ELb0ELb1EN7cutlass10bfloat16_tE19Flash_kernel_traitsILi256ELi64ELi64ELi8ES3_EELb0ELb1ELb0ELb1ELb0ELb0ELb0EEEvNS_16Flash_bwd_paramsE)
        /*03a4*/ 	.word	0x00000008


	//----- nvinfo : EIATTR_MIN_STACK_SIZE
	.align		4
.L_166:
        /*03a8*/ 	.byte	0x04, 0x12
        /*03aa*/ 	.short	(.L_168 - .L_167)
	.align		4
.L_167:
        /*03ac*/ 	.word	index@(_ZN5flash44flash_bwd_dq_dk_dv_loop_seqk_parallel_kernelI23Flash_bwd_kernel_traitsILi256ELi64ELi64ELi8ELi4ELi2ELi2ELb0ELb0EN7cutlass10bfloat16_tE19Flash_kernel_traitsILi256ELi64ELi64ELi8ES3_EELb0ELb1ELb0ELb0ELb0ELb0ELb0EEEvNS_16Flash_bwd_paramsE)
        /*03b0*/ 	.word	0x00000078


	//----- nvinfo : EIATTR_MIN_STACK_SIZE
	.align		4
.L_168:
        /*03b4*/ 	.byte	0x04, 0x12
        /*03b6*/ 	.short	(.L_170 - .L_169)
	.align		4
.L_169:
        /*03b8*/ 	.word	index@(_ZN5flash44flash_bwd_dq_dk_dv_loop_seqk_parallel_kernelI23Flash_bwd_kernel_traitsILi256ELi64ELi64ELi8ELi4ELi2ELi2ELb0ELb0EN7cutlass10bfloat16_tE19Flash_kernel_traitsILi256ELi64ELi64ELi8ES3_EELb0ELb1ELb0ELb0ELb0ELb1ELb0EEEvNS_16Flash_bwd_paramsE)
        /*03bc*/ 	.word	0x00000000


	//----- nvinfo : EIATTR_MIN_STACK_SIZE
	.align		4
.L_170:
        /*03c0*/ 	.byte	0x04, 0x12
        /*03c2*/ 	.short	(.L_172 - .L_171)
	.align		4
.L_171:
        /*03c4*/ 	.word	index@(_ZN5flash44flash_bwd_dq_dk_dv_loop_seqk_parallel_kernelI23Flash_bwd_kernel_traitsILi256ELi64ELi64ELi8ELi4ELi2ELi2ELb0ELb0EN7cutlass10bfloat16_tE19Flash_kernel_traitsILi256ELi64ELi64ELi8ES3_EELb0ELb1ELb0ELb1ELb0ELb0ELb0EEEvNS_16Flash_bwd_paramsE)
        /*03c8*/ 	.word	0x00000028


	//----- nvinfo : EIATTR_MIN_STACK_SIZE
	.align		4
.L_172:
        /*03cc*/ 	.byte	0x04, 0x12
        /*03ce*/ 	.short	(.L_174 - .L_173)
	.align		4
.L_173:
        /*03d0*/ 	.word	index@(_ZN5flash27flash_bwd_convert_dq_kernelI23Flash_bwd_kernel_traitsILi256ELi64ELi64ELi8ELi4ELi2ELi2ELb0ELb1EN7cutlass10bfloat16_tE19Flash_kernel_traitsILi256ELi64ELi64ELi8ES3_EEEEvNS_16Flash_bwd_paramsEi)
        /*03d4*/ 	.word	0x00000000


	//----- nvinfo : EIATTR_MIN_STACK_SIZE
	.align		4
.L_174:
        /*03d8*/ 	.byte	0x04, 0x12
        /*03da*/ 	.short	(.L_176 - .L_175)
	.align		4
.L_175:
        /*03dc*/ 	.word	index@(_ZN5flash44flash_bwd_dq_dk_dv_loop_seqk_parallel_kernelI23Flash_bwd_kernel_traitsILi256ELi64ELi64ELi8ELi4ELi2ELi2ELb0ELb1EN7cutlass10bfloat16_tE19Flash_kernel_traitsILi256ELi64ELi64ELi8ES3_EELb1ELb1ELb0ELb0ELb0ELb0ELb0EEEvNS_16Flash_bwd_paramsE)
        /*03e0*/ 	.word	0x00000000


	//----- nvinfo : EIATTR_MIN_STACK_SIZE
	.align		4
.L_176:
        /*03e4*/ 	.byte	0x04, 0x12
        /*03e6*/ 	.short	(.L_178 - .L_177)
	.align		4
.L_177:
        /*03e8*/ 	.word	index@(_ZN5flash44flash_bwd_dq_dk_dv_loop_seqk_parallel_kernelI23Flash_bwd_kernel_traitsILi256ELi64ELi64ELi8ELi4ELi2ELi2ELb0ELb1EN7cutlass10bfloat16_tE19Flash_kernel_traitsILi256ELi64ELi64ELi8ES3_EELb0ELb1ELb0ELb0ELb0ELb0ELb1EEEvNS_16Flash_bwd_paramsE)
        /*03ec*/ 	.word	0x00000000


	//----- nvinfo : EIATTR_MIN_STACK_SIZE
	.align		4
.L_178:
        /*03f0*/ 	.byte	0x04, 0x12
        /*03f2*/ 	.short	(.L_180 - .L_179)
	.align		4
.L_179:
        /*03f4*/ 	.word	index@(_ZN5flash44flash_bwd_dq_dk_dv_loop_seqk_parallel_kernelI23Flash_bwd_kernel_traitsILi256ELi64ELi64ELi8ELi4ELi2ELi2ELb0ELb1EN7cutlass10bfloat16_tE19Flash_kernel_traitsILi256ELi64ELi64ELi8ES3_EELb1ELb1ELb0ELb0ELb0ELb1ELb0EEEvNS_16Flash_bwd_paramsE)
        /*03f8*/ 	.word	0x00000000


	//----- nvinfo : EIATTR_MIN_STACK_SIZE
	.align		4
.L_180:
        /*03fc*/ 	.byte	0x04, 0x12
        /*03fe*/ 	.short	(.L_182 - .L_181)
	.align		4
.L_181:
        /*0400*/ 	.word	index@(_ZN5flash44flash_bwd_dq_dk_dv_loop_seqk_parallel_kernelI23Flash_bwd_kernel_traitsILi256ELi64ELi64ELi8ELi4ELi2ELi2ELb0ELb1EN7cutlass10bfloat16_tE19Flash_kernel_traitsILi256ELi64ELi64ELi8ES3_EELb0ELb1ELb0ELb0ELb0ELb1ELb1EEEvNS_16Flash_bwd_paramsE)
        /*0404*/ 	.word	0x00000000


	//----- nvinfo : EIATTR_MIN_STACK_SIZE
	.align		4
.L_182:
        /*0408*/ 	.byte	0x04, 0x12
        /*040a*/ 	.short	(.L_184 - .L_183)
	.align		4
.L_183:
        /*040c*/ 	.word	index@(_ZN5flash44flash_bwd_dq_dk_dv_loop_seqk_parallel_kernelI23Flash_bwd_kernel_traitsILi256ELi64ELi64ELi8ELi4ELi2ELi2ELb0ELb1EN7cutlass10bfloat16_tE19Flash_kernel_traitsILi256ELi64ELi64ELi8ES3_EELb1ELb1ELb0ELb1ELb0ELb0ELb0EEEvNS_16Flash_bwd_paramsE)
        /*0410*/ 	.word	0x00000048


	//----- nvinfo : EIATTR_MIN_STACK_SIZE
	.align		4
.L_184:
        /*0414*/ 	.byte	0x04, 0x12
        /*0416*/ 	.short	(.L_186 - .L_185)
	.align		4
.L_185:
        /*0418*/ 	.word	index@(_ZN5flash44flash_bwd_dq_dk_dv_loop_seqk_parallel_kernelI23Flash_bwd_kernel_traitsILi256ELi64ELi64ELi8ELi4ELi2ELi2ELb0ELb1EN7cutlass10bfloat16_tE19Flash_kernel_traitsILi256ELi64ELi64ELi8ES3_EELb0ELb1ELb0ELb1ELb0ELb0ELb1EEEvNS_16Flash_bwd_paramsE)
        /*041c*/ 	.word	0x00000000


	//----- nvinfo : EIATTR_MIN_STACK_SIZE
	.align		4
.L_186:
        /*0420*/ 	.byte	0x04, 0x12
        /*0422*/ 	.short	(.L_188 - .L_187)
	.align		4
.L_187:
        /*0424*/ 	.word	index@(_ZN5flash25flash_bwd_dot_do_o_kernelILb0E23Flash_bwd_kernel_traitsILi256ELi64ELi64ELi8ELi4ELi2ELi2ELb0ELb1EN7cutlass10bfloat16_tE19Flash_kernel_traitsILi256ELi64ELi64ELi8ES3_EEEEvNS_16Flash_bwd_paramsE)
        /*0428*/ 	.word	0x00000000


	//----- nvinfo : EIATTR_MIN_STACK_SIZE
	.align		4
.L_188:
        /*042c*/ 	.byte	0x04, 0x12
        /*042e*/ 	.short	(.L_190 - .L_189)
	.align		4
.L_189:
        /*0430*/ 	.word	index@(_ZN5flash25flash_bwd_dot_do_o_kernelILb1E23Flash_bwd_kernel_traitsILi256ELi64ELi64ELi8ELi4ELi2ELi2ELb0ELb1EN7cutlass10bfloat16_tE19Flash_kernel_traitsILi256ELi64ELi64ELi8ES3_EEEEvNS_16Flash_bwd_paramsE)
        /*0434*/ 	.word	0x00000000


	//----- nvinfo : EIATTR_MIN_STACK_SIZE
	.align		4
.L_190:
        /*0438*/ 	.byte	0x04, 0x12
        /*043a*/ 	.short	(.L_192 - .L_191)
	.align		4
.L_191:
        /*043c*/ 	.word	index@(_ZN5flash27flash_bwd_convert_dq_kernelI23Flash_bwd_kernel_traitsILi256ELi64ELi64ELi8ELi4ELi2ELi2ELb0ELb0EN7cutlass10bfloat16_tE19Flash_kernel_traitsILi256ELi64ELi64ELi8ES3_EEEEvNS_16Flash_bwd_paramsEi)
        /*0440*/ 	.word	0x00000000


	//----- nvinfo : EIATTR_MIN_STACK_SIZE
	.align		4
.L_192:
        /*0444*/ 	.byte	0x04, 0x12
        /*0446*/ 	.short	(.L_194 - .L_193)
	.align		4
.L_193:
        /*0448*/ 	.word	index@(_ZN5flash44flash_bwd_dq_dk_dv_loop_seqk_parallel_kernelI23Flash_bwd_kernel_traitsILi256ELi64ELi64ELi8ELi4ELi2ELi2ELb0ELb0EN7cutlass10bfloat16_tE19Flash_kernel_traitsILi256ELi64ELi64ELi8ES3_EELb1ELb1ELb0ELb0ELb0ELb0ELb0EEEvNS_16Flash_bwd_paramsE)
        /*044c*/ 	.word	0x00000080


	//----- nvinfo : EIATTR_MIN_STACK_SIZE
	.align		4
.L_194:
        /*0450*/ 	.byte	0x04, 0x12
        /*0452*/ 	.short	(.L_196 - .L_195)
	.align		4
.L_195:
        /*0454*/ 	.word	index@(_ZN5flash44flash_bwd_dq_dk_dv_loop_seqk_parallel_kernelI23Flash_bwd_kernel_traitsILi256ELi64ELi64ELi8ELi4ELi2ELi2ELb0ELb0EN7cutlass10bfloat16_tE19Flash_kernel_traitsILi256ELi64ELi64ELi8ES3_EELb0ELb1ELb0ELb0ELb0ELb0ELb1EEEvNS_16Flash_bwd_paramsE)
        /*0458*/ 	.word	0x00000078


	//----- nvinfo : EIATTR_MIN_STACK_SIZE
	.align		4
.L_196:
        /*045c*/ 	.byte	0x04, 0x12
        /*045e*/ 	.short	(.L_198 - .L_197)
	.align		4
.L_197:
        /*0460*/ 	.word	index@(_ZN5flash44flash_bwd_dq_dk_dv_loop_seqk_parallel_kernelI23Flash_bwd_kernel_traitsILi256ELi64ELi64ELi8ELi4ELi2ELi2ELb0ELb0EN7cutlass10bfloat16_tE19Flash_kernel_traitsILi256ELi64ELi64ELi8ES3_EELb1ELb1ELb0ELb0ELb0ELb1ELb0EEEvNS_16Flash_bwd_paramsE)
        /*0464*/ 	.word	0x00000000


	//----- nvinfo : EIATTR_MIN_STACK_SIZE
	.align		4
.L_198:
        /*0468*/ 	.byte	0x04, 0x12
        /*046a*/ 	.short	(.L_200 - .L_199)
	.align		4
.L_199:
        /*046c*/ 	.word	index@(_ZN5flash44flash_bwd_dq_dk_dv_loop_seqk_parallel_kernelI23Flash_bwd_kernel_traitsILi256ELi64ELi64ELi8ELi4ELi2ELi2ELb0ELb0EN7cutlass10bfloat16_tE19Flash_kernel_traitsILi256ELi64ELi64ELi8ES3_EELb0ELb1ELb0ELb0ELb0ELb1ELb1EEEvNS_16Flash_bwd_paramsE)
        /*0470*/ 	.word	0x00000000


	//----- nvinfo : EIATTR_MIN_STACK_SIZE
	.align		4
.L_200:
        /*0474*/ 	.byte	0x04, 0x12
        /*0476*/ 	.short	(.L_202 - .L_201)
	.align		4
.L_201:
        /*0478*/ 	.word	index@(_ZN5flash44flash_bwd_dq_dk_dv_loop_seqk_parallel_kernelI23Flash_bwd_kernel_traitsILi256ELi64ELi64ELi8ELi4ELi2ELi2ELb0ELb0EN7cutlass10bfloat16_tE19Flash_kernel_traitsILi256ELi64ELi64ELi8ES3_EELb1ELb1ELb0ELb1ELb0ELb0ELb0EEEvNS_16Flash_bwd_paramsE)
        /*047c*/ 	.word	0x00000068


	//----- nvinfo : EIATTR_MIN_STACK_SIZE
	.align		4
.L_202:
        /*0480*/ 	.byte	0x04, 0x12
        /*0482*/ 	.short	(.L_204 - .L_203)
	.align		4
.L_203:
        /*0484*/ 	.word	index@(_ZN5flash44flash_bwd_dq_dk_dv_loop_seqk_parallel_kernelI23Flash_bwd_kernel_traitsILi256ELi64ELi64ELi8ELi4ELi2ELi2ELb0ELb0EN7cutlass10bfloat16_tE19Flash_kernel_traitsILi256ELi64ELi64ELi8ES3_EELb0ELb1ELb0ELb1ELb0ELb0ELb1EEEvNS_16Flash_bwd_paramsE)
        /*0488*/ 	.word	0x00000028


	//----- nvinfo : EIATTR_MIN_STACK_SIZE
	.align		4
.L_204:
        /*048c*/ 	.byte	0x04, 0x12
        /*048e*/ 	.short	(.L_206 - .L_205)
	.align		4
.L_205:
        /*0490*/ 	.word	index@(_ZN5flash25flash_bwd_dot_do_o_kernelILb0E23Flash_bwd_kernel_traitsILi256ELi64ELi64ELi8ELi4ELi2ELi2ELb0ELb0EN7cutlass10bfloat16_tE19Flash_kernel_traitsILi256ELi64ELi64ELi8ES3_EEEEvNS_16Flash_bwd_paramsE)
        /*0494*/ 	.word	0x00000000


	//----- nvinfo : EIATTR_MIN_STACK_SIZE
	.align		4
.L_206:
        /*0498*/ 	.byte	0x04, 0x12
        /*049a*/ 	.short	(.L_208 - .L_207)
	.align		4
.L_207:
        /*049c*/ 	.word	index@(_ZN5flash25flash_bwd_dot_do_o_kernelILb1E23Flash_bwd_kernel_traitsILi256ELi64ELi64ELi8ELi4ELi2ELi2ELb0ELb0EN7cutlass10bfloat16_tE19Flash_kernel_traitsILi256ELi64ELi64ELi8ES3_EEEEvNS_16Flash_bwd_paramsE)
        /*04a0*/ 	.word	0x00000000
.L_208:


//--------------------- .nv.compat                --------------------------
	.section	.nv.compat,"",@"SHT_CUDA_COMPAT_INFO"
	.align	4
        /*0000*/ 	.byte	0x02, 0x09, 0x01, 0x00, 0x02, 0x02, 0x01, 0x00, 0x02, 0x05, 0x05, 0x00, 0x03, 0x07, 0x01, 0x01
        /*0010*/ 	.byte	0x02, 0x03, 0x00, 0x00, 0x02, 0x06, 0x01, 0x00, 0x04, 0x0b, 0x08, 0x00, 0x00, 0x00, 0x00, 0x00
        /*0020*/ 	.byte	0x00, 0x00, 0x00, 0x00


//--------------------- .nv.info._ZN5flash27flash_bwd_convert_dq_kernelI23Flash_bwd_kernel_traitsILi256ELi64ELi32ELi8ELi4ELi1ELi2ELb1ELb1EN7cutlass10bfloat16_tE19Flash_kernel_traitsILi256ELi64ELi32ELi8ES3_EEEEvNS_16Flash_bwd_paramsEi --------------------------
	.section	.nv.info._ZN5flash27flash_bwd_convert_dq_kernelI23Flash_bwd_kernel_traitsILi256ELi64ELi32ELi8ELi4ELi1ELi2ELb1ELb1EN7cutlass10bfloat16_tE19Flash_kernel_traitsILi256ELi64ELi32ELi8ES3_EEEEvNS_16Flash_bwd_paramsEi,"",@"SHT_CUDA_INFO"
	.sectionflags	@""
	.align	4


	//----- nvinfo : EIATTR_CUDA_API_VERSION
	.align		4
        /*0000*/ 	.byte	0x04, 0x37
        /*0002*/ 	.short	(.L_210 - .L_209)
.L_209:
        /*0004*/ 	.word	0x00000082


	//----- nvinfo : EIATTR_KPARAM_INFO
	.align		4
.L_210:
        /*0008*/ 	.byte	0x04, 0x17
        /*000a*/ 	.short	(.L_212 - .L_211)
.L_211:
        /*000c*/ 	.word	0x00000000
        /*0010*/ 	.short	0x0001
        /*0012*/ 	.short	0x0280
        /*0014*/ 	.byte	0x00, 0xf0, 0x11, 0x00


	//----- nvinfo : EIATTR_KPARAM_INFO
	.align		4
.L_212:
        /*0018*/ 	.byte	0x04, 0x17
        /*001a*/ 	.short	(.L_214 - .L_213)
.L_213:
        /*001c*/ 	.word	0x00000000
        /*0020*/ 	.short	0x0000
        /*0022*/ 	.short	0x0000
        /*0024*/ 	.byte	0x00, 0xf0, 0x01, 0x0a


	//----- nvinfo : EIATTR_SPARSE_MMA_MASK
	.align		4
.L_214:
        /*0028*/ 	.byte	0x03, 0x50
        /*002a*/ 	.short	0x0000


	//----- nvinfo : EIATTR_MAXREG_COUNT
	.align		4
        /*002c*/ 	.byte	0x03, 0x1b
        /*002e*/ 	.short	0x00ff


	//----- nvinfo : EIATTR_NUM_BARRIERS
	.align		4
        /*0030*/ 	.byte	0x02, 0x4c
        /*0032*/ 	.byte	0x01
	.zero		1


	//----- nvinfo : EIATTR_MERCURY_ISA_VERSION
	.align		4
        /*0034*/ 	.byte	0x03, 0x5f
        /*0036*/ 	.short	0x0101


	//----- nvinfo : EIATTR_EXIT_INSTR_OFFSETS
	.align		4
        /*0038*/ 	.byte	0x04, 0x1c
        /*003a*/ 	.short	(.L_216 - .L_215)


	//   ....[0]....
.L_215:
        /*003c*/ 	.word	0x00000100


	//   ....[1]....
        /*0040*/ 	.word	0x000020f0


	//   ....[2]....
        /*0044*/ 	.word	0x00002230


	//   ....[3]....
        /*0048*/ 	.word	0x00002250


	//----- nvinfo : EIATTR_CRS_STACK_SIZE
	.align		4
.L_216:
        /*004c*/ 	.byte	0x04, 0x1e
        /*004e*/ 	.short	(.L_218 - .L_217)
.L_217:
        /*0050*/ 	.word	0x00000000


	//----- nvinfo : EIATTR_CBANK_PARAM_SIZE
	.align		4
.L_218:
        /*0054*/ 	.byte	0x03, 0x19
        /*0056*/ 	.short	0x0284


	//----- nvinfo : EIATTR_PARAM_CBANK
	.align		4
        /*0058*/ 	.byte	0x04, 0x0a
        /*005a*/ 	.short	(.L_220 - .L_219)
	.align		4
.L_219:
        /*005c*/ 	.word	index@(.nv.constant0._ZN5flash27flash_bwd_convert_dq_kernelI23Flash_bwd_kernel_traitsILi256ELi64ELi32ELi8ELi4ELi1ELi2ELb1ELb1EN7cutlass10bfloat16_tE19Flash_kernel_traitsILi256ELi64ELi32ELi8ES3_EEEEvNS_16Flash_bwd_paramsEi)
        /*0060*/ 	.short	0x0210
        /*0062*/ 	.short	0x0284


	//----- nvinfo : EIATTR_SW_WAR
	.align		4
.L_220:
        /*0064*/ 	.byte	0x04, 0x36
        /*0066*/ 	.short	(.L_222 - .L_221)
.L_221:
        /*0068*/ 	.word	0x00000008
.L_222:


//--------------------- .nv.info._ZN5flash44flash_bwd_dq_dk_dv_loop_seqk_parallel_kernelI23Flash_bwd_kernel_traitsILi256ELi64ELi32ELi8ELi4ELi1ELi2ELb1ELb1EN7cutlass10bfloat16_tE19Flash_kernel_traitsILi256ELi64ELi32ELi8ES3_EELb0ELb1ELb0ELb0ELb0ELb0ELb0EEEvNS_16Flash_bwd_paramsE --------------------------
	.section	.nv.info._ZN5flash44flash_bwd_dq_dk_dv_loop_seqk_parallel_kernelI23Flash_bwd_kernel_traitsILi256ELi64ELi32ELi8ELi4ELi1ELi2ELb1ELb1EN7cutlass10bfloat16_tE19Flash_kernel_traitsILi256ELi64ELi32ELi8ES3_EELb0ELb1ELb0ELb0ELb0ELb0ELb0EEEvNS_16Flash_bwd_paramsE,"",@"SHT_CUDA_INFO"
	.sectionflags	@""
	.align	4


	//----- nvinfo : EIATTR_CUDA_API_VERSION
	.align		4
        /*0000*/ 	.byte	0x04, 0x37
        /*0002*/ 	.short	(.L_224 - .L_223)
.L_223:
        /*0004*/ 	.word	0x00000082


	//----- nvinfo : EIATTR_KPARAM_INFO
	.align		4
.L_224:
        /*0008*/ 	.byte	0x04, 0x17
        /*000a*/ 	.short	(.L_226 - .L_225)
.L_225:
        /*000c*/ 	.word	0x00000000
        /*0010*/ 	.short	0x0000
        /*0012*/ 	.short	0x0000
        /*0014*/ 	.byte	0x00, 0xf0, 0x01, 0x0a


	//----- nvinfo : EIATTR_SPARSE_MMA_MASK
	.align		4
.L_226:
        /*0018*/ 	.byte	0x03, 0x50
        /*001a*/ 	.short	0x0000


	//----- nvinfo : EIATTR_MAXREG_COUNT
	.align		4
        /*001c*/ 	.byte	0x03, 0x1b
        /*001e*/ 	.short	0x00ff


	//----- nvinfo : EIATTR_NUM_BARRIERS
	.align		4
        /*0020*/ 	.byte	0x02, 0x4c
        /*0022*/ 	.byte	0x01
	.zero		1


	//----- nvinfo : EIATTR_ANNOTATIONS
	.align		4
        /*0024*/ 	.byte	0x04, 0x55
        /*0026*/ 	.short	(.L_228 - .L_227)


	//   ....[0]....
.L_227:
        /*0028*/ 	.word	0x00000001
        /*002c*/ 	.byte	0x80, 0x05, 0x00, 0x00, 0x01, 0x00, 0x00, 0x00, 0xc0, 0x09, 0x00, 0x00, 0x01, 0x00, 0x00, 0x00
        /*003c*/ 	.byte	0x80, 0x25, 0x00, 0x00, 0x01, 0x00, 0x00, 0x00, 0xb0, 0x3a, 0x00, 0x00, 0x01, 0x00, 0x00, 0x00
        /*004c*/ 	.byte	0x00, 0x3e, 0x00, 0x00, 0x01, 0x00, 0x00, 0x00, 0x30, 0x3e, 0x00, 0x00


	//----- nvinfo : EIATTR_MERCURY_ISA_VERSION
	.align		4
.L_228:
        /*0058*/ 	.byte	0x03, 0x5f
        /*005a*/ 	.short	0x0101


	//----- nvinfo : EIATTR_EXIT_INSTR_OFFSETS
	.align		4
        /*005c*/ 	.byte	0x04, 0x1c
        /*005e*/ 	.short	(.L_230 - .L_229)


	//   ....[0]....
.L_229:
        /*0060*/ 	.word	0x000000a0


	//   ....[1]....
        /*0064*/ 	.word	0x00007be0


	//----- nvinfo : EIATTR_CRS_STACK_SIZE
	.align		4
.L_230:
        /*0068*/ 	.byte	0x04, 0x1e
        /*006a*/ 	.short	(.L_232 - .L_231)
.L_231:
        /*006c*/ 	.word	0x00000000


	//----- nvinfo : EIATTR_CBANK_PARAM_SIZE
	.align		4
.L_232:
        /*0070*/ 	.byte	0x03, 0x19
        /*0072*/ 	.short	0x0280


	//----- nvinfo : EIATTR_PARAM_CBANK
	.align		4
        /*0074*/ 	.byte	0x04, 0x0a
        /*0076*/ 	.short	(.L_234 - .L_233)
	.align		4
.L_233:
        /*0078*/ 	.word	index@(.nv.constant0._ZN5flash44flash_bwd_dq_dk_dv_loop_seqk_parallel_kernelI23Flash_bwd_kernel_traitsILi256ELi64ELi32ELi8ELi4ELi1ELi2ELb1ELb1EN7cutlass10bfloat16_tE19Flash_kernel_traitsILi256ELi64ELi32ELi8ES3_EELb0ELb1ELb0ELb0ELb0ELb0ELb0EEEvNS_16Flash_bwd_paramsE)
        /*007c*/ 	.short	0x0210
        /*007e*/ 	.short	0x0280


	//----- nvinfo : EIATTR_SW_WAR
	.align		4
.L_234:
        /*0080*/ 	.byte	0x04, 0x36
        /*0082*/ 	.short	(.L_236 - .L_235)
.L_235:
        /*0084*/ 	.word	0x00000008
.L_236:


//--------------------- .nv.info._ZN5flash44flash_bwd_dq_dk_dv_loop_seqk_parallel_kernelI23Flash_bwd_kernel_traitsILi256ELi64ELi32ELi8ELi4ELi1ELi2ELb1ELb1EN7cutlass10bfloat16_tE19Flash_kernel_traitsILi256ELi64ELi32ELi8ES3_EELb0ELb1ELb0ELb0ELb0ELb0ELb1EEEvNS_16Flash_bwd_paramsE --------------------------
	.section	.nv.info._ZN5flash44flash_bwd_dq_dk_dv_loop_seqk_parallel_kernelI23Flash_bwd_kernel_traitsILi256ELi64ELi32ELi8ELi4ELi1ELi2ELb1ELb1EN7cutlass10bfloat16_tE19Flash_kernel_traitsILi256ELi64ELi32ELi8ES3_EELb0ELb1ELb0ELb0ELb0ELb0ELb1EEEvNS_16Flash_bwd_paramsE,"",@"SHT_CUDA_INFO"
	.sectionflags	@""
	.align	4


	//----- nvinfo : EIATTR_CUDA_API_VERSION
	.align		4
        /*0000*/ 	.byte	0x04, 0x37
        /*0002*/ 	.short	(.L_238 - .L_237)
.L_237:
        /*0004*/ 	.word	0x00000082


	//----- nvinfo : EIATTR_KPARAM_INFO
	.align		4
.L_238:
        /*0008*/ 	.byte	0x04, 0x17
        /*000a*/ 	.short	(.L_240 - .L_239)
.L_239:
        /*000c*/ 	.word	0x00000000
        /*0010*/ 	.short	0x0000
        /*0012*/ 	.short	0x0000
        /*0014*/ 	.byte	0x00, 0xf0, 0x01, 0x0a


	//----- nvinfo : EIATTR_SPARSE_MMA_MASK
	.align		4
.L_240:
        /*0018*/ 	.byte	0x03, 0x50
        /*001a*/ 	.short	0x0000


	//----- nvinfo : EIATTR_MAXREG_COUNT
	.align		4
        /*001c*/ 	.byte	0x03, 0x1b
        /*001e*/ 	.short	0x00ff


	//----- nvinfo : EIATTR_NUM_BARRIERS
	.align		4
        /*0020*/ 	.byte	0x02, 0x4c
        /*0022*/ 	.byte	0x01
	.zero		1


	//----- nvinfo : EIATTR_ANNOTATIONS
	.align		4
        /*0024*/ 	.byte	0x04, 0x55
        /*0026*/ 	.short	(.L_242 - .L_241)


	//   ....[0]....
.L_241:
        /*0028*/ 	.word	0x00000001
        /*002c*/ 	.byte	0x80, 0x05, 0x00, 0x00, 0x01, 0x00, 0x00, 0x00, 0xc0, 0x09, 0x00, 0x00, 0x01, 0x00, 0x00, 0x00
        /*003c*/ 	.byte	0x70, 0x25, 0x00, 0x00, 0x01, 0x00, 0x00, 0x00, 0xa0, 0x3a, 0x00, 0x00, 0x01, 0x00, 0x00, 0x00
        /*004c*/ 	.byte	0x00, 0x3e, 0x00, 0x00, 0x01, 0x00, 0x00, 0x00, 0x30, 0x3e, 0x00, 0x00


	//----- nvinfo : EIATTR_MERCURY_ISA_VERSION
	.align		4
.L_242:
        /*0058*/ 	.byte	0x03, 0x5f
        /*005a*/ 	.short	0x0101


	//----- nvinfo : EIATTR_EXIT_INSTR_OFFSETS
	.align		4
        /*005c*/ 	.byte	0x04, 0x1c
        /*005e*/ 	.short	(.L_244 - .L_243)


	//   ....[0]....
.L_243:
        /*0060*/ 	.word	0x000000a0


	//   ....[1]....
        /*0064*/ 	.word	0x00007ee0


	//----- nvinfo : EIATTR_CRS_STACK_SIZE
	.align		4
.L_244:
        /*0068*/ 	.byte	0x04, 0x1e
        /*006a*/ 	.short	(.L_246 - .L_245)
.L_245:
        /*006c*/ 	.word	0x00000000


	//----- nvinfo : EIATTR_CBANK_PARAM_SIZE
	.align		4
.L_246:
        /*0070*/ 	.byte	0x03, 0x19
        /*0072*/ 	.short	0x0280


	//----- nvinfo : EIATTR_PARAM_CBANK
	.align		4
        /*0074*/ 	.byte	0x04, 0x0a
        /*0076*/ 	.short	(.L_248 - .L_247)
	.align		4
.L_247:
        /*0078*/ 	.word	index@(.nv.constant0._ZN5flash44flash_bwd_dq_dk_dv_loop_seqk_parallel_kernelI23Flash_bwd_kernel_traitsILi256ELi64ELi32ELi8ELi4ELi1ELi2ELb1ELb1EN7cutlass10bfloat16_tE19Flash_kernel_traitsILi256ELi64ELi32ELi8ES3_EELb0ELb1ELb0ELb0ELb0ELb0ELb1EEEvNS_16Flash_bwd_paramsE)
        /*007c*/ 	.short	0x0210
        /*007e*/ 	.short	0x0280


	//----- nvinfo : EIATTR_SW_WAR
	.align		4
.L_248:
        /*0080*/ 	.byte	0x04, 0x36
        /*0082*/ 	.short	(.L_250 - .L_249)
.L_249:
        /*0084*/ 	.word	0x00000008
.L_250:


//--------------------- .nv.info._ZN5flash44flash_bwd_dq_dk_dv_loop_seqk_parallel_kernelI23Flash_bwd_kernel_traitsILi256ELi64ELi32ELi8ELi4ELi1ELi2ELb1ELb1EN7cutlass10bfloat16_tE19Flash_kernel_traitsILi256ELi64ELi32ELi8ES3_EELb0ELb1ELb0ELb0ELb0ELb1ELb0EEEvNS_16Flash_bwd_paramsE --------------------------
	.section	.nv.info._ZN5flash44flash_bwd_dq_dk_dv_loop_seqk_parallel_kernelI23Flash_bwd_kernel_traitsILi256ELi64ELi32ELi8ELi4ELi1ELi2ELb1ELb1EN7cutlass10bfloat16_tE19Flash_kernel_traitsILi256ELi64ELi32ELi8ES3_EELb0ELb1ELb0ELb0ELb0ELb1ELb0EEEvNS_16Flash_bwd_paramsE,"",@"SHT_CUDA_INFO"
	.sectionflags	@""
	.align	4


	//----- nvinfo : EIATTR_CUDA_API_VERSION
	.align		4
        /*0000*/ 	.byte	0x04, 0x37
        /*0002*/ 	.short	(.L_252 - .L_251)
.L_251:
        /*0004*/ 	.word	0x00000082


	//----- nvinfo : EIATTR_KPARAM_INFO
	.align		4
.L_252:
        /*0008*/ 	.byte	0x04, 0x17
        /*000a*/ 	.short	(.L_254 - .L_253)
.L_253:
        /*000c*/ 	.word	0x00000000
        /*0010*/ 	.short	0x0000
        /*0012*/ 	.short	0x0000
        /*0014*/ 	.byte	0x00, 0xf0, 0x01, 0x0a


	//----- nvinfo : EIATTR_SPARSE_MMA_MASK
	.align		4
.L_254:
        /*0018*/ 	.byte	0x03, 0x50
        /*001a*/ 	.short	0x0000


	//----- nvinfo : EIATTR_MAXREG_COUNT
	.align		4
        /*001c*/ 	.byte	0x03, 0x1b
        /*001e*/ 	.short	0x00ff


	//----- nvinfo : EIATTR_NUM_BARRIERS
	.align		4
        /*0020*/ 	.byte	0x02, 0x4c
        /*0022*/ 	.byte	0x01
	.zero		1


	//----- nvinfo : EIATTR_ANNOTATIONS
	.align		4
        /*0024*/ 	.byte	0x04, 0x55
        /*0026*/ 	.short	(.L_256 - .L_255)


	//   ....[0]....
.L_255:
        /*0028*/ 	.word	0x00000001
        /*002c*/ 	.byte	0xa0, 0x00, 0x00, 0x00, 0x01, 0x00, 0x00, 0x00, 0xe0, 0x05, 0x00, 0x00, 0x01, 0x00, 0x00, 0x00
        /*003c*/ 	.byte	0x10, 0x09, 0x00, 0x00, 0x01, 0x00, 0x00, 0x00, 0xc0, 0x25, 0x00, 0x00, 0x01, 0x00, 0x00, 0x00
        /*004c*/ 	.byte	0x00, 0x2d, 0x00, 0x00, 0x01, 0x00, 0x00, 0x00, 0xd0, 0x30, 0x00, 0x00, 0x01, 0x00, 0x00, 0x00
        /*005c*/ 	.byte	0x00, 0x31, 0x00, 0x00, 0x01, 0x00, 0x00, 0x00, 0x80, 0x66, 0x00, 0x00


	//----- nvinfo : EIATTR_MERCURY_ISA_VERSION
	.align		4
.L_256:
        /*0068*/ 	.byte	0x03, 0x5f
        /*006a*/ 	.short	0x0101


	//----- nvinfo : EIATTR_EXIT_INSTR_OFFSETS
	.align		4
        /*006c*/ 	.byte	0x04, 0x1c
        /*006e*/ 	.short	(.L_258 - .L_257)


	//   ....[0]....
.L_257:
        /*0070*/ 	.word	0x000000c0


	//   ....[1]....
        /*0074*/ 	.word	0x00006700


	//----- nvinfo : EIATTR_CRS_STACK_SIZE
	.align		4
.L_258:
        /*0078*/ 	.byte	0x04, 0x1e
        /*007a*/ 	.short	(.L_260 - .L_259)
.L_259:
        /*007c*/ 	.word	0x00000000


	//----- nvinfo : EIATTR_CBANK_PARAM_SIZE
	.align		4
.L_260:
        /*0080*/ 	.byte	0x03, 0x19
        /*0082*/ 	.short	0x0280


	//----- nvinfo : EIATTR_PARAM_CBANK
	.align		4
        /*0084*/ 	.byte	0x04, 0x0a
        /*0086*/ 	.short	(.L_262 - .L_261)
	.align		4
.L_261:
        /*0088*/ 	.word	index@(.nv.constant0._ZN5flash44flash_bwd_dq_dk_dv_loop_seqk_parallel_kernelI23Flash_bwd_kernel_traitsILi256ELi64ELi32ELi8ELi4ELi1ELi2ELb1ELb1EN7cutlass10bfloat16_tE19Flash_kernel_traitsILi256ELi64ELi32ELi8ES3_EELb0ELb1ELb0ELb0ELb0ELb1ELb0EEEvNS_16Flash_bwd_paramsE)
        /*008c*/ 	.short	0x0210
        /*008e*/ 	.short	0x0280


	//----- nvinfo : EIATTR_SW_WAR
	.align		4
.L_262:
        /*0090*/ 	.byte	0x04, 0x36
        /*0092*/ 	.short	(.L_264 - .L_263)
.L_263:
        /*0094*/ 	.word	0x00000008
.L_264:


//--------------------- .nv.info._ZN5flash44flash_bwd_dq_dk_dv_loop_seqk_parallel_kernelI23Flash_bwd_kernel_traitsILi256ELi64ELi32ELi8ELi4ELi1ELi2ELb1ELb1EN7cutlass10bfloat16_tE19Flash_kernel_traitsILi256ELi64ELi32ELi8ES3_EELb0ELb1ELb0ELb0ELb0ELb1ELb1EEEvNS_16Flash_bwd_paramsE --------------------------
	.section	.nv.info._ZN5flash44flash_bwd_dq_dk_dv_loop_seqk_parallel_kernelI23Flash_bwd_kernel_traitsILi256ELi64ELi32ELi8ELi4ELi1ELi2ELb1ELb1EN7cutlass10bfloat16_tE19Flash_kernel_traitsILi256ELi64ELi32ELi8ES3_EELb0ELb1ELb0ELb0ELb0ELb1ELb1EEEvNS_16Flash_bwd_paramsE,"",@"SHT_CUDA_INFO"
	.sectionflags	@""
	.align	4


	//----- nvinfo : EIATTR_CUDA_API_VERSION
	.align		4
        /*0000*/ 	.byte	0x04, 0x37
        /*0002*/ 	.short	(.L_266 - .L_265)
.L_265:
        /*0004*/ 	.word	0x00000082


	//----- nvinfo : EIATTR_KPARAM_INFO
	.align		4
.L_266:
        /*0008*/ 	.byte	0x04, 0x17
        /*000a*/ 	.short	(.L_268 - .L_267)
.L_267:
        /*000c*/ 	.word	0x00000000
        /*0010*/ 	.short	0x0000
        /*0012*/ 	.short	0x0000
        /*0014*/ 	.byte	0x00, 0xf0, 0x01, 0x0a


	//----- nvinfo : EIATTR_SPARSE_MMA_MASK
	.align		4
.L_268:
        /*0018*/ 	.byte	0x03, 0x50
        /*001a*/ 	.short	0x0000


	//----- nvinfo : EIATTR_MAXREG_COUNT
	.align		4
        /*001c*/ 	.byte	0x03, 0x1b
        /*001e*/ 	.short	0x00ff


	//----- nvinfo : EIATTR_NUM_BARRIERS
	.align		4
        /*0020*/ 	.byte	0x02, 0x4c
        /*0022*/ 	.byte	0x01
	.zero		1


	//----- nvinfo : EIATTR_ANNOTATIONS
	.align		4
        /*0024*/ 	.byte	0x04, 0x55
        /*0026*/ 	.short	(.L_270 - .L_269)


	//   ....[0]....
.L_269:
        /*0028*/ 	.word	0x00000001
        /*002c*/ 	.byte	0xa0, 0x00, 0x00, 0x00, 0x01, 0x00, 0x00, 0x00, 0xe0, 0x05, 0x00, 0x00, 0x01, 0x00, 0x00, 0x00
        /*003c*/ 	.byte	0x10, 0x09, 0x00, 0x00, 0x01, 0x00, 0x00, 0x00, 0xc0, 0x25, 0x00, 0x00, 0x01, 0x00, 0x00, 0x00
        /*004c*/ 	.byte	0x00, 0x2d, 0x00, 0x00, 0x01, 0x00, 0x00, 0x00, 0xe0, 0x30, 0x00, 0x00, 0x01, 0x00, 0x00, 0x00
        /*005c*/ 	.byte	0x10, 0x31, 0x00, 0x00, 0x01, 0x00, 0x00, 0x00, 0xa0, 0x69, 0x00, 0x00


	//----- nvinfo : EIATTR_MERCURY_ISA_VERSION
	.align		4
.L_270:
        /*0068*/ 	.byte	0x03, 0x5f
        /*006a*/ 	.short	0x0101


	//----- nvinfo : EIATTR_EXIT_INSTR_OFFSETS
	.align		4
        /*006c*/ 	.byte	0x04, 0x1c
        /*006e*/ 	.short	(.L_272 - .L_271)


	//   ....[0]....
.L_271:
        /*0070*/ 	.word	0x000000c0


	//   ....[1]....
        /*0074*/ 	.word	0x00006a20


	//----- nvinfo : EIATTR_CRS_STACK_SIZE
	.align		4
.L_272:
        /*0078*/ 	.byte	0x04, 0x1e
        /*007a*/ 	.short	(.L_274 - .L_273)
.L_273:
        /*007c*/ 	.word	0x00000000


	//----- nvinfo : EIATTR_CBANK_PARAM_SIZE
	.align		4
.L_274:
        /*0080*/ 	.byte	0x03, 0x19
        /*0082*/ 	.short	0x0280


	//----- nvinfo : EIATTR_PARAM_CBANK
	.align		4
        /*0084*/ 	.byte	0x04, 0x0a
        /*0086*/ 	.short	(.L_276 - .L_275)
	.align		4
.L_275:
        /*0088*/ 	.word	index@(.nv.constant0._ZN5flash44flash_bwd_dq_dk_dv_loop_seqk_parallel_kernelI23Flash_bwd_kernel_traitsILi256ELi64ELi32ELi8ELi4ELi1ELi2ELb1ELb1EN7cutlass10bfloat16_tE19Flash_kernel_traitsILi256ELi64ELi32ELi8ES3_EELb0ELb1ELb0ELb0ELb0ELb1ELb1EEEvNS_16Flash_bwd_paramsE)
        /*008c*/ 	.short	0x0210
        /*008e*/ 	.short	0x0280


	//----- nvinfo : EIATTR_SW_WAR
	.align		4
.L_276:
        /*0090*/ 	.byte	0x04, 0x36
        /*0092*/ 	.short	(.L_278 - .L_277)
.L_277:
        /*0094*/ 	.word	0x00000008
.L_278:


//--------------------- .nv.info._ZN5flash44flash_bwd_dq_dk_dv_loop_seqk_parallel_kernelI23Flash_bwd_kernel_traitsILi256ELi64ELi32ELi8ELi4ELi1ELi2ELb1ELb1EN7cutlass10bfloat16_tE19Flash_kernel_traitsILi256ELi64ELi32ELi8ES3_EELb0ELb1ELb0ELb1ELb0ELb0ELb0EEEvNS_16Flash_bwd_paramsE --------------------------
	.section	.nv.info._ZN5flash44flash_bwd_dq_dk_dv_loop_seqk_parallel_kernelI23Flash_bwd_kernel_traitsILi256ELi64ELi32ELi8ELi4ELi1ELi2ELb1ELb1EN7cutlass10bfloat16_tE19Flash_kernel_traitsILi256ELi64ELi32ELi8ES3_EELb0ELb1ELb0ELb1ELb0ELb0ELb0EEEvNS_16Flash_bwd_paramsE,"",@"SHT_CUDA_INFO"
	.sectionflags	@""
	.align	4


	//----- nvinfo : EIATTR_CUDA_API_VERSION
	.align		4
        /*0000*/ 	.byte	0x04, 0x37
        /*0002*/ 	.short	(.L_280 - .L_279)
.L_279:
        /*0004*/ 	.word	0x00000082


	//----- nvinfo : EIATTR_KPARAM_INFO
	.align		4
.L_280:
        /*0008*/ 	.byte	0x04, 0x17
        /*000a*/ 	.short	(.L_282 - .L_281)
.L_281:
        /*000c*/ 	.word	0x00000000
        /*0010*/ 	.short	0x0000
        /*0012*/ 	.short	0x0000
        /*0014*/ 	.byte	0x00, 0xf0, 0x01, 0x0a


	//----- nvinfo : EIATTR_SPARSE_MMA_MASK
	.align		4
.L_282:
        /*0018*/ 	.byte	0x03, 0x50
        /*001a*/ 	.short	0x0000


	//----- nvinfo : EIATTR_MAXREG_COUNT
	.align		4
        /*001c*/ 	.byte	0x03, 0x1b
        /*001e*/ 	.short	0x00ff


	//----- nvinfo : EIATTR_NUM_BARRIERS
	.align		4
        /*0020*/ 	.byte	0x02, 0x4c
        /*0022*/ 	.byte	0x01
	.zero		1


	//----- nvinfo : EIATTR_ANNOTATIONS
	.align		4
        /*0024*/ 	.byte	0x04, 0x55
        /*0026*/ 	.short	(.L_284 - .L_283)


	//   ....[0]....
.L_283:
        /*0028*/ 	.word	0x00000001
        /*002c*/ 	.byte	0x70, 0x04, 0x00, 0x00, 0x01, 0x00, 0x00, 0x00, 0x60, 0x05, 0x00, 0x00, 0x01, 0x00, 0x00, 0x00
        /* <DEDUP_REMOVED lines=11> */
        /*00ec*/ 	.byte	0xf0, 0x58, 0x00, 0x00, 0x01, 0x00, 0x00, 0x00, 0x00, 0x59, 0x00, 0x00


	//----- nvinfo : EIATTR_MERCURY_ISA_VERSION
	.align		4
.L_284:
        /*00f8*/ 	.byte	0x03, 0x5f
        /*00fa*/ 	.short	0x0101


	//----- nvinfo : EIATTR_EXIT_INSTR_OFFSETS
	.align		4
        /*00fc*/ 	.byte	0x04, 0x1c
        /*00fe*/ 	.short	(.L_286 - .L_285)


	//   ....[0]....
.L_285:
        /*0100*/ 	.word	0x000000a0


	//   ....[1]....
        /*0104*/ 	.word	0x00007f40


	//----- nvinfo : EIATTR_CRS_STACK_SIZE
	.align		4
.L_286:
        /*0108*/ 	.byte	0x04, 0x1e
        /*010a*/ 	.short	(.L_288 - .L_287)
.L_287:
        /*010c*/ 	.word	0x00000000


	//----- nvinfo : EIATTR_CBANK_PARAM_SIZE
	.align		4
.L_288:
        /*0110*/ 	.byte	0x03, 0x19
        /*0112*/ 	.short	0x0280


	//----- nvinfo : EIATTR_PARAM_CBANK
	.align		4
        /*0114*/ 	.byte	0x04, 0x0a
        /*0116*/ 	.short	(.L_290 - .L_289)
	.align		4
.L_289:
        /*0118*/ 	.word	index@(.nv.constant0._ZN5flash44flash_bwd_dq_dk_dv_loop_seqk_parallel_kernelI23Flash_bwd_kernel_traitsILi256ELi64ELi32ELi8ELi4ELi1ELi2ELb1ELb1EN7cutlass10bfloat16_tE19Flash_kernel_traitsILi256ELi64ELi32ELi8ES3_EELb0ELb1ELb0ELb1ELb0ELb0ELb0EEEvNS_16Flash_bwd_paramsE)
        /*011c*/ 	.short	0x0210
        /*011e*/ 	.short	0x0280


	//----- nvinfo : EIATTR_SW_WAR
	.align		4
.L_290:
        /*0120*/ 	.byte	0x04, 0x36
        /*0122*/ 	.short	(.L_292 - .L_291)
.L_291:
        /*0124*/ 	.word	0x00000008
.L_292:


//--------------------- .nv.info._ZN5flash44flash_bwd_dq_dk_dv_loop_seqk_parallel_kernelI23Flash_bwd_kernel_traitsILi256ELi64ELi32ELi8ELi4ELi1ELi2ELb1ELb1EN7cutlass10bfloat16_tE19Flash_kernel_traitsILi256ELi64ELi32ELi8ES3_EELb0ELb1ELb0ELb1ELb0ELb0ELb1EEEvNS_16Flash_bwd_paramsE --------------------------
	.section	.nv.info._ZN5flash44flash_bwd_dq_dk_dv_loop_seqk_parallel_kernelI23Flash_bwd_kernel_traitsILi256ELi64ELi32ELi8ELi4ELi1ELi2ELb1ELb1EN7cutlass10bfloat16_tE19Flash_kernel_traitsILi256ELi64ELi32ELi8ES3_EELb0ELb1ELb0ELb1ELb0ELb0ELb1EEEvNS_16Flash_bwd_paramsE,"",@"SHT_CUDA_INFO"
	.sectionflags	@""
	.align	4


	//----- nvinfo : EIATTR_CUDA_API_VERSION
	.align		4
        /*0000*/ 	.byte	0x04, 0x37
        /*0002*/ 	.short	(.L_294 - .L_293)
.L_293:
        /*0004*/ 	.word	0x00000082


	//----- nvinfo : EIATTR_KPARAM_INFO
	.align		4
.L_294:
        /*0008*/ 	.byte	0x04, 0x17
        /*000a*/ 	.short	(.L_296 - .L_295)
.L_295:
        /*000c*/ 	.word	0x00000000
        /*0010*/ 	.short	0x0000
        /*0012*/ 	.short	0x0000
        /*0014*/ 	.byte	0x00, 0xf0, 0x01, 0x0a


	//----- nvinfo : EIATTR_SPARSE_MMA_MASK
	.align		4
.L_296:
        /*0018*/ 	.byte	0x03, 0x50
        /*001a*/ 	.short	0x0000


	//----- nvinfo : EIATTR_MAXREG_COUNT
	.align		4
        /*001c*/ 	.byte	0x03, 0x1b
        /*001e*/ 	.short	0x00ff


	//----- nvinfo : EIATTR_NUM_BARRIERS
	.align		4
        /*0020*/ 	.byte	0x02, 0x4c
        /*0022*/ 	.byte	0x01
	.zero		1


	//----- nvinfo : EIATTR_ANNOTATIONS
	.align		4
        /*0024*/ 	.byte	0x04, 0x55
        /*0026*/ 	.short	(.L_298 - .L_297)


	//   ....[0]....
.L_297:
        /* <DEDUP_REMOVED lines=14> */


	//----- nvinfo : EIATTR_MERCURY_ISA_VERSION
	.align		4
.L_298:
        /*00f8*/ 	.byte	0x03, 0x5f
        /*00fa*/ 	.short	0x0101


	//----- nvinfo : EIATTR_EXIT_INSTR_OFFSETS
	.align		4
        /*00fc*/ 	.byte	0x04, 0x1c
        /*00fe*/ 	.short	(.L_300 - .L_299)


	//   ....[0]....
.L_299:
        /*0100*/ 	.word	0x000000c0


	//   ....[1]....
        /*0104*/ 	.word	0x00008260


	//----- nvinfo : EIATTR_CRS_STACK_SIZE
	.align		4
.L_300:
        /*0108*/ 	.byte	0x04, 0x1e
        /*010a*/ 	.short	(.L_302 - .L_301)
.L_301:
        /*010c*/ 	.word	0x00000000


	//----- nvinfo : EIATTR_CBANK_PARAM_SIZE
	.align		4
.L_302:
        /*0110*/ 	.byte	0x03, 0x19
        /*0112*/ 	.short	0x0280


	//----- nvinfo : EIATTR_PARAM_CBANK
	.align		4
        /*0114*/ 	.byte	0x04, 0x0a
        /*0116*/ 	.short	(.L_304 - .L_303)
	.align		4
.L_303:
        /*0118*/ 	.word	index@(.nv.constant0._ZN5flash44flash_bwd_dq_dk_dv_loop_seqk_parallel_kernelI23Flash_bwd_kernel_traitsILi256ELi64ELi32ELi8ELi4ELi1ELi2ELb1ELb1EN7cutlass10bfloat16_tE19Flash_kernel_traitsILi256ELi64ELi32ELi8ES3_EELb0ELb1ELb0ELb1ELb0ELb0ELb1EEEvNS_16Flash_bwd_paramsE)
        /*011c*/ 	.short	0x0210
        /*011e*/ 	.short	0x0280


	//----- nvinfo : EIATTR_SW_WAR
	.align		4
.L_304:
        /*0120*/ 	.byte	0x04, 0x36
        /*0122*/ 	.short	(.L_306 - .L_305)
.L_305:
        /*0124*/ 	.word	0x00000008
.L_306:


//--------------------- .nv.info._ZN5flash25flash_bwd_dot_do_o_kernelILb0E23Flash_bwd_kernel_traitsILi256ELi64ELi32ELi8ELi4ELi1ELi2ELb1ELb1EN7cutlass10bfloat16_tE19Flash_kernel_traitsILi256ELi64ELi32ELi8ES3_EEEEvNS_16Flash_bwd_paramsE --------------------------
	.section	.nv.info._ZN5flash25flash_bwd_dot_do_o_kernelILb0E23Flash_bwd_kernel_traitsILi256ELi64ELi32ELi8ELi4ELi1ELi2ELb1ELb1EN7cutlass10bfloat16_tE19Flash_kernel_traitsILi256ELi64ELi32ELi8ES3_EEEEvNS_16Flash_bwd_paramsE,"",@"SHT_CUDA_INFO"
	.sectionflags	@""
	.align	4


	//----- nvinfo : EIATTR_CUDA_API_VERSION
	.align		4
        /*0000*/ 	.byte	0x04, 0x37
        /*0002*/ 	.short	(.L_308 - .L_307)
.L_307:
        /*0004*/ 	.word	0x00000082


	//----- nvinfo : EIATTR_KPARAM_INFO
	.align		4
.L_308:
        /*0008*/ 	.byte	0x04, 0x17
        /*000a*/ 	.short	(.L_310 - .L_309)
.L_309:
        /*000c*/ 	.word	0x00000000
        /*0010*/ 	.short	0x0000
        /*0012*/ 	.short	0x0000
        /*0014*/ 	.byte	0x00, 0xf0, 0x01, 0x0a


	//----- nvinfo : EIATTR_SPARSE_MMA_MASK
	.align		4
.L_310:
        /*0018*/ 	.byte	0x03, 0x50
        /*001a*/ 	.short	0x0000


	//----- nvinfo : EIATTR_MAXREG_COUNT
	.align		4
        /*001c*/ 	.byte	0x03, 0x1b
        /*001e*/ 	.short	0x00ff


	//----- nvinfo : EIATTR_MERCURY_ISA_VERSION
	.align		4
        /*0020*/ 	.byte	0x03, 0x5f
        /*0022*/ 	.short	0x0101


	//----- nvinfo : EIATTR_COOP_GROUP_MASK_REGIDS
	.align		4
        /*0024*/ 	.byte	0x04, 0x29
        /*0026*/ 	.short	(.L_312 - .L_311)


	//   ....[0]....
.L_311:
        /*0028*/ 	.word	0xffffffff


	//   ....[1]....
        /*002c*/ 	.word	0xffffffff


	//   ....[2]....
        /*0030*/ 	.word	0xffffffff


	//   ....[3]....
        /*0034*/ 	.word	0xffffffff


	//   ....[4]....
        /*0038*/ 	.word	0xffffffff


	//   ....[5]....
        /*003c*/ 	.word	0xffffffff


	//----- nvinfo : EIATTR_COOP_GROUP_INSTR_OFFSETS
	.align		4
.L_312:
        /*0040*/ 	.byte	0x04, 0x28
        /*0042*/ 	.short	(.L_314 - .L_313)


	//   ....[0]....
.L_313:
        /*0044*/ 	.word	0x00001a10


	//   ....[1]....
        /*0048*/ 	.word	0x00001a20


	//   ....[2]....
        /*004c*/ 	.word	0x00001a60


	//   ....[3]....
        /*0050*/ 	.word	0x00001a80


	//   ....[4]....
        /*0054*/ 	.word	0x00001ae0


	//   ....[5]....
        /*0058*/ 	.word	0x00001b00


	//----- nvinfo : EIATTR_EXIT_INSTR_OFFSETS
	.align		4
.L_314:
        /*005c*/ 	.byte	0x04, 0x1c
        /*005e*/ 	.short	(.L_316 - .L_315)


	//   ....[0]....
.L_315:
        /*0060*/ 	.word	0x00000130


	//   ....[1]....
        /*0064*/ 	.word	0x00001b60


	//   ....[2]....
        /*0068*/ 	.word	0x00001b80


	//----- nvinfo : EIATTR_CRS_STACK_SIZE
	.align		4
.L_316:
        /*006c*/ 	.byte	0x04, 0x1e
        /*006e*/ 	.short	(.L_318 - .L_317)
.L_317:
        /*0070*/ 	.word	0x00000000


	//----- nvinfo : EIATTR_CBANK_PARAM_SIZE
	.align		4
.L_318:
        /*0074*/ 	.byte	0x03, 0x19
        /*0076*/ 	.short	0x0280


	//----- nvinfo : EIATTR_PARAM_CBANK
	.align		4
        /*0078*/ 	.byte	0x04, 0x0a
        /*007a*/ 	.short	(.L_320 - .L_319)
	.align		4
.L_319:
        /*007c*/ 	.word	index@(.nv.constant0._ZN5flash25flash_bwd_dot_do_o_kernelILb0E23Flash_bwd_kernel_traitsILi256ELi64ELi32ELi8ELi4ELi1ELi2ELb1ELb1EN7cutlass10bfloat16_tE19Flash_kernel_traitsILi256ELi64ELi32ELi8ES3_EEEEvNS_16Flash_bwd_paramsE)
        /*0080*/ 	.short	0x0210
        /*0082*/ 	.short	0x0280


	//----- nvinfo : EIATTR_SW_WAR
	.align		4
.L_320:
        /*0084*/ 	.byte	0x04, 0x36
        /*0086*/ 	.short	(.L_322 - .L_321)
.L_321:
        /*0088*/ 	.word	0x00000008
.L_322:


//--------------------- .nv.info._ZN5flash25flash_bwd_dot_do_o_kernelILb1E23Flash_bwd_kernel_traitsILi256ELi64ELi32ELi8ELi4ELi1ELi2ELb1ELb1EN7cutlass10bfloat16_tE19Flash_kernel_traitsILi256ELi64ELi32ELi8ES3_EEEEvNS_16Flash_bwd_paramsE --------------------------
	.section	.nv.info._ZN5flash25flash_bwd_dot_do_o_kernelILb1E23Flash_bwd_kernel_traitsILi256ELi64ELi32ELi8ELi4ELi1ELi2ELb1ELb1EN7cutlass10bfloat16_tE19Flash_kernel_traitsILi256ELi64ELi32ELi8ES3_EEEEvNS_16Flash_bwd_paramsE,"",@"SHT_CUDA_INFO"
	.sectionflags	@""
	.align	4


	//----- nvinfo : EIATTR_CUDA_API_VERSION
	.align		4
        /*0000*/ 	.byte	0x04, 0x37
        /*0002*/ 	.short	(.L_324 - .L_323)
.L_323:
        /*0004*/ 	.word	0x00000082


	//----- nvinfo : EIATTR_KPARAM_INFO
	.align		4
.L_324:
        /*0008*/ 	.byte	0x04, 0x17
        /*000a*/ 	.short	(.L_326 - .L_325)
.L_325:
        /*000c*/ 	.word	0x00000000
        /*0010*/ 	.short	0x0000
        /*0012*/ 	.short	0x0000
        /*0014*/ 	.byte	0x00, 0xf0, 0x01, 0x0a


	//----- nvinfo : EIATTR_SPARSE_MMA_MASK
	.align		4
.L_326:
        /*0018*/ 	.byte	0x03, 0x50
        /*001a*/ 	.short	0x0000


	//----- nvinfo : EIATTR_MAXREG_COUNT
	.align		4
        /*001c*/ 	.byte	0x03, 0x1b
        /*001e*/ 	.short	0x00ff


	//----- nvinfo : EIATTR_MERCURY_ISA_VERSION
	.align		4
        /*0020*/ 	.byte	0x03, 0x5f
        /*0022*/ 	.short	0x0101


	//----- nvinfo : EIATTR_COOP_GROUP_MASK_REGIDS
	.align		4
        /*0024*/ 	.byte	0x04, 0x29
        /*0026*/ 	.short	(.L_328 - .L_327)


	//   ....[0]....
.L_327:
        /*0028*/ 	.word	0xffffffff


	//   ....[1]....
        /*002c*/ 	.word	0xffffffff


	//   ....[2]....
        /*0030*/ 	.word	0xffffffff


	//   ....[3]....
        /*0034*/ 	.word	0xffffffff


	//   ....[4]....
        /*0038*/ 	.word	0xffffffff


	//   ....[5]....
        /*003c*/ 	.word	0xffffffff


	//----- nvinfo : EIATTR_COOP_GROUP_INSTR_OFFSETS
	.align		4
.L_328:
        /*0040*/ 	.byte	0x04, 0x28
        /*0042*/ 	.short	(.L_330 - .L_329)


	//   ....[0]....
.L_329:
        /*0044*/ 	.word	0x00001d30


	//   ....[1]....
        /*0048*/ 	.word	0x00001d60


	//   ....[2]....
        /*004c*/ 	.word	0x00001d80


	//   ....[3]....
        /*0050*/ 	.word	0x00001da0


	//   ....[4]....
        /*0054*/ 	.word	0x00001dc0


	//   ....[5]....
        /*0058*/ 	.word	0x00001de0


	//----- nvinfo : EIATTR_EXIT_INSTR_OFFSETS
	.align		4
.L_330:
        /*005c*/ 	.byte	0x04, 0x1c
        /*005e*/ 	.short	(.L_332 - .L_331)


	//   ....[0]....
.L_331:
        /*0060*/ 	.word	0x00000130


	//   ....[1]....
        /*0064*/ 	.word	0x00001fd0


	//----- nvinfo : EIATTR_CRS_STACK_SIZE
	.align		4
.L_332:
        /*0068*/ 	.byte	0x04, 0x1e
        /*006a*/ 	.short	(.L_334 - .L_333)
.L_333:
        /*006c*/ 	.word	0x00000000


	//----- nvinfo : EIATTR_CBANK_PARAM_SIZE
	.align		4
.L_334:
        /*0070*/ 	.byte	0x03, 0x19
        /*0072*/ 	.short	0x0280


	//----- nvinfo : EIATTR_PARAM_CBANK
	.align		4
        /*0074*/ 	.byte	0x04, 0x0a
        /*0076*/ 	.short	(.L_336 - .L_335)
	.align		4
.L_335:
        /*0078*/ 	.word	index@(.nv.constant0._ZN5flash25flash_bwd_dot_do_o_kernelILb1E23Flash_bwd_kernel_traitsILi256ELi64ELi32ELi8ELi4ELi1ELi2ELb1ELb1EN7cutlass10bfloat16_tE19Flash_kernel_traitsILi256ELi64ELi32ELi8ES3_EEEEvNS_16Flash_bwd_paramsE)
        /*007c*/ 	.short	0x0210
        /*007e*/ 	.short	0x0280


	//----- nvinfo : EIATTR_SW_WAR
	.align		4
.L_336:
        /*0080*/ 	.byte	0x04, 0x36
        /*0082*/ 	.short	(.L_338 - .L_337)
.L_337:
        /*0084*/ 	.word	0x00000008
.L_338:


//--------------------- .nv.info._ZN5flash44flash_bwd_dq_dk_dv_loop_seqk_parallel_kernelI23Flash_bwd_kernel_traitsILi256ELi64ELi64ELi8ELi4ELi2ELi2ELb0ELb1EN7cutlass10bfloat16_tE19Flash_kernel_traitsILi256ELi64ELi64ELi8ES3_EELb0ELb1ELb0ELb0ELb0ELb0ELb0EEEvNS_16Flash_bwd_paramsE --------------------------
	.section	.nv.info._ZN5flash44flash_bwd_dq_dk_dv_loop_seqk_parallel_kernelI23Flash_bwd_kernel_traitsILi256ELi64ELi64ELi8ELi4ELi2ELi2ELb0ELb1EN7cutlass10bfloat16_tE19Flash_kernel_traitsILi256ELi64ELi64ELi8ES3_EELb0ELb1ELb0ELb0ELb0ELb0ELb0EEEvNS_16Flash_bwd_paramsE,"",@"SHT_CUDA_INFO"
	.sectionflags	@""
	.align	4


	//----- nvinfo : EIATTR_CUDA_API_VERSION
	.align		4
        /*0000*/ 	.byte	0x04, 0x37
        /*0002*/ 	.short	(.L_340 - .L_339)
.L_339:
        /*0004*/ 	.word	0x00000082


	//----- nvinfo : EIATTR_KPARAM_INFO
	.align		4
.L_340:
        /*0008*/ 	.byte	0x04, 0x17
        /*000a*/ 	.short	(.L_342 - .L_341)
.L_341:
        /*000c*/ 	.word	0x00000000
        /*0010*/ 	.short	0x0000
        /*0012*/ 	.short	0x0000
        /*0014*/ 	.byte	0x00, 0xf0, 0x01, 0x0a


	//----- nvinfo : EIATTR_SPARSE_MMA_MASK
	.align		4
.L_342:
        /*0018*/ 	.byte	0x03, 0x50
        /*001a*/ 	.short	0x0000


	//----- nvinfo : EIATTR_MAXREG_COUNT
	.align		4
        /*001c*/ 	.byte	0x03, 0x1b
        /*001e*/ 	.short	0x00ff


	//----- nvinfo : EIATTR_NUM_BARRIERS
	.align		4
        /*0020*/ 	.byte	0x02, 0x4c
        /*0022*/ 	.byte	0x01
	.zero		1


	//----- nvinfo : EIATTR_MERCURY_ISA_VERSION
	.align		4
        /*0024*/ 	.byte	0x03, 0x5f
        /*0026*/ 	.short	0x0101


	//----- nvinfo : EIATTR_EXIT_INSTR_OFFSETS
	.align		4
        /*0028*/ 	.byte	0x04, 0x1c
        /*002a*/ 	.short	(.L_344 - .L_343)


	//   ....[0]....
.L_343:
        /*002c*/ 	.word	0x000000a0


	//   ....[1]....
        /*0030*/ 	.word	0x0000a170


	//----- nvinfo : EIATTR_CRS_STACK_SIZE
	.align		4
.L_344:
        /*0034*/ 	.byte	0x04, 0x1e
        /*0036*/ 	.short	(.L_346 - .L_345)
.L_345:
        /*0038*/ 	.word	0x00000000


	//----- nvinfo : EIATTR_CBANK_PARAM_SIZE
	.align		4
.L_346:
        /*003c*/ 	.byte	0x03, 0x19
        /*003e*/ 	.short	0x0280


	//----- nvinfo : EIATTR_PARAM_CBANK
	.align		4
        /*0040*/ 	.byte	0x04, 0x0a
        /*0042*/ 	.short	(.L_348 - .L_347)
	.align		4
.L_347:
        /*0044*/ 	.word	index@(.nv.constant0._ZN5flash44flash_bwd_dq_dk_dv_loop_seqk_parallel_kernelI23Flash_bwd_kernel_traitsILi256ELi64ELi64ELi8ELi4ELi2ELi2ELb0ELb1EN7cutlass10bfloat16_tE19Flash_kernel_traitsILi256ELi64ELi64ELi8ES3_EELb0ELb1ELb0ELb0ELb0ELb0ELb0EEEvNS_16Flash_bwd_paramsE)
        /*0048*/ 	.short	0x0210
        /*004a*/ 	.short	0x0280


	//----- nvinfo : EIATTR_SW_WAR
	.align		4
.L_348:
        /*004c*/ 	.byte	0x04, 0x36
        /*004e*/ 	.short	(.L_350 - .L_349)
.L_349:
        /*0050*/ 	.word	0x00000008
.L_350:


//--------------------- .nv.info._ZN5flash44flash_bwd_dq_dk_dv_loop_seqk_parallel_kernelI23Flash_bwd_kernel_traitsILi256ELi64ELi64ELi8ELi4ELi2ELi2ELb0ELb1EN7cutlass10bfloat16_tE19Flash_kernel_traitsILi256ELi64ELi64ELi8ES3_EELb0ELb1ELb0ELb0ELb0ELb1ELb0EEEvNS_16Flash_bwd_paramsE --------------------------
	.section	.nv.info._ZN5flash44flash_bwd_dq_dk_dv_loop_seqk_parallel_kernelI23Flash_bwd_kernel_traitsILi256ELi64ELi64ELi8ELi4ELi2ELi2ELb0ELb1EN7cutlass10bfloat16_tE19Flash_kernel_traitsILi256ELi64ELi64ELi8ES3_EELb0ELb1ELb0ELb0ELb0ELb1ELb0EEEvNS_16Flash_bwd_paramsE,"",@"SHT_CUDA_INFO"
	.sectionflags	@""
	.align	4


	//----- nvinfo : EIATTR_CUDA_API_VERSION
	.align		4
        /*0000*/ 	.byte	0x04, 0x37
        /*0002*/ 	.short	(.L_352 - .L_351)
.L_351:
        /*0004*/ 	.word	0x00000082


	//----- nvinfo : EIATTR_KPARAM_INFO
	.align		4
.L_352:
        /*0008*/ 	.byte	0x04, 0x17
        /*000a*/ 	.short	(.L_354 - .L_353)
.L_353:
        /*000c*/ 	.word	0x00000000
        /*0010*/ 	.short	0x0000
        /*0012*/ 	.short	0x0000
        /*0014*/ 	.byte	0x00, 0xf0, 0x01, 0x0a


	//----- nvinfo : EIATTR_SPARSE_MMA_MASK
	.align		4
.L_354:
        /*0018*/ 	.byte	0x03, 0x50
        /*001a*/ 	.short	0x0000


	//----- nvinfo : EIATTR_MAXREG_COUNT
	.align		4
        /*001c*/ 	.byte	0x03, 0x1b
        /*001e*/ 	.short	0x00ff


	//----- nvinfo : EIATTR_NUM_BARRIERS
	.align		4
        /*0020*/ 	.byte	0x02, 0x4c
        /*0022*/ 	.byte	0x01
	.zero		1


	//----- nvinfo : EIATTR_MERCURY_ISA_VERSION
	.align		4
        /*0024*/ 	.byte	0x03, 0x5f
        /*0026*/ 	.short	0x0101


	//----- nvinfo : EIATTR_EXIT_INSTR_OFFSETS
	.align		4
        /*0028*/ 	.byte	0x04, 0x1c
        /*002a*/ 	.short	(.L_356 - .L_355)


	//   ....[0]....
.L_355:
        /*002c*/ 	.word	0x000000a0


	//   ....[1]....
        /*0030*/ 	.word	0x00008760


	//----- nvinfo : EIATTR_CRS_STACK_SIZE
	.align		4
.L_356:
        /*0034*/ 	.byte	0x04, 0x1e
        /*0036*/ 	.short	(.L_358 - .L_357)
.L_357:
        /*0038*/ 	.word	0x00000000


	//----- nvinfo : EIATTR_CBANK_PARAM_SIZE
	.align		4
.L_358:
        /*003c*/ 	.byte	0x03, 0x19
        /*003e*/ 	.short	0x0280


	//----- nvinfo : EIATTR_PARAM_CBANK
	.align		4
        /*0040*/ 	.byte	0x04, 0x0a
        /*0042*/ 	.short	(.L_360 - .L_359)
	.align		4
.L_359:
        /*0044*/ 	.word	index@(.nv.constant0._ZN5flash44flash_bwd_dq_dk_dv_loop_seqk_parallel_kernelI23Flash_bwd_kernel_traitsILi256ELi64ELi64ELi8ELi4ELi2ELi2ELb0ELb1EN7cutlass10bfloat16_tE19Flash_kernel_traitsILi256ELi64ELi64ELi8ES3_EELb0ELb1ELb0ELb0ELb0ELb1ELb0EEEvNS_16Flash_bwd_paramsE)
        /*0048*/ 	.short	0x0210
        /*004a*/ 	.short	0x0280


	//----- nvinfo : EIATTR_SW_WAR
	.align		4
.L_360:
        /*004c*/ 	.byte	0x04, 0x36
        /*004e*/ 	.short	(.L_362 - .L_361)
.L_361:
        /*0050*/ 	.word	0x00000008
.L_362:


//--------------------- .nv.info._ZN5flash44flash_bwd_dq_dk_dv_loop_seqk_parallel_kernelI23Flash_bwd_kernel_traitsILi256ELi64ELi64ELi8ELi4ELi2ELi2ELb0ELb1EN7cutlass10bfloat16_tE19Flash_kernel_traitsILi256ELi64ELi64ELi8ES3_EELb0ELb1ELb0ELb1ELb0ELb0ELb0EEEvNS_16Flash_bwd_paramsE --------------------------
	.section	.nv.info._ZN5flash44flash_bwd_dq_dk_dv_loop_seqk_parallel_kernelI23Flash_bwd_kernel_traitsILi256ELi64ELi64ELi8ELi4ELi2ELi2ELb0ELb1EN7cutlass10bfloat16_tE19Flash_kernel_traitsILi256ELi64ELi64ELi8ES3_EELb0ELb1ELb0ELb1ELb0ELb0ELb0EEEvNS_16Flash_bwd_paramsE,"",@"SHT_CUDA_INFO"
	.sectionflags	@""
	.align	4


	//----- nvinfo : EIATTR_CUDA_API_VERSION
	.align		4
        /*0000*/ 	.byte	0x04, 0x37
        /*0002*/ 	.short	(.L_364 - .L_363)
.L_363:
        /*0004*/ 	.word	0x00000082


	//----- nvinfo : EIATTR_KPARAM_INFO
	.align		4
.L_364:
        /*0008*/ 	.byte	0x04, 0x17
        /*000a*/ 	.short	(.L_366 - .L_365)
.L_365:
        /*000c*/ 	.word	0x00000000
        /*0010*/ 	.short	0x0000
        /*0012*/ 	.short	0x0000
        /*0014*/ 	.byte	0x00, 0xf0, 0x01, 0x0a


	//----- nvinfo : EIATTR_SPARSE_MMA_MASK
	.align		4
.L_366:
        /*0018*/ 	.byte	0x03, 0x50
        /*001a*/ 	.short	0x0000


	//----- nvinfo : EIATTR_MAXREG_COUNT
	.align		4
        /*001c*/ 	.byte	0x03, 0x1b
        /*001e*/ 	.short	0x00ff


	//----- nvinfo : EIATTR_NUM_BARRIERS
	.align		4
        /*0020*/ 	.byte	0x02, 0x4c
        /*0022*/ 	.byte	0x01
	.zero		1


	//----- nvinfo : EIATTR_ANNOTATIONS
	.align		4
        /*0024*/ 	.byte	0x04, 0x55
        /*0026*/ 	.short	(.L_368 - .L_367)


	//   ....[0]....
.L_367:
        /*0028*/ 	.word	0x00000001
        /*002c*/ 	.byte	0xa0, 0x00, 0x00, 0x00, 0x01, 0x00, 0x00, 0x00, 0x00, 0xa4, 0x00, 0x00


	//----- nvinfo : EIATTR_MERCURY_ISA_VERSION
	.align		4
.L_368:
        /*0038*/ 	.byte	0x03, 0x5f
        /*003a*/ 	.short	0x0101


	//----- nvinfo : EIATTR_EXIT_INSTR_OFFSETS
	.align		4
        /*003c*/ 	.byte	0x04, 0x1c
        /*003e*/ 	.short	(.L_370 - .L_369)


	//   ....[0]....
.L_369:
        /*0040*/ 	.word	0x000000c0


	//   ....[1]....
        /*0044*/ 	.word	0x0000a490


	//----- nvinfo : EIATTR_CRS_STACK_SIZE
	.align		4
.L_370:
        /*0048*/ 	.byte	0x04, 0x1e
        /*004a*/ 	.short	(.L_372 - .L_371)
.L_371:
        /*004c*/ 	.word	0x00000000


	//----- nvinfo : EIATTR_CBANK_PARAM_SIZE
	.align		4
.L_372:
        /*0050*/ 	.byte	0x03, 0x19
        /*0052*/ 	.short	0x0280


	//----- nvinfo : EIATTR_PARAM_CBANK
	.align		4
        /*0054*/ 	.byte	0x04, 0x0a
        /*0056*/ 	.short	(.L_374 - .L_373)
	.align		4
.L_373:
        /*0058*/ 	.word	index@(.nv.constant0._ZN5flash44flash_bwd_dq_dk_dv_loop_seqk_parallel_kernelI23Flash_bwd_kernel_traitsILi256ELi64ELi64ELi8ELi4ELi2ELi2ELb0ELb1EN7cutlass10bfloat16_tE19Flash_kernel_traitsILi256ELi64ELi64ELi8ES3_EELb0ELb1ELb0ELb1ELb0ELb0ELb0EEEvNS_16Flash_bwd_paramsE)
        /*005c*/ 	.short	0x0210
        /*005e*/ 	.short	0x0280


	//----- nvinfo : EIATTR_SW_WAR
	.align		4
.L_374:
        /*0060*/ 	.byte	0x04, 0x36
        /*0062*/ 	.short	(.L_376 - .L_375)
.L_375:
        /*0064*/ 	.word	0x00000008
.L_376:


//--------------------- .nv.info._ZN5flash44flash_bwd_dq_dk_dv_loop_seqk_parallel_kernelI23Flash_bwd_kernel_traitsILi256ELi64ELi64ELi8ELi4ELi2ELi2ELb0ELb0EN7cutlass10bfloat16_tE19Flash_kernel_traitsILi256ELi64ELi64ELi8ES3_EELb0ELb1ELb0ELb0ELb0ELb0ELb0EEEvNS_16Flash_bwd_paramsE --------------------------
	.section	.nv.info._ZN5flash44flash_bwd_dq_dk_dv_loop_seqk_parallel_kernelI23Flash_bwd_kernel_traitsILi256ELi64ELi64ELi8ELi4ELi2ELi2ELb0ELb0EN7cutlass10bfloat16_tE19Flash_kernel_traitsILi256ELi64ELi64ELi8ES3_EELb0ELb1ELb0ELb0ELb0ELb0ELb0EEEvNS_16Flash_bwd_paramsE,"",@"SHT_CUDA_INFO"
	.sectionflags	@""
	.align	4


	//----- nvinfo : EIATTR_CUDA_API_VERSION
	.align		4
        /*0000*/ 	.byte	0x04, 0x37
        /*0002*/ 	.short	(.L_378 - .L_377)
.L_377:
        /*0004*/ 	.word	0x00000082


	//----- nvinfo : EIATTR_KPARAM_INFO
	.align		4
.L_378:
        /*0008*/ 	.byte	0x04, 0x17
        /*000a*/ 	.short	(.L_380 - .L_379)
.L_379:
        /*000c*/ 	.word	0x00000000
        /*0010*/ 	.short	0x0000
        /*0012*/ 	.short	0x0000
        /*0014*/ 	.byte	0x00, 0xf0, 0x01, 0x0a


	//----- nvinfo : EIATTR_SPARSE_MMA_MASK
	.align		4
.L_380:
        /*0018*/ 	.byte	0x03, 0x50
        /*001a*/ 	.short	0x0000


	//----- nvinfo : EIATTR_MAXREG_COUNT
	.align		4
        /*001c*/ 	.byte	0x03, 0x1b
        /*001e*/ 	.short	0x00ff


	//----- nvinfo : EIATTR_NUM_BARRIERS
	.align		4
        /*0020*/ 	.byte	0x02, 0x4c
        /*0022*/ 	.byte	0x01
	.zero		1


	//----- nvinfo : EIATTR_ANNOTATIONS
	.align		4
        /*0024*/ 	.byte	0x04, 0x55
        /*0026*/ 	.short	(.L_382 - .L_381)


	//   ....[0]....
.L_381:
        /* <DEDUP_REMOVED lines=37> */
        /*026c*/ 	.byte	0xe0, 0xa2, 0x00, 0x00


	//----- nvinfo : EIATTR_MERCURY_ISA_VERSION
	.align		4
.L_382:
        /*0270*/ 	.byte	0x03, 0x5f
        /*0272*/ 	.short	0x0101


	//----- nvinfo : EIATTR_EXIT_INSTR_OFFSETS
	.align		4
        /*0274*/ 	.byte	0x04, 0x1c
        /*0276*/ 	.short	(.L_384 - .L_383)


	//   ....[0]....
.L_383:
        /*0278*/ 	.word	0x000000a0


	//   ....[1]....
        /*027c*/ 	.word	0x0000acb0


	//----- nvinfo : EIATTR_CRS_STACK_SIZE
	.align		4
.L_384:
        /*0280*/ 	.byte	0x04, 0x1e
        /*0282*/ 	.short	(.L_386 - .L_385)
.L_385:
        /*0284*/ 	.word	0x00000000


	//----- nvinfo : EIATTR_CBANK_PARAM_SIZE
	.align		4
.L_386:
        /*0288*/ 	.byte	0x03, 0x19
        /*028a*/ 	.short	0x0280


	//----- nvinfo : EIATTR_PARAM_CBANK
	.align		4
        /*028c*/ 	.byte	0x04, 0x0a
        /*028e*/ 	.short	(.L_388 - .L_387)
	.align		4
.L_387:
        /*0290*/ 	.word	index@(.nv.constant0._ZN5flash44flash_bwd_dq_dk_dv_loop_seqk_parallel_kernelI23Flash_bwd_kernel_traitsILi256ELi64ELi64ELi8ELi4ELi2ELi2ELb0ELb0EN7cutlass10bfloat16_tE19Flash_kernel_traitsILi256ELi64ELi64ELi8ES3_EELb0ELb1ELb0ELb0ELb0ELb0ELb0EEEvNS_16Flash_bwd_paramsE)
        /*0294*/ 	.short	0x0210
        /*0296*/ 	.short	0x0280


	//----- nvinfo : EIATTR_SW_WAR
	.align		4
.L_388:
        /*0298*/ 	.byte	0x04, 0x36
        /*029a*/ 	.short	(.L_390 - .L_389)
.L_389:
        /*029c*/ 	.word	0x00000008
.L_390:


//--------------------- .nv.info._ZN5flash44flash_bwd_dq_dk_dv_loop_seqk_parallel_kernelI23Flash_bwd_kernel_traitsILi256ELi64ELi64ELi8ELi4ELi2ELi2ELb0ELb0EN7cutlass10bfloat16_tE19Flash_kernel_traitsILi256ELi64ELi64ELi8ES3_EELb0ELb1ELb0ELb0ELb0ELb1ELb0EEEvNS_16Flash_bwd_paramsE --------------------------
	.section	.nv.info._ZN5flash44flash_bwd_dq_dk_dv_loop_seqk_parallel_kernelI23Flash_bwd_kernel_traitsILi256ELi64ELi64ELi8ELi4ELi2ELi2ELb0ELb0EN7cutlass10bfloat16_tE19Flash_kernel_traitsILi256ELi64ELi64ELi8ES3_EELb0ELb1ELb0ELb0ELb0ELb1ELb0EEEvNS_16Flash_bwd_paramsE,"",@"SHT_CUDA_INFO"
	.sectionflags	@""
	.align	4


	//----- nvinfo : EIATTR_CUDA_API_VERSION
	.align		4
        /*0000*/ 	.byte	0x04, 0x37
        /*0002*/ 	.short	(.L_392 - .L_391)
.L_391:
        /*0004*/ 	.word	0x00000082


	//----- nvinfo : EIATTR_KPARAM_INFO
	.align		4
.L_392:
        /*0008*/ 	.byte	0x04, 0x17
        /*000a*/ 	.short	(.L_394 - .L_393)
.L_393:
        /*000c*/ 	.word	0x00000000
        /*0010*/ 	.short	0x0000
        /*0012*/ 	.short	0x0000
        /*0014*/ 	.byte	0x00, 0xf0, 0x01, 0x0a


	//----- nvinfo : EIATTR_SPARSE_MMA_MASK
	.align		4
.L_394:
        /*0018*/ 	.byte	0x03, 0x50
        /*001a*/ 	.short	0x0000


	//----- nvinfo : EIATTR_MAXREG_COUNT
	.align		4
        /*001c*/ 	.byte	0x03, 0x1b
        /*001e*/ 	.short	0x00ff


	//----- nvinfo : EIATTR_NUM_BARRIERS
	.align		4
        /*0020*/ 	.byte	0x02, 0x4c
        /*0022*/ 	.byte	0x01
	.zero		1


	//----- nvinfo : EIATTR_MERCURY_ISA_VERSION
	.align		4
        /*0024*/ 	.byte	0x03, 0x5f
        /*0026*/ 	.short	0x0101


	//----- nvinfo : EIATTR_EXIT_INSTR_OFFSETS
	.align		4
        /*0028*/ 	.byte	0x04, 0x1c
        /*002a*/ 	.short	(.L_396 - .L_395)


	//   ....[0]....
.L_395:
        /*002c*/ 	.word	0x000000a0


	//   ....[1]....
        /*0030*/ 	.word	0x00008b40


	//----- nvinfo : EIATTR_CRS_STACK_SIZE
	.align		4
.L_396:
        /*0034*/ 	.byte	0x04, 0x1e
        /*0036*/ 	.short	(.L_398 - .L_397)
.L_397:
        /*0038*/ 	.word	0x00000000


	//----- nvinfo : EIATTR_CBANK_PARAM_SIZE
	.align		4
.L_398:
        /*003c*/ 	.byte	0x03, 0x19
        /*003e*/ 	.short	0x0280


	//----- nvinfo : EIATTR_PARAM_CBANK
	.align		4
        /*0040*/ 	.byte	0x04, 0x0a
        /*0042*/ 	.short	(.L_400 - .L_399)
	.align		4
.L_399:
        /*0044*/ 	.word	index@(.nv.constant0._ZN5flash44flash_bwd_dq_dk_dv_loop_seqk_parallel_kernelI23Flash_bwd_kernel_traitsILi256ELi64ELi64ELi8ELi4ELi2ELi2ELb0ELb0EN7cutlass10bfloat16_tE19Flash_kernel_traitsILi256ELi64ELi64ELi8ES3_EELb0ELb1ELb0ELb0ELb0ELb1ELb0EEEvNS_16Flash_bwd_paramsE)
        /*0048*/ 	.short	0x0210
        /*004a*/ 	.short	0x0280


	//----- nvinfo : EIATTR_SW_WAR
	.align		4
.L_400:
        /*004c*/ 	.byte	0x04, 0x36
        /*004e*/ 	.short	(.L_402 - .L_401)
.L_401:
        /*0050*/ 	.word	0x00000008
.L_402:


//--------------------- .nv.info._ZN5flash44flash_bwd_dq_dk_dv_loop_seqk_parallel_kernelI23Flash_bwd_kernel_traitsILi256ELi64ELi64ELi8ELi4ELi2ELi2ELb0ELb0EN7cutlass10bfloat16_tE19Flash_kernel_traitsILi256ELi64ELi64ELi8ES3_EELb0ELb1ELb0ELb1ELb0ELb0ELb0EEEvNS_16Flash_bwd_paramsE --------------------------
	.section	.nv.info._ZN5flash44flash_bwd_dq_dk_dv_loop_seqk_parallel_kernelI23Flash_bwd_kernel_traitsILi256ELi64ELi64ELi8ELi4ELi2ELi2ELb0ELb0EN7cutlass10bfloat16_tE19Flash_kernel_traitsILi256ELi64ELi64ELi8ES3_EELb0ELb1ELb0ELb1ELb0ELb0ELb0EEEvNS_16Flash_bwd_paramsE,"",@"SHT_CUDA_INFO"
	.sectionflags	@""
	.align	4


	//----- nvinfo : EIATTR_CUDA_API_VERSION
	.align		4
        /*0000*/ 	.byte	0x04, 0x37
        /*0002*/ 	.short	(.L_404 - .L_403)
.L_403:
        /*0004*/ 	.word	0x00000082


	//----- nvinfo : EIATTR_KPARAM_INFO
	.align		4
.L_404:
        /*0008*/ 	.byte	0x04, 0x17
        /*000a*/ 	.short	(.L_406 - .L_405)
.L_405:
        /*000c*/ 	.word	0x00000000
        /*0010*/ 	.short	0x0000
        /*0012*/ 	.short	0x0000
        /*0014*/ 	.byte	0x00, 0xf0, 0x01, 0x0a


	//----- nvinfo : EIATTR_SPARSE_MMA_MASK
	.align		4
.L_406:
        /*0018*/ 	.byte	0x03, 0x50
        /*001a*/ 	.short	0x0000


	//----- nvinfo : EIATTR_MAXREG_COUNT
	.align		4
        /*001c*/ 	.byte	0x03, 0x1b
        /*001e*/ 	.short	0x00ff


	//----- nvinfo : EIATTR_NUM_BARRIERS
	.align		4
        /*0020*/ 	.byte	0x02, 0x4c
        /*0022*/ 	.byte	0x01
	.zero		1


	//----- nvinfo : EIATTR_ANNOTATIONS
	.align		4
        /*0024*/ 	.byte	0x04, 0x55
        /*0026*/ 	.short	(.L_408 - .L_407)


	//   ....[0]....
.L_407:
        /* <DEDUP_REMOVED lines=12> */


	//----- nvinfo : EIATTR_MERCURY_ISA_VERSION
	.align		4
.L_408:
        /*00d0*/ 	.byte	0x03, 0x5f
        /*00d2*/ 	.short	0x0101


	//----- nvinfo : EIATTR_EXIT_INSTR_OFFSETS
	.align		4
        /*00d4*/ 	.byte	0x04, 0x1c
        /*00d6*/ 	.short	(.L_410 - .L_409)


	//   ....[0]....
.L_409:
        /*00d8*/ 	.word	0x000000c0


	//   ....[1]....
        /*00dc*/ 	.word	0x0000acc0


	//----- nvinfo : EIATTR_CRS_STACK_SIZE
	.align		4
.L_410:
        /*00e0*/ 	.byte	0x04, 0x1e
        /*00e2*/ 	.short	(.L_412 - .L_411)
.L_411:
        /*00e4*/ 	.word	0x00000000


	//----- nvinfo : EIATTR_CBANK_PARAM_SIZE
	.align		4
.L_412:
        /*00e8*/ 	.byte	0x03, 0x19
        /*00ea*/ 	.short	0x0280


	//----- nvinfo : EIATTR_PARAM_CBANK
	.align		4
        /*00ec*/ 	.byte	0x04, 0x0a
        /*00ee*/ 	.short	(.L_414 - .L_413)
	.align		4
.L_413:
        /*00f0*/ 	.word	index@(.nv.constant0._ZN5flash44flash_bwd_dq_dk_dv_loop_seqk_parallel_kernelI23Flash_bwd_kernel_traitsILi256ELi64ELi64ELi8ELi4ELi2ELi2ELb0ELb0EN7cutlass10bfloat16_tE19Flash_kernel_traitsILi256ELi64ELi64ELi8ES3_EELb0ELb1ELb0ELb1ELb0ELb0ELb0EEEvNS_16Flash_bwd_paramsE)
        /*00f4*/ 	.short	0x0210
        /*00f6*/ 	.short	0x0280


	//----- nvinfo : EIATTR_SW_WAR
	.align		4
.L_414:
        /*00f8*/ 	.byte	0x04, 0x36
        /*00fa*/ 	.short	(.L_416 - .L_415)
.L_415:
        /*00fc*/ 	.word	0x00000008
.L_416:


//--------------------- .nv.info._ZN5flash27flash_bwd_convert_dq_kernelI23Flash_bwd_kernel_traitsILi256ELi64ELi64ELi8ELi4ELi2ELi2ELb0ELb1EN7cutlass10bfloat16_tE19Flash_kernel_traitsILi256ELi64ELi64ELi8ES3_EEEEvNS_16Flash_bwd_paramsEi --------------------------
	.section	.nv.info._ZN5flash27flash_bwd_convert_dq_kernelI23Flash_bwd_kernel_traitsILi256ELi64ELi64ELi8ELi4ELi2ELi2ELb0ELb1EN7cutlass10bfloat16_tE19Flash_kernel_traitsILi256ELi64ELi64ELi8ES3_EEEEvNS_16Flash_bwd_paramsEi,"",@"SHT_CUDA_INFO"
	.sectionflags	@""
	.align	4


	//----- nvinfo : EIATTR_CUDA_API_VERSION
	.align		4
        /*0000*/ 	.byte	0x04, 0x37
        /*0002*/ 	.short	(.L_418 - .L_417)
.L_417:
        /*0004*/ 	.word	0x00000082


	//----- nvinfo : EIATTR_KPARAM_INFO
	.align		4
.L_418:
        /*0008*/ 	.byte	0x04, 0x17
        /*000a*/ 	.short	(.L_420 - .L_419)
.L_419:
        /*000c*/ 	.word	0x00000000
        /*0010*/ 	.short	0x0001
        /*0012*/ 	.short	0x0280
        /*0014*/ 	.byte	0x00, 0xf0, 0x11, 0x00


	//----- nvinfo : EIATTR_KPARAM_INFO
	.align		4
.L_420:
        /*0018*/ 	.byte	0x04, 0x17
        /*001a*/ 	.short	(.L_422 - .L_421)
.L_421:
        /*001c*/ 	.word	0x00000000
        /*0020*/ 	.short	0x0000
        /*0022*/ 	.short	0x0000
        /*0024*/ 	.byte	0x00, 0xf0, 0x01, 0x0a


	//----- nvinfo : EIATTR_SPARSE_MMA_MASK
	.align		4
.L_422:
        /*0028*/ 	.byte	0x03, 0x50
        /*002a*/ 	.short	0x0000


	//----- nvinfo : EIATTR_MAXREG_COUNT
	.align		4
        /*002c*/ 	.byte	0x03, 0x1b
        /*002e*/ 	.short	0x00ff


	//----- nvinfo : EIATTR_NUM_BARRIERS
	.align		4
        /*0030*/ 	.byte	0x02, 0x4c
        /*0032*/ 	.byte	0x01
	.zero		1


	//----- nvinfo : EIATTR_MERCURY_ISA_VERSION
	.align		4
        /*0034*/ 	.byte	0x03, 0x5f
        /*0036*/ 	.short	0x0101


	//----- nvinfo : EIATTR_EXIT_INSTR_OFFSETS
	.align		4
        /*0038*/ 	.byte	0x04, 0x1c
        /*003a*/ 	.short	(.L_424 - .L_423)


	//   ....[0]....
.L_423:
        /*003c*/ 	.word	0x00000100


	//   ....[1]....
        /*0040*/ 	.word	0x000020f0


	//   ....[2]....
        /*0044*/ 	.word	0x00002230


	//   ....[3]....
        /*0048*/ 	.word	0x00002250


	//----- nvinfo : EIATTR_CRS_STACK_SIZE
	.align		4
.L_424:
        /*004c*/ 	.byte	0x04, 0x1e
        /*004e*/ 	.short	(.L_426 - .L_425)
.L_425:
        /*0050*/ 	.word	0x00000000


	//----- nvinfo : EIATTR_CBANK_PARAM_SIZE
	.align		4
.L_426:
        /*0054*/ 	.byte	0x03, 0x19
        /*0056*/ 	.short	0x0284


	//----- nvinfo : EIATTR_PARAM_CBANK
	.align		4
        /*0058*/ 	.byte	0x04, 0x0a
        /*005a*/ 	.short	(.L_428 - .L_427)
	.align		4
.L_427:
        /*005c*/ 	.word	index@(.nv.constant0._ZN5flash27flash_bwd_convert_dq_kernelI23Flash_bwd_kernel_traitsILi256ELi64ELi64ELi8ELi4ELi2ELi2ELb0ELb1EN7cutlass10bfloat16_tE19Flash_kernel_traitsILi256ELi64ELi64ELi8ES3_EEEEvNS_16Flash_bwd_paramsEi)
        /*0060*/ 	.short	0x0210
        /*0062*/ 	.short	0x0284


	//----- nvinfo : EIATTR_SW_WAR
	.align		4
.L_428:
        /*0064*/ 	.byte	0x04, 0x36
        /*0066*/ 	.short	(.L_430 - .L_429)
.L_429:
        /*0068*/ 	.word	0x00000008
.L_430:


//--------------------- .nv.info._ZN5flash44flash_bwd_dq_dk_dv_loop_seqk_parallel_kernelI23Flash_bwd_kernel_traitsILi256ELi64ELi64ELi8ELi4ELi2ELi2ELb0ELb1EN7cutlass10bfloat16_tE19Flash_kernel_traitsILi256ELi64ELi64ELi8ES3_EELb1ELb1ELb0ELb0ELb0ELb0ELb0EEEvNS_16Flash_bwd_paramsE --------------------------
	.section	.nv.info._ZN5flash44flash_bwd_dq_dk_dv_loop_seqk_parallel_kernelI23Flash_bwd_kernel_traitsILi256ELi64ELi64ELi8ELi4ELi2ELi2ELb0ELb1EN7cutlass10bfloat16_tE19Flash_kernel_traitsILi256ELi64ELi64ELi8ES3_EELb1ELb1ELb0ELb0ELb0ELb0ELb0EEEvNS_16Flash_bwd_paramsE,"",@"SHT_CUDA_INFO"
	.sectionflags	@""
	.align	4


	//----- nvinfo : EIATTR_CUDA_API_VERSION
	.align		4
        /*0000*/ 	.byte	0x04, 0x37
        /*0002*/ 	.short	(.L_432 - .L_431)
.L_431:
        /*0004*/ 	.word	0x00000082


	//----- nvinfo : EIATTR_KPARAM_INFO
	.align		4
.L_432:
        /*0008*/ 	.byte	0x04, 0x17
        /*000a*/ 	.short	(.L_434 - .L_433)
.L_433:
        /*000c*/ 	.word	0x00000000
        /*0010*/ 	.short	0x0000
        /*0012*/ 	.short	0x0000
        /*0014*/ 	.byte	0x00, 0xf0, 0x01, 0x0a


	//----- nvinfo : EIATTR_SPARSE_MMA_MASK
	.align		4
.L_434:
        /*0018*/ 	.byte	0x03, 0x50
        /*001a*/ 	.short	0x0000


	//----- nvinfo : EIATTR_MAXREG_COUNT
	.align		4
        /*001c*/ 	.byte	0x03, 0x1b
        /*001e*/ 	.short	0x00ff


	//----- nvinfo : EIATTR_NUM_BARRIERS
	.align		4
        /*0020*/ 	.byte	0x02, 0x4c
        /*0022*/ 	.byte	0x01
	.zero		1


	//----- nvinfo : EIATTR_MERCURY_ISA_VERSION
	.align		4
        /*0024*/ 	.byte	0x03, 0x5f
        /*0026*/ 	.short	0x0101


	//----- nvinfo : EIATTR_EXIT_INSTR_OFFSETS
	.align		4
        /*0028*/ 	.byte	0x04, 0x1c
        /*002a*/ 	.short	(.L_436 - .L_435)


	//   ....[0]....
.L_435:
        /*002c*/ 	.word	0x000000a0


	//   ....[1]....
        /*0030*/ 	.word	0x0000ae20


	//----- nvinfo : EIATTR_CRS_STACK_SIZE
	.align		4
.L_436:
        /*0034*/ 	.byte	0x04, 0x1e
        /*0036*/ 	.short	(.L_438 - .L_437)
.L_437:
        /*0038*/ 	.word	0x00000000


	//----- nvinfo : EIATTR_CBANK_PARAM_SIZE
	.align		4
.L_438:
        /*003c*/ 	.byte	0x03, 0x19
        /*003e*/ 	.short	0x0280


	//----- nvinfo : EIATTR_PARAM_CBANK
	.align		4
        /*0040*/ 	.byte	0x04, 0x0a
        /*0042*/ 	.short	(.L_440 - .L_439)
	.align		4
.L_439:
        /*0044*/ 	.word	index@(.nv.constant0._ZN5flash44flash_bwd_dq_dk_dv_loop_seqk_parallel_kernelI23Flash_bwd_kernel_traitsILi256ELi64ELi64ELi8ELi4ELi2ELi2ELb0ELb1EN7cutlass10bfloat16_tE19Flash_kernel_traitsILi256ELi64ELi64ELi8ES3_EELb1ELb1ELb0ELb0ELb0ELb0ELb0EEEvNS_16Flash_bwd_paramsE)
        /*0048*/ 	.short	0x0210
        /*004a*/ 	.short	0x0280


	//----- nvinfo : EIATTR_SW_WAR
	.align		4
.L_440:
        /*004c*/ 	.byte	0x04, 0x36
        /*004e*/ 	.short	(.L_442 - .L_441)
.L_441:
        /*0050*/ 	.word	0x00000008
.L_442:


//--------------------- .nv.info._ZN5flash44flash_bwd_dq_dk_dv_loop_seqk_parallel_kernelI23Flash_bwd_kernel_traitsILi256ELi64ELi64ELi8ELi4ELi2ELi2ELb0ELb1EN7cutlass10bfloat16_tE19Flash_kernel_traitsILi256ELi64ELi64ELi8ES3_EELb0ELb1ELb0ELb0ELb0ELb0ELb1EEEvNS_16Flash_bwd_paramsE --------------------------
	.section	.nv.info._ZN5flash44flash_bwd_dq_dk_dv_loop_seqk_parallel_kernelI23Flash_bwd_kernel_traitsILi256ELi64ELi64ELi8ELi4ELi2ELi2ELb0ELb1EN7cutlass10bfloat16_tE19Flash_kernel_traitsILi256ELi64ELi64ELi8ES3_EELb0ELb1ELb0ELb0ELb0ELb0ELb1EEEvNS_16Flash_bwd_paramsE,"",@"SHT_CUDA_INFO"
	.sectionflags	@""
	.align	4


	//----- nvinfo : EIATTR_CUDA_API_VERSION
	.align		4
        /*0000*/ 	.byte	0x04, 0x37
        /*0002*/ 	.short	(.L_444 - .L_443)
.L_443:
        /*0004*/ 	.word	0x00000082


	//----- nvinfo : EIATTR_KPARAM_INFO
	.align		4
.L_444:
        /*0008*/ 	.byte	0x04, 0x17
        /*000a*/ 	.short	(.L_446 - .L_445)
.L_445:
        /*000c*/ 	.word	0x00000000
        /*0010*/ 	.short	0x0000
        /*0012*/ 	.short	0x0000
        /*0014*/ 	.byte	0x00, 0xf0, 0x01, 0x0a


	//----- nvinfo : EIATTR_SPARSE_MMA_MASK
	.align		4
.L_446:
        /*0018*/ 	.byte	0x03, 0x50
        /*001a*/ 	.short	0x0000


	//----- nvinfo : EIATTR_MAXREG_COUNT
	.align		4
        /*001c*/ 	.byte	0x03, 0x1b
        /*001e*/ 	.short	0x00ff


	//----- nvinfo : EIATTR_NUM_BARRIERS
	.align		4
        /*0020*/ 	.byte	0x02, 0x4c
        /*0022*/ 	.byte	0x01
	.zero		1


	//----- nvinfo : EIATTR_MERCURY_ISA_VERSION
	.align		4
        /*0024*/ 	.byte	0x03, 0x5f
        /*0026*/ 	.short	0x0101


	//----- nvinfo : EIATTR_EXIT_INSTR_OFFSETS
	.align		4
        /*0028*/ 	.byte	0x04, 0x1c
        /*002a*/ 	.short	(.L_448 - .L_447)


	//   ....[0]....
.L_447:
        /*002c*/ 	.word	0x000000a0


	//   ....[1]....
        /*0030*/ 	.word	0x0000a770


	//----- nvinfo : EIATTR_CRS_STACK_SIZE
	.align		4
.L_448:
        /*0034*/ 	.byte	0x04, 0x1e
        /*0036*/ 	.short	(.L_450 - .L_449)
.L_449:
        /*0038*/ 	.word	0x00000000


	//----- nvinfo : EIATTR_CBANK_PARAM_SIZE
	.align		4
.L_450:
        /*003c*/ 	.byte	0x03, 0x19
        /*003e*/ 	.short	0x0280


	//----- nvinfo : EIATTR_PARAM_CBANK
	.align		4
        /*0040*/ 	.byte	0x04, 0x0a
        /*0042*/ 	.short	(.L_452 - .L_451)
	.align		4
.L_451:
        /*0044*/ 	.word	index@(.nv.constant0._ZN5flash44flash_bwd_dq_dk_dv_loop_seqk_parallel_kernelI23Flash_bwd_kernel_traitsILi256ELi64ELi64ELi8ELi4ELi2ELi2ELb0ELb1EN7cutlass10bfloat16_tE19Flash_kernel_traitsILi256ELi64ELi64ELi8ES3_EELb0ELb1ELb0ELb0ELb0ELb0ELb1EEEvNS_16Flash_bwd_paramsE)
        /*0048*/ 	.short	0x0210
        /*004a*/ 	.short	0x0280


	//----- nvinfo : EIATTR_SW_WAR
	.align		4
.L_452:
        /*004c*/ 	.byte	0x04, 0x36
        /*004e*/ 	.short	(.L_454 - .L_453)
.L_453:
        /*0050*/ 	.word	0x00000008
.L_454:


//--------------------- .nv.info._ZN5flash44flash_bwd_dq_dk_dv_loop_seqk_parallel_kernelI23Flash_bwd_kernel_traitsILi256ELi64ELi64ELi8ELi4ELi2ELi2ELb0ELb1EN7cutlass10bfloat16_tE19Flash_kernel_traitsILi256ELi64ELi64ELi8ES3_EELb1ELb1ELb0ELb0ELb0ELb1ELb0EEEvNS_16Flash_bwd_paramsE --------------------------
	.section	.nv.info._ZN5flash44flash_bwd_dq_dk_dv_loop_seqk_parallel_kernelI23Flash_bwd_kernel_traitsILi256ELi64ELi64ELi8ELi4ELi2ELi2ELb0ELb1EN7cutlass10bfloat16_tE19Flash_kernel_traitsILi256ELi64ELi64ELi8ES3_EELb1ELb1ELb0ELb0ELb0ELb1ELb0EEEvNS_16Flash_bwd_paramsE,"",@"SHT_CUDA_INFO"
	.sectionflags	@""
	.align	4


	//----- nvinfo : EIATTR_CUDA_API_VERSION
	.align		4
        /*0000*/ 	.byte	0x04, 0x37
        /*0002*/ 	.short	(.L_456 - .L_455)
.L_455:
        /*0004*/ 	.word	0x00000082


	//----- nvinfo : EIATTR_KPARAM_INFO
	.align		4
.L_456:
        /*0008*/ 	.byte	0x04, 0x17
        /*000a*/ 	.short	(.L_458 - .L_457)
.L_457:
        /*000c*/ 	.word	0x00000000
        /*0010*/ 	.short	0x0000
        /*0012*/ 	.short	0x0000
        /*0014*/ 	.byte	0x00, 0xf0, 0x01, 0x0a


	//----- nvinfo : EIATTR_SPARSE_MMA_MASK
	.align		4
.L_458:
        /*0018*/ 	.byte	0x03, 0x50
        /*001a*/ 	.short	0x0000


	//----- nvinfo : EIATTR_MAXREG_COUNT
	.align		4
        /*001c*/ 	.byte	0x03, 0x1b
        /*001e*/ 	.short	0x00ff


	//----- nvinfo : EIATTR_NUM_BARRIERS
	.align		4
        /*0020*/ 	.byte	0x02, 0x4c
        /*0022*/ 	.byte	0x01
	.zero		1


	//----- nvinfo : EIATTR_MERCURY_ISA_VERSION
	.align		4
        /*0024*/ 	.byte	0x03, 0x5f
        /*0026*/ 	.short	0x0101


	//----- nvinfo : EIATTR_EXIT_INSTR_OFFSETS
	.align		4
        /*0028*/ 	.byte	0x04, 0x1c
        /*002a*/ 	.short	(.L_460 - .L_459)


	//   ....[0]....
.L_459:
        /*002c*/ 	.word	0x000000a0


	//   ....[1]....
        /*0030*/ 	.word	0x00009460


	//----- nvinfo : EIATTR_CRS_STACK_SIZE
	.align		4
.L_460:
        /*0034*/ 	.byte	0x04, 0x1e
        /*0036*/ 	.short	(.L_462 - .L_461)
.L_461:
        /*0038*/ 	.word	0x00000000


	//----- nvinfo : EIATTR_CBANK_PARAM_SIZE
	.align		4
.L_462:
        /*003c*/ 	.byte	0x03, 0x19
        /*003e*/ 	.short	0x0280


	//----- nvinfo : EIATTR_PARAM_CBANK
	.align		4
        /*0040*/ 	.byte	0x04, 0x0a
        /*0042*/ 	.short	(.L_464 - .L_463)
	.align		4
.L_463:
        /*0044*/ 	.word	index@(.nv.constant0._ZN5flash44flash_bwd_dq_dk_dv_loop_seqk_parallel_kernelI23Flash_bwd_kernel_traitsILi256ELi64ELi64ELi8ELi4ELi2ELi2ELb0ELb1EN7cutlass10bfloat16_tE19Flash_kernel_traitsILi256ELi64ELi64ELi8ES3_EELb1ELb1ELb0ELb0ELb0ELb1ELb0EEEvNS_16Flash_bwd_paramsE)
        /*0048*/ 	.short	0x0210
        /*004a*/ 	.short	0x0280


	//----- nvinfo : EIATTR_SW_WAR
	.align		4
.L_464:
        /*004c*/ 	.byte	0x04, 0x36
        /*004e*/ 	.short	(.L_466 - .L_465)
.L_465:
        /*0050*/ 	.word	0x00000008
.L_466:


//--------------------- .nv.info._ZN5flash44flash_bwd_dq_dk_dv_loop_seqk_parallel_kernelI23Flash_bwd_kernel_traitsILi256ELi64ELi64ELi8ELi4ELi2ELi2ELb0ELb1EN7cutlass10bfloat16_tE19Flash_kernel_traitsILi256ELi64ELi64ELi8ES3_EELb0ELb1ELb0ELb0ELb0ELb1ELb1EEEvNS_16Flash_bwd_paramsE --------------------------
	.section	.nv.info._ZN5flash44flash_bwd_dq_dk_dv_loop_seqk_parallel_kernelI23Flash_bwd_kernel_traitsILi256ELi64ELi64ELi8ELi4ELi2ELi2ELb0ELb1EN7cutlass10bfloat16_tE19Flash_kernel_traitsILi256ELi64ELi64ELi8ES3_EELb0ELb1ELb0ELb0ELb0ELb1ELb1EEEvNS_16Flash_bwd_paramsE,"",@"SHT_CUDA_INFO"
	.sectionflags	@""
	.align	4


	//----- nvinfo : EIATTR_CUDA_API_VERSION
	.align		4
        /*0000*/ 	.byte	0x04, 0x37
        /*0002*/ 	.short	(.L_468 - .L_467)
.L_467:
        /*0004*/ 	.word	0x00000082


	//----- nvinfo : EIATTR_KPARAM_INFO
	.align		4
.L_468:
        /*0008*/ 	.byte	0x04, 0x17
        /*000a*/ 	.short	(.L_470 - .L_469)
.L_469:
        /*000c*/ 	.word	0x00000000
        /*0010*/ 	.short	0x0000
        /*0012*/ 	.short	0x0000
        /*0014*/ 	.byte	0x00, 0xf0, 0x01, 0x0a


	//----- nvinfo : EIATTR_SPARSE_MMA_MASK
	.align		4
.L_470:
        /*0018*/ 	.byte	0x03, 0x50
        /*001a*/ 	.short	0x0000


	//----- nvinfo : EIATTR_MAXREG_COUNT
	.align		4
        /*001c*/ 	.byte	0x03, 0x1b
        /*001e*/ 	.short	0x00ff


	//----- nvinfo : EIATTR_NUM_BARRIERS
	.align		4
        /*0020*/ 	.byte	0x02, 0x4c
        /*0022*/ 	.byte	0x01
	.zero		1


	//----- nvinfo : EIATTR_MERCURY_ISA_VERSION
	.align		4
        /*0024*/ 	.byte	0x03, 0x5f
        /*0026*/ 	.short	0x0101


	//----- nvinfo : EIATTR_EXIT_INSTR_OFFSETS
	.align		4
        /*0028*/ 	.byte	0x04, 0x1c
        /*002a*/ 	.short	(.L_472 - .L_471)


	//   ....[0]....
.L_471:
        /*002c*/ 	.word	0x000000a0


	//   ....[1]....
        /*0030*/ 	.word	0x00008d60


	//----- nvinfo : EIATTR_CRS_STACK_SIZE
	.align		4
.L_472:
        /*0034*/ 	.byte	0x04, 0x1e
        /*0036*/ 	.short	(.L_474 - .L_473)
.L_473:
        /*0038*/ 	.word	0x00000000


	//----- nvinfo : EIATTR_CBANK_PARAM_SIZE
	.align		4
.L_474:
        /*003c*/ 	.byte	0x03, 0x19
        /*003e*/ 	.short	0x0280


	//----- nvinfo : EIATTR_PARAM_CBANK
	.align		4
        /*0040*/ 	.byte	0x04, 0x0a
        /*0042*/ 	.short	(.L_476 - .L_475)
	.align		4
.L_475:
        /*0044*/ 	.word	index@(.nv.constant0._ZN5flash44flash_bwd_dq_dk_dv_loop_seqk_parallel_kernelI23Flash_bwd_kernel_traitsILi256ELi64ELi64ELi8ELi4ELi2ELi2ELb0ELb1EN7cutlass10bfloat16_tE19Flash_kernel_traitsILi256ELi64ELi64ELi8ES3_EELb0ELb1ELb0ELb0ELb0ELb1ELb1EEEvNS_16Flash_bwd_paramsE)
        /*0048*/ 	.short	0x0210
        /*004a*/ 	.short	0x0280


	//----- nvinfo : EIATTR_SW_WAR
	.align		4
.L_476:
        /*004c*/ 	.byte	0x04, 0x36
        /*004e*/ 	.short	(.L_478 - .L_477)
.L_477:
        /*0050*/ 	.word	0x00000008
.L_478:


//--------------------- .nv.info._ZN5flash44flash_bwd_dq_dk_dv_loop_seqk_parallel_kernelI23Flash_bwd_kernel_traitsILi256ELi64ELi64ELi8ELi4ELi2ELi2ELb0ELb1EN7cutlass10bfloat16_tE19Flash_kernel_traitsILi256ELi64ELi64ELi8ES3_EELb1ELb1ELb0ELb1ELb0ELb0ELb0EEEvNS_16Flash_bwd_paramsE --------------------------
	.section	.nv.info._ZN5flash44flash_bwd_dq_dk_dv_loop_seqk_parallel_kernelI23Flash_bwd_kernel_traitsILi256ELi64ELi64ELi8ELi4ELi2ELi2ELb0ELb1EN7cutlass10bfloat16_tE19Flash_kernel_traitsILi256ELi64ELi64ELi8ES3_EELb1ELb1ELb0ELb1ELb0ELb0ELb0EEEvNS_16Flash_bwd_paramsE,"",@"SHT_CUDA_INFO"
	.sectionflags	@""
	.align	4


	//----- nvinfo : EIATTR_CUDA_API_VERSION
	.align		4
        /*0000*/ 	.byte	0x04, 0x37
        /*0002*/ 	.short	(.L_480 - .L_479)
.L_479:
        /*0004*/ 	.word	0x00000082


	//----- nvinfo : EIATTR_KPARAM_INFO
	.align		4
.L_480:
        /*0008*/ 	.byte	0x04, 0x17
        /*000a*/ 	.short	(.L_482 - .L_481)
.L_481:
        /*000c*/ 	.word	0x00000000
        /*0010*/ 	.short	0x0000
        /*0012*/ 	.short	0x0000
        /*0014*/ 	.byte	0x00, 0xf0, 0x01, 0x0a


	//----- nvinfo : EIATTR_SPARSE_MMA_MASK
	.align		4
.L_482:
        /*0018*/ 	.byte	0x03, 0x50
        /*001a*/ 	.short	0x0000


	//----- nvinfo : EIATTR_MAXREG_COUNT
	.align		4
        /*001c*/ 	.byte	0x03, 0x1b
        /*001e*/ 	.short	0x00ff


	//----- nvinfo : EIATTR_NUM_BARRIERS
	.align		4
        /*0020*/ 	.byte	0x02, 0x4c
        /*0022*/ 	.byte	0x01
	.zero		1


	//----- nvinfo : EIATTR_ANNOTATIONS
	.align		4
        /*0024*/ 	.byte	0x04, 0x55
        /*0026*/ 	.short	(.L_484 - .L_483)


	//   ....[0]....
.L_483:
        /* <DEDUP_REMOVED lines=19> */


	//----- nvinfo : EIATTR_MERCURY_ISA_VERSION
	.align		4
.L_484:
        /*0148*/ 	.byte	0x03, 0x5f
        /*014a*/ 	.short	0x0101


	//----- nvinfo : EIATTR_EXIT_INSTR_OFFSETS
	.align		4
        /*014c*/ 	.byte	0x04, 0x1c
        /*014e*/ 	.short	(.L_486 - .L_485)


	//   ....[0]....
.L_485:
        /*0150*/ 	.word	0x000000c0


	//   ....[1]....
        /*0154*/ 	.word	0x0000b470


	//----- nvinfo : EIATTR_CRS_STACK_SIZE
	.align		4
.L_486:
        /*0158*/ 	.byte	0x04, 0x1e
        /*015a*/ 	.short	(.L_488 - .L_487)
.L_487:
        /*015c*/ 	.word	0x00000000


	//----- nvinfo : EIATTR_CBANK_PARAM_SIZE
	.align		4
.L_488:
        /*0160*/ 	.byte	0x03, 0x19
        /*0162*/ 	.short	0x0280


	//----- nvinfo : EIATTR_PARAM_CBANK
	.align		4
        /*0164*/ 	.byte	0x04, 0x0a
        /*0166*/ 	.short	(.L_490 - .L_489)
	.align		4
.L_489:
        /*0168*/ 	.word	index@(.nv.constant0._ZN5flash44flash_bwd_dq_dk_dv_loop_seqk_parallel_kernelI23Flash_bwd_kernel_traitsILi256ELi64ELi64ELi8ELi4ELi2ELi2ELb0ELb1EN7cutlass10bfloat16_tE19Flash_kernel_traitsILi256ELi64ELi64ELi8ES3_EELb1ELb1ELb0ELb1ELb0ELb0ELb0EEEvNS_16Flash_bwd_paramsE)
        /*016c*/ 	.short	0x0210
        /*016e*/ 	.short	0x0280


	//----- nvinfo : EIATTR_SW_WAR
	.align		4
.L_490:
        /*0170*/ 	.byte	0x04, 0x36
        /*0172*/ 	.short	(.L_492 - .L_491)
.L_491:
        /*0174*/ 	.word	0x00000008
.L_492:


//--------------------- .nv.info._ZN5flash44flash_bwd_dq_dk_dv_loop_seqk_parallel_kernelI23Flash_bwd_kernel_traitsILi256ELi64ELi64ELi8ELi4ELi2ELi2ELb0ELb1EN7cutlass10bfloat16_tE19Flash_kernel_traitsILi256ELi64ELi64ELi8ES3_EELb0ELb1ELb0ELb1ELb0ELb0ELb1EEEvNS_16Flash_bwd_paramsE --------------------------
	.section	.nv.info._ZN5flash44flash_bwd_dq_dk_dv_loop_seqk_parallel_kernelI23Flash_bwd_kernel_traitsILi256ELi64ELi64ELi8ELi4ELi2ELi2ELb0ELb1EN7cutlass10bfloat16_tE19Flash_kernel_traitsILi256ELi64ELi64ELi8ES3_EELb0ELb1ELb0ELb1ELb0ELb0ELb1EEEvNS_16Flash_bwd_paramsE,"",@"SHT_CUDA_INFO"
	.sectionflags	@""
	.align	4


	//----- nvinfo : EIATTR_CUDA_API_VERSION
	.align		4
        /*0000*/ 	.byte	0x04, 0x37
        /*0002*/ 	.short	(.L_494 - .L_493)
.L_493:
        /*0004*/ 	.word	0x00000082


	//----- nvinfo : EIATTR_KPARAM_INFO
	.align		4
.L_494:
        /*0008*/ 	.byte	0x04, 0x17
        /*000a*/ 	.short	(.L_496 - .L_495)
.L_495:
        /*000c*/ 	.word	0x00000000
        /*0010*/ 	.short	0x0000
        /*0012*/ 	.short	0x0000
        /*0014*/ 	.byte	0x00, 0xf0, 0x01, 0x0a


	//----- nvinfo : EIATTR_SPARSE_MMA_MASK
	.align		4
.L_496:
        /*0018*/ 	.byte	0x03, 0x50
        /*001a*/ 	.short	0x0000


	//----- nvinfo : EIATTR_MAXREG_COUNT
	.align		4
        /*001c*/ 	.byte	0x03, 0x1b
        /*001e*/ 	.short	0x00ff


	//----- nvinfo : EIATTR_NUM_BARRIERS
	.align		4
        /*0020*/ 	.byte	0x02, 0x4c
        /*0022*/ 	.byte	0x01
	.zero		1


	//----- nvinfo : EIATTR_MERCURY_ISA_VERSION
	.align		4
        /*0024*/ 	.byte	0x03, 0x5f
        /*0026*/ 	.short	0x0101


	//----- nvinfo : EIATTR_EXIT_INSTR_OFFSETS
	.align		4
        /*0028*/ 	.byte	0x04, 0x1c
        /*002a*/ 	.short	(.L_498 - .L_497)


	//   ....[0]....
.L_497:
        /*002c*/ 	.word	0x00000090


	//   ....[1]....
        /*0030*/ 	.word	0x0000a950


	//----- nvinfo : EIATTR_CRS_STACK_SIZE
	.align		4
.L_498:
        /*0034*/ 	.byte	0x04, 0x1e
        /*0036*/ 	.short	(.L_500 - .L_499)
.L_499:
        /*0038*/ 	.word	0x00000000


	//----- nvinfo : EIATTR_CBANK_PARAM_SIZE
	.align		4
.L_500:
        /*003c*/ 	.byte	0x03, 0x19
        /*003e*/ 	.short	0x0280


	//----- nvinfo : EIATTR_PARAM_CBANK
	.align		4
        /*0040*/ 	.byte	0x04, 0x0a
        /*0042*/ 	.short	(.L_502 - .L_501)
	.align		4
.L_501:
        /*0044*/ 	.word	index@(.nv.constant0._ZN5flash44flash_bwd_dq_dk_dv_loop_seqk_parallel_kernelI23Flash_bwd_kernel_traitsILi256ELi64ELi64ELi8ELi4ELi2ELi2ELb0ELb1EN7cutlass10bfloat16_tE19Flash_kernel_traitsILi256ELi64ELi64ELi8ES3_EELb0ELb1ELb0ELb1ELb0ELb0ELb1EEEvNS_16Flash_bwd_paramsE)
        /*0048*/ 	.short	0x0210
        /*004a*/ 	.short	0x0280


	//----- nvinfo : EIATTR_SW_WAR
	.align		4
.L_502:
        /*004c*/ 	.byte	0x04, 0x36
        /*004e*/ 	.short	(.L_504 - .L_503)
.L_503:
        /*0050*/ 	.word	0x00000008
.L_504:


//--------------------- .nv.info._ZN5flash25flash_bwd_dot_do_o_kernelILb0E23Flash_bwd_kernel_traitsILi256ELi64ELi64ELi8ELi4ELi2ELi2ELb0ELb1EN7cutlass10bfloat16_tE19Flash_kernel_traitsILi256ELi64ELi64ELi8ES3_EEEEvNS_16Flash_bwd_paramsE --------------------------
	.section	.nv.info._ZN5flash25flash_bwd_dot_do_o_kernelILb0E23Flash_bwd_kernel_traitsILi256ELi64ELi64ELi8ELi4ELi2ELi2ELb0ELb1EN7cutlass10bfloat16_tE19Flash_kernel_traitsILi256ELi64ELi64ELi8ES3_EEEEvNS_16Flash_bwd_paramsE,"",@"SHT_CUDA_INFO"
	.sectionflags	@""
	.align	4


	//----- nvinfo : EIATTR_CUDA_API_VERSION
	.align		4
        /*0000*/ 	.byte	0x04, 0x37
        /*0002*/ 	.short	(.L_506 - .L_505)
.L_505:
        /*0004*/ 	.word	0x00000082


	//----- nvinfo : EIATTR_KPARAM_INFO
	.align		4
.L_506:
        /*0008*/ 	.byte	0x04, 0x17
        /*000a*/ 	.short	(.L_508 - .L_507)
.L_507:
        /*000c*/ 	.word	0x00000000
        /*0010*/ 	.short	0x0000
        /*0012*/ 	.short	0x0000
        /*0014*/ 	.byte	0x00, 0xf0, 0x01, 0x0a


	//----- nvinfo : EIATTR_SPARSE_MMA_MASK
	.align		4
.L_508:
        /*0018*/ 	.byte	0x03, 0x50
        /*001a*/ 	.short	0x0000


	//----- nvinfo : EIATTR_MAXREG_COUNT
	.align		4
        /*001c*/ 	.byte	0x03, 0x1b
        /*001e*/ 	.short	0x00ff


	//----- nvinfo : EIATTR_MERCURY_ISA_VERSION
	.align		4
        /*0020*/ 	.byte	0x03, 0x5f
        /*0022*/ 	.short	0x0101


	//----- nvinfo : EIATTR_COOP_GROUP_MASK_REGIDS
	.align		4
        /*0024*/ 	.byte	0x04, 0x29
        /*0026*/ 	.short	(.L_510 - .L_509)


	//   ....[0]....
.L_509:
        /*0028*/ 	.word	0xffffffff


	//   ....[1]....
        /*002c*/ 	.word	0xffffffff


	//   ....[2]....
        /*0030*/ 	.word	0xffffffff


	//   ....[3]....
        /*0034*/ 	.word	0xffffffff


	//   ....[4]....
        /*0038*/ 	.word	0xffffffff


	//   ....[5]....
        /*003c*/ 	.word	0xffffffff


	//----- nvinfo : EIATTR_COOP_GROUP_INSTR_OFFSETS
	.align		4
.L_510:
        /*0040*/ 	.byte	0x04, 0x28
        /*0042*/ 	.short	(.L_512 - .L_511)


	//   ....[0]....
.L_511:
        /*0044*/ 	.word	0x00001a10


	//   ....[1]....
        /*0048*/ 	.word	0x00001a20


	//   ....[2]....
        /*004c*/ 	.word	0x00001a60


	//   ....[3]....
        /*0050*/ 	.word	0x00001a80


	//   ....[4]....
        /*0054*/ 	.word	0x00001ae0


	//   ....[5]....
        /*0058*/ 	.word	0x00001b00


	//----- nvinfo : EIATTR_EXIT_INSTR_OFFSETS
	.align		4
.L_512:
        /*005c*/ 	.byte	0x04, 0x1c
        /*005e*/ 	.short	(.L_514 - .L_513)


	//   ....[0]....
.L_513:
        /*0060*/ 	.word	0x00000130


	//   ....[1]....
        /*0064*/ 	.word	0x00001b60


	//   ....[2]....
        /*0068*/ 	.word	0x00001b80


	//----- nvinfo : EIATTR_CRS_STACK_SIZE
	.align		4
.L_514:
        /*006c*/ 	.byte	0x04, 0x1e
        /*006e*/ 	.short	(.L_516 - .L_515)
.L_515:
        /*0070*/ 	.word	0x00000000


	//----- nvinfo : EIATTR_CBANK_PARAM_SIZE
	.align		4
.L_516:
        /*0074*/ 	.byte	0x03, 0x19
        /*0076*/ 	.short	0x0280


	//----- nvinfo : EIATTR_PARAM_CBANK
	.align		4
        /*0078*/ 	.byte	0x04, 0x0a
        /*007a*/ 	.short	(.L_518 - .L_517)
	.align		4
.L_517:
        /*007c*/ 	.word	index@(.nv.constant0._ZN5flash25flash_bwd_dot_do_o_kernelILb0E23Flash_bwd_kernel_traitsILi256ELi64ELi64ELi8ELi4ELi2ELi2ELb0ELb1EN7cutlass10bfloat16_tE19Flash_kernel_traitsILi256ELi64ELi64ELi8ES3_EEEEvNS_16Flash_bwd_paramsE)
        /*0080*/ 	.short	0x0210
        /*0082*/ 	.short	0x0280


	//----- nvinfo : EIATTR_SW_WAR
	.align		4
.L_518:
        /*0084*/ 	.byte	0x04, 0x36
        /*0086*/ 	.short	(.L_520 - .L_519)
.L_519:
        /*0088*/ 	.word	0x00000008
.L_520:


//--------------------- .nv.info._ZN5flash25flash_bwd_dot_do_o_kernelILb1E23Flash_bwd_kernel_traitsILi256ELi64ELi64ELi8ELi4ELi2ELi2ELb0ELb1EN7cutlass10bfloat16_tE19Flash_kernel_traitsILi256ELi64ELi64ELi8ES3_EEEEvNS_16Flash_bwd_paramsE --------------------------
	.section	.nv.info._ZN5flash25flash_bwd_dot_do_o_kernelILb1E23Flash_bwd_kernel_traitsILi256ELi64ELi64ELi8ELi4ELi2ELi2ELb0ELb1EN7cutlass10bfloat16_tE19Flash_kernel_traitsILi256ELi64ELi64ELi8ES3_EEEEvNS_16Flash_bwd_paramsE,"",@"SHT_CUDA_INFO"
	.sectionflags	@""
	.align	4


	//----- nvinfo : EIATTR_CUDA_API_VERSION
	.align		4
        /*0000*/ 	.byte	0x04, 0x37
        /*0002*/ 	.short	(.L_522 - .L_521)
.L_521:
        /*0004*/ 	.word	0x00000082


	//----- nvinfo : EIATTR_KPARAM_INFO
	.align		4
.L_522:
        /*0008*/ 	.byte	0x04, 0x17
        /*000a*/ 	.short	(.L_524 - .L_523)
.L_523:
        /*000c*/ 	.word	0x00000000
        /*0010*/ 	.short	0x0000
        /*0012*/ 	.short	0x0000
        /*0014*/ 	.byte	0x00, 0xf0, 0x01, 0x0a


	//----- nvinfo : EIATTR_SPARSE_MMA_MASK
	.align		4
.L_524:
        /*0018*/ 	.byte	0x03, 0x50
        /*001a*/ 	.short	0x0000


	//----- nvinfo : EIATTR_MAXREG_COUNT
	.align		4
        /*001c*/ 	.byte	0x03, 0x1b
        /*001e*/ 	.short	0x00ff


	//----- nvinfo : EIATTR_MERCURY_ISA_VERSION
	.align		4
        /*0020*/ 	.byte	0x03, 0x5f
        /*0022*/ 	.short	0x0101


	//----- nvinfo : EIATTR_COOP_GROUP_MASK_REGIDS
	.align		4
        /*0024*/ 	.byte	0x04, 0x29
        /*0026*/ 	.short	(.L_526 - .L_525)


	//   ....[0]....
.L_525:
        /*0028*/ 	.word	0xffffffff


	//   ....[1]....
        /*002c*/ 	.word	0xffffffff


	//   ....[2]....
        /*0030*/ 	.word	0xffffffff


	//   ....[3]....
        /*0034*/ 	.word	0xffffffff


	//   ....[4]....
        /*0038*/ 	.word	0xffffffff


	//   ....[5]....
        /*003c*/ 	.word	0xffffffff


	//----- nvinfo : EIATTR_COOP_GROUP_INSTR_OFFSETS
	.align		4
.L_526:
        /*0040*/ 	.byte	0x04, 0x28
        /*0042*/ 	.short	(.L_528 - .L_527)


	//   ....[0]....
.L_527:
        /*0044*/ 	.word	0x00001d30


	//   ....[1]....
        /*0048*/ 	.word	0x00001d60


	//   ....[2]....
        /*004c*/ 	.word	0x00001d80


	//   ....[3]....
        /*0050*/ 	.word	0x00001da0


	//   ....[4]....
        /*0054*/ 	.word	0x00001dc0


	//   ....[5]....
        /*0058*/ 	.word	0x00001de0


	//----- nvinfo : EIATTR_EXIT_INSTR_OFFSETS
	.align		4
.L_528:
        /*005c*/ 	.byte	0x04, 0x1c
        /*005e*/ 	.short	(.L_530 - .L_529)


	//   ....[0]....
.L_529:
        /*0060*/ 	.word	0x00000130


	//   ....[1]....
        /*0064*/ 	.word	0x00001fd0


	//----- nvinfo : EIATTR_CRS_STACK_SIZE
	.align		4
.L_530:
        /*0068*/ 	.byte	0x04, 0x1e
        /*006a*/ 	.short	(.L_532 - .L_531)
.L_531:
        /*006c*/ 	.word	0x00000000


	//----- nvinfo : EIATTR_CBANK_PARAM_SIZE
	.align		4
.L_532:
        /*0070*/ 	.byte	0x03, 0x19
        /*0072*/ 	.short	0x0280


	//----- nvinfo : EIATTR_PARAM_CBANK
	.align		4
        /*0074*/ 	.byte	0x04, 0x0a
        /*0076*/ 	.short	(.L_534 - .L_533)
	.align		4
.L_533:
        /*0078*/ 	.word	index@(.nv.constant0._ZN5flash25flash_bwd_dot_do_o_kernelILb1E23Flash_bwd_kernel_traitsILi256ELi64ELi64ELi8ELi4ELi2ELi2ELb0ELb1EN7cutlass10bfloat16_tE19Flash_kernel_traitsILi256ELi64ELi64ELi8ES3_EEEEvNS_16Flash_bwd_paramsE)
        /*007c*/ 	.short	0x0210
        /*007e*/ 	.short	0x0280


	//----- nvinfo : EIATTR_SW_WAR
	.align		4
.L_534:
        /*0080*/ 	.byte	0x04, 0x36
        /*0082*/ 	.short	(.L_536 - .L_535)
.L_535:
        /*0084*/ 	.word	0x00000008
.L_536:


//--------------------- .nv.info._ZN5flash27flash_bwd_convert_dq_kernelI23Flash_bwd_kernel_traitsILi256ELi64ELi64ELi8ELi4ELi2ELi2ELb0ELb0EN7cutlass10bfloat16_tE19Flash_kernel_traitsILi256ELi64ELi64ELi8ES3_EEEEvNS_16Flash_bwd_paramsEi --------------------------
	.section	.nv.info._ZN5flash27flash_bwd_convert_dq_kernelI23Flash_bwd_kernel_traitsILi256ELi64ELi64ELi8ELi4ELi2ELi2ELb0ELb0EN7cutlass10bfloat16_tE19Flash_kernel_traitsILi256ELi64ELi64ELi8ES3_EEEEvNS_16Flash_bwd_paramsEi,"",@"SHT_CUDA_INFO"
	.sectionflags	@""
	.align	4


	//----- nvinfo : EIATTR_CUDA_API_VERSION
	.align		4
        /*0000*/ 	.byte	0x04, 0x37
        /*0002*/ 	.short	(.L_538 - .L_537)
.L_537:
        /*0004*/ 	.word	0x00000082


	//----- nvinfo : EIATTR_KPARAM_INFO
	.align		4
.L_538:
        /*0008*/ 	.byte	0x04, 0x17
        /*000a*/ 	.short	(.L_540 - .L_539)
.L_539:
        /*000c*/ 	.word	0x00000000
        /*0010*/ 	.short	0x0001
        /*0012*/ 	.short	0x0280
        /*0014*/ 	.byte	0x00, 0xf0, 0x11, 0x00


	//----- nvinfo : EIATTR_KPARAM_INFO
	.align		4
.L_540:
        /*0018*/ 	.byte	0x04, 0x17
        /*001a*/ 	.short	(.L_542 - .L_541)
.L_541:
        /*001c*/ 	.word	0x00000000
        /*0020*/ 	.short	0x0000
        /*0022*/ 	.short	0x0000
        /*0024*/ 	.byte	0x00, 0xf0, 0x01, 0x0a


	//----- nvinfo : EIATTR_SPARSE_MMA_MASK
	.align		4
.L_542:
        /*0028*/ 	.byte	0x03, 0x50
        /*002a*/ 	.short	0x0000


	//----- nvinfo : EIATTR_MAXREG_COUNT
	.align		4
        /*002c*/ 	.byte	0x03, 0x1b
        /*002e*/ 	.short	0x00ff


	//----- nvinfo : EIATTR_NUM_BARRIERS
	.align		4
        /*0030*/ 	.byte	0x02, 0x4c
        /*0032*/ 	.byte	0x01
	.zero		1


	//----- nvinfo : EIATTR_MERCURY_ISA_VERSION
	.align		4
        /*0034*/ 	.byte	0x03, 0x5f
        /*0036*/ 	.short	0x0101


	//----- nvinfo : EIATTR_EXIT_INSTR_OFFSETS
	.align		4
        /*0038*/ 	.byte	0x04, 0x1c
        /*003a*/ 	.short	(.L_544 - .L_543)


	//   ....[0]....
.L_543:
        /*003c*/ 	.word	0x00000100


	//   ....[1]....
        /*0040*/ 	.word	0x000020f0


	//   ....[2]....
        /*0044*/ 	.word	0x00002230


	//   ....[3]....
        /*0048*/ 	.word	0x00002250


	//----- nvinfo : EIATTR_CRS_STACK_SIZE
	.align		4
.L_544:
        /*004c*/ 	.byte	0x04, 0x1e
        /*004e*/ 	.short	(.L_546 - .L_545)
.L_545:
        /*0050*/ 	.word	0x00000000


	//----- nvinfo : EIATTR_CBANK_PARAM_SIZE
	.align		4
.L_546:
        /*0054*/ 	.byte	0x03, 0x19
        /*0056*/ 	.short	0x0284


	//----- nvinfo : EIATTR_PARAM_CBANK
	.align		4
        /*0058*/ 	.byte	0x04, 0x0a
        /*005a*/ 	.short	(.L_548 - .L_547)
	.align		4
.L_547:
        /*005c*/ 	.word	index@(.nv.constant0._ZN5flash27flash_bwd_convert_dq_kernelI23Flash_bwd_kernel_traitsILi256ELi64ELi64ELi8ELi4ELi2ELi2ELb0ELb0EN7cutlass10bfloat16_tE19Flash_kernel_traitsILi256ELi64ELi64ELi8ES3_EEEEvNS_16Flash_bwd_paramsEi)
        /*0060*/ 	.short	0x0210
        /*0062*/ 	.short	0x0284


	//----- nvinfo : EIATTR_SW_WAR
	.align		4
.L_548:
        /*0064*/ 	.byte	0x04, 0x36
        /*0066*/ 	.short	(.L_550 - .L_549)
.L_549:
        /*0068*/ 	.word	0x00000008
.L_550:


//--------------------- .nv.info._ZN5flash44flash_bwd_dq_dk_dv_loop_seqk_parallel_kernelI23Flash_bwd_kernel_traitsILi256ELi64ELi64ELi8ELi4ELi2ELi2ELb0ELb0EN7cutlass10bfloat16_tE19Flash_kernel_traitsILi256ELi64ELi64ELi8ES3_EELb1ELb1ELb0ELb0ELb0ELb0ELb0EEEvNS_16Flash_bwd_paramsE --------------------------
	.section	.nv.info._ZN5flash44flash_bwd_dq_dk_dv_loop_seqk_parallel_kernelI23Flash_bwd_kernel_traitsILi256ELi64ELi64ELi8ELi4ELi2ELi2ELb0ELb0EN7cutlass10bfloat16_tE19Flash_kernel_traitsILi256ELi64ELi64ELi8ES3_EELb1ELb1ELb0ELb0ELb0ELb0ELb0EEEvNS_16Flash_bwd_paramsE,"",@"SHT_CUDA_INFO"
	.sectionflags	@""
	.align	4


	//----- nvinfo : EIATTR_CUDA_API_VERSION
	.align		4
        /*0000*/ 	.byte	0x04, 0x37
        /*0002*/ 	.short	(.L_552 - .L_551)
.L_551:
        /*0004*/ 	.word	0x00000082


	//----- nvinfo : EIATTR_KPARAM_INFO
	.align		4
.L_552:
        /*0008*/ 	.byte	0x04, 0x17
        /*000a*/ 	.short	(.L_554 - .L_553)
.L_553:
        /*000c*/ 	.word	0x00000000
        /*0010*/ 	.short	0x0000
        /*0012*/ 	.short	0x0000
        /*0014*/ 	.byte	0x00, 0xf0, 0x01, 0x0a


	//----- nvinfo : EIATTR_SPARSE_MMA_MASK
	.align		4
.L_554:
        /*0018*/ 	.byte	0x03, 0x50
        /*001a*/ 	.short	0x0000


	//----- nvinfo : EIATTR_MAXREG_COUNT
	.align		4
        /*001c*/ 	.byte	0x03, 0x1b
        /*001e*/ 	.short	0x00ff


	//----- nvinfo : EIATTR_NUM_BARRIERS
	.align		4
        /*0020*/ 	.byte	0x02, 0x4c
        /*0022*/ 	.byte	0x01
	.zero		1


	//----- nvinfo : EIATTR_ANNOTATIONS
	.align		4
        /*0024*/ 	.byte	0x04, 0x55
        /*0026*/ 	.short	(.L_556 - .L_555)


	//   ....[0]....
.L_555:
        /* <DEDUP_REMOVED lines=39> */


	//----- nvinfo : EIATTR_MERCURY_ISA_VERSION
	.align		4
.L_556:
        /*0280*/ 	.byte	0x03, 0x5f
        /*0282*/ 	.short	0x0101


	//----- nvinfo : EIATTR_EXIT_INSTR_OFFSETS
	.align		4
        /*0284*/ 	.byte	0x04, 0x1c
        /*0286*/ 	.short	(.L_558 - .L_557)


	//   ....[0]....
.L_557:
        /*0288*/ 	.word	0x000000a0


	//   ....[1]....
        /*028c*/ 	.word	0x0000ba80


	//----- nvinfo : EIATTR_CRS_STACK_SIZE
	.align		4
.L_558:
        /*0290*/ 	.byte	0x04, 0x1e
        /*0292*/ 	.short	(.L_560 - .L_559)
.L_559:
        /*0294*/ 	.word	0x00000000


	//----- nvinfo : EIATTR_CBANK_PARAM_SIZE
	.align		4
.L_560:
        /*0298*/ 	.byte	0x03, 0x19
        /*029a*/ 	.short	0x0280


	//----- nvinfo : EIATTR_PARAM_CBANK
	.align		4
        /*029c*/ 	.byte	0x04, 0x0a
        /*029e*/ 	.short	(.L_562 - .L_561)
	.align		4
.L_561:
        /*02a0*/ 	.word	index@(.nv.constant0._ZN5flash44flash_bwd_dq_dk_dv_loop_seqk_parallel_kernelI23Flash_bwd_kernel_traitsILi256ELi64ELi64ELi8ELi4ELi2ELi2ELb0ELb0EN7cutlass10bfloat16_tE19Flash_kernel_traitsILi256ELi64ELi64ELi8ES3_EELb1ELb1ELb0ELb0ELb0ELb0ELb0EEEvNS_16Flash_bwd_paramsE)
        /*02a4*/ 	.short	0x0210
        /*02a6*/ 	.short	0x0280


	//----- nvinfo : EIATTR_SW_WAR
	.align		4
.L_562:
        /*02a8*/ 	.byte	0x04, 0x36
        /*02aa*/ 	.short	(.L_564 - .L_563)
.L_563:
        /*02ac*/ 	.word	0x00000008
.L_564:


//--------------------- .nv.info._ZN5flash44flash_bwd_dq_dk_dv_loop_seqk_parallel_kernelI23Flash_bwd_kernel_traitsILi256ELi64ELi64ELi8ELi4ELi2ELi2ELb0ELb0EN7cutlass10bfloat16_tE19Flash_kernel_traitsILi256ELi64ELi64ELi8ES3_EELb0ELb1ELb0ELb0ELb0ELb0ELb1EEEvNS_16Flash_bwd_paramsE --------------------------
	.section	.nv.info._ZN5flash44flash_bwd_dq_dk_dv_loop_seqk_parallel_kernelI23Flash_bwd_kernel_traitsILi256ELi64ELi64ELi8ELi4ELi2ELi2ELb0ELb0EN7cutlass10bfloat16_tE19Flash_kernel_traitsILi256ELi64ELi64ELi8ES3_EELb0ELb1ELb0ELb0ELb0ELb0ELb1EEEvNS_16Flash_bwd_paramsE,"",@"SHT_CUDA_INFO"
	.sectionflags	@""
	.align	4


	//----- nvinfo : EIATTR_CUDA_API_VERSION
	.align		4
        /*0000*/ 	.byte	0x04, 0x37
        /*0002*/ 	.short	(.L_566 - .L_565)
.L_565:
        /*0004*/ 	.word	0x00000082


	//----- nvinfo : EIATTR_KPARAM_INFO
	.align		4
.L_566:
        /*0008*/ 	.byte	0x04, 0x17
        /*000a*/ 	.short	(.L_568 - .L_567)
.L_567:
        /*000c*/ 	.word	0x00000000
        /*0010*/ 	.short	0x0000
        /*0012*/ 	.short	0x0000
        /*0014*/ 	.byte	0x00, 0xf0, 0x01, 0x0a


	//----- nvinfo : EIATTR_SPARSE_MMA_MASK
	.align		4
.L_568:
        /*0018*/ 	.byte	0x03, 0x50
        /*001a*/ 	.short	0x0000


	//----- nvinfo : EIATTR_MAXREG_COUNT
	.align		4
        /*001c*/ 	.byte	0x03, 0x1b
        /*001e*/ 	.short	0x00ff


	//----- nvinfo : EIATTR_NUM_BARRIERS
	.align		4
        /*0020*/ 	.byte	0x02, 0x4c
        /*0022*/ 	.byte	0x01
	.zero		1


	//----- nvinfo : EIATTR_ANNOTATIONS
	.align		4
        /*0024*/ 	.byte	0x04, 0x55
        /*0026*/ 	.short	(.L_570 - .L_569)


	//   ....[0]....
.L_569:
        /* <DEDUP_REMOVED lines=38> */


	//----- nvinfo : EIATTR_MERCURY_ISA_VERSION
	.align		4
.L_570:
        /*0270*/ 	.byte	0x03, 0x5f
        /*0272*/ 	.short	0x0101


	//----- nvinfo : EIATTR_EXIT_INSTR_OFFSETS
	.align		4
        /*0274*/ 	.byte	0x04, 0x1c
        /*0276*/ 	.short	(.L_572 - .L_571)


	//   ....[0]....
.L_571:
        /*0278*/ 	.word	0x000000a0


	//   ....[1]....
        /*027c*/ 	.word	0x0000b2d0


	//----- nvinfo : EIATTR_CRS_STACK_SIZE
	.align		4
.L_572:
        /*0280*/ 	.byte	0x04, 0x1e
        /*0282*/ 	.short	(.L_574 - .L_573)
.L_573:
        /*0284*/ 	.word	0x00000000


	//----- nvinfo : EIATTR_CBANK_PARAM_SIZE
	.align		4
.L_574:
        /*0288*/ 	.byte	0x03, 0x19
        /*028a*/ 	.short	0x0280


	//----- nvinfo : EIATTR_PARAM_CBANK
	.align		4
        /*028c*/ 	.byte	0x04, 0x0a
        /*028e*/ 	.short	(.L_576 - .L_575)
	.align		4
.L_575:
        /*0290*/ 	.word	index@(.nv.constant0._ZN5flash44flash_bwd_dq_dk_dv_loop_seqk_parallel_kernelI23Flash_bwd_kernel_traitsILi256ELi64ELi64ELi8ELi4ELi2ELi2ELb0ELb0EN7cutlass10bfloat16_tE19Flash_kernel_traitsILi256ELi64ELi64ELi8ES3_EELb0ELb1ELb0ELb0ELb0ELb0ELb1EEEvNS_16Flash_bwd_paramsE)
        /*0294*/ 	.short	0x0210
        /*0296*/ 	.short	0x0280


	//----- nvinfo : EIATTR_SW_WAR
	.align		4
.L_576:
        /*0298*/ 	.byte	0x04, 0x36
        /*029a*/ 	.short	(.L_578 - .L_577)
.L_577:
        /*029c*/ 	.word	0x00000008
.L_578:


//--------------------- .nv.info._ZN5flash44flash_bwd_dq_dk_dv_loop_seqk_parallel_kernelI23Flash_bwd_kernel_traitsILi256ELi64ELi64ELi8ELi4ELi2ELi2ELb0ELb0EN7cutlass10bfloat16_tE19Flash_kernel_traitsILi256ELi64ELi64ELi8ES3_EELb1ELb1ELb0ELb0ELb0ELb1ELb0EEEvNS_16Flash_bwd_paramsE --------------------------
	.section	.nv.info._ZN5flash44flash_bwd_dq_dk_dv_loop_seqk_parallel_kernelI23Flash_bwd_kernel_traitsILi256ELi64ELi64ELi8ELi4ELi2ELi2ELb0ELb0EN7cutlass10bfloat16_tE19Flash_kernel_traitsILi256ELi64ELi64ELi8ES3_EELb1ELb1ELb0ELb0ELb0ELb1ELb0EEEvNS_16Flash_bwd_paramsE,"",@"SHT_CUDA_INFO"
	.sectionflags	@""
	.align	4


	//----- nvinfo : EIATTR_CUDA_API_VERSION
	.align		4
        /*0000*/ 	.byte	0x04, 0x37
        /*0002*/ 	.short	(.L_580 - .L_579)
.L_579:
        /*0004*/ 	.word	0x00000082


	//----- nvinfo : EIATTR_KPARAM_INFO
	.align		4
.L_580:
        /*0008*/ 	.byte	0x04, 0x17
        /*000a*/ 	.short	(.L_582 - .L_581)
.L_581:
        /*000c*/ 	.word	0x00000000
        /*0010*/ 	.short	0x0000
        /*0012*/ 	.short	0x0000
        /*0014*/ 	.byte	0x00, 0xf0, 0x01, 0x0a


	//----- nvinfo : EIATTR_SPARSE_MMA_MASK
	.align		4
.L_582:
        /*0018*/ 	.byte	0x03, 0x50
        /*001a*/ 	.short	0x0000


	//----- nvinfo : EIATTR_MAXREG_COUNT
	.align		4
        /*001c*/ 	.byte	0x03, 0x1b
        /*001e*/ 	.short	0x00ff


	//----- nvinfo : EIATTR_NUM_BARRIERS
	.align		4
        /*0020*/ 	.byte	0x02, 0x4c
        /*0022*/ 	.byte	0x01
	.zero		1


	//----- nvinfo : EIATTR_MERCURY_ISA_VERSION
	.align		4
        /*0024*/ 	.byte	0x03, 0x5f
        /*0026*/ 	.short	0x0101


	//----- nvinfo : EIATTR_EXIT_INSTR_OFFSETS
	.align		4
        /*0028*/ 	.byte	0x04, 0x1c
        /*002a*/ 	.short	(.L_584 - .L_583)


	//   ....[0]....
.L_583:
        /*002c*/ 	.word	0x000000a0


	//   ....[1]....
        /*0030*/ 	.word	0x00009860


	//----- nvinfo : EIATTR_CRS_STACK_SIZE
	.align		4
.L_584:
        /*0034*/ 	.byte	0x04, 0x1e
        /*0036*/ 	.short	(.L_586 - .L_585)
.L_585:
        /*0038*/ 	.word	0x00000000


	//----- nvinfo : EIATTR_CBANK_PARAM_SIZE
	.align		4
.L_586:
        /*003c*/ 	.byte	0x03, 0x19
        /*003e*/ 	.short	0x0280


	//----- nvinfo : EIATTR_PARAM_CBANK
	.align		4
        /*0040*/ 	.byte	0x04, 0x0a
        /*0042*/ 	.short	(.L_588 - .L_587)
	.align		4
.L_587:
        /*0044*/ 	.word	index@(.nv.constant0._ZN5flash44flash_bwd_dq_dk_dv_loop_seqk_parallel_kernelI23Flash_bwd_kernel_traitsILi256ELi64ELi64ELi8ELi4ELi2ELi2ELb0ELb0EN7cutlass10bfloat16_tE19Flash_kernel_traitsILi256ELi64ELi64ELi8ES3_EELb1ELb1ELb0ELb0ELb0ELb1ELb0EEEvNS_16Flash_bwd_paramsE)
        /*0048*/ 	.short	0x0210
        /*004a*/ 	.short	0x0280


	//----- nvinfo : EIATTR_SW_WAR
	.align		4
.L_588:
        /*004c*/ 	.byte	0x04, 0x36
        /*004e*/ 	.short	(.L_590 - .L_589)
.L_589:
        /*0050*/ 	.word	0x00000008
.L_590:


//--------------------- .nv.info._ZN5flash44flash_bwd_dq_dk_dv_loop_seqk_parallel_kernelI23Flash_bwd_kernel_traitsILi256ELi64ELi64ELi8ELi4ELi2ELi2ELb0ELb0EN7cutlass10bfloat16_tE19Flash_kernel_traitsILi256ELi64ELi64ELi8ES3_EELb0ELb1ELb0ELb0ELb0ELb1ELb1EEEvNS_16Flash_bwd_paramsE --------------------------
	.section	.nv.info._ZN5flash44flash_bwd_dq_dk_dv_loop_seqk_parallel_kernelI23Flash_bwd_kernel_traitsILi256ELi64ELi64ELi8ELi4ELi2ELi2ELb0ELb0EN7cutlass10bfloat16_tE19Flash_kernel_traitsILi256ELi64ELi64ELi8ES3_EELb0ELb1ELb0ELb0ELb0ELb1ELb1EEEvNS_16Flash_bwd_paramsE,"",@"SHT_CUDA_INFO"
	.sectionflags	@""
	.align	4


	//----- nvinfo : EIATTR_CUDA_API_VERSION
	.align		4
        /*0000*/ 	.byte	0x04, 0x37
        /*0002*/ 	.short	(.L_592 - .L_591)
.L_591:
        /*0004*/ 	.word	0x00000082


	//----- nvinfo : EIATTR_KPARAM_INFO
	.align		4
.L_592:
        /*0008*/ 	.byte	0x04, 0x17
        /*000a*/ 	.short	(.L_594 - .L_593)
.L_593:
        /*000c*/ 	.word	0x00000000
        /*0010*/ 	.short	0x0000
        /*0012*/ 	.short	0x0000
        /*0014*/ 	.byte	0x00, 0xf0, 0x01, 0x0a


	//----- nvinfo : EIATTR_SPARSE_MMA_MASK
	.align		4
.L_594:
        /*0018*/ 	.byte	0x03, 0x50
        /*001a*/ 	.short	0x0000


	//----- nvinfo : EIATTR_MAXREG_COUNT
	.align		4
        /*001c*/ 	.byte	0x03, 0x1b
        /*001e*/ 	.short	0x00ff


	//----- nvinfo : EIATTR_NUM_BARRIERS
	.align		4
        /*0020*/ 	.byte	0x02, 0x4c
        /*0022*/ 	.byte	0x01
	.zero		1


	//----- nvinfo : EIATTR_MERCURY_ISA_VERSION
	.align		4
        /*0024*/ 	.byte	0x03, 0x5f
        /*0026*/ 	.short	0x0101


	//----- nvinfo : EIATTR_EXIT_INSTR_OFFSETS
	.align		4
        /*0028*/ 	.byte	0x04, 0x1c
        /*002a*/ 	.short	(.L_596 - .L_595)


	//   ....[0]....
.L_595:
        /*002c*/ 	.word	0x000000a0


	//   ....[1]....
        /*0030*/ 	.word	0x00009160


	//----- nvinfo : EIATTR_CRS_STACK_SIZE
	.align		4
.L_596:
        /*0034*/ 	.byte	0x04, 0x1e
        /*0036*/ 	.short	(.L_598 - .L_597)
.L_597:
        /*0038*/ 	.word	0x00000000


	//----- nvinfo : EIATTR_CBANK_PARAM_SIZE
	.align		4
.L_598:
        /*003c*/ 	.byte	0x03, 0x19
        /*003e*/ 	.short	0x0280


	//----- nvinfo : EIATTR_PARAM_CBANK
	.align		4
        /*0040*/ 	.byte	0x04, 0x0a
        /*0042*/ 	.short	(.L_600 - .L_599)
	.align		4
.L_599:
        /*0044*/ 	.word	index@(.nv.constant0._ZN5flash44flash_bwd_dq_dk_dv_loop_seqk_parallel_kernelI23Flash_bwd_kernel_traitsILi256ELi64ELi64ELi8ELi4ELi2ELi2ELb0ELb0EN7cutlass10bfloat16_tE19Flash_kernel_traitsILi256ELi64ELi64ELi8ES3_EELb0ELb1ELb0ELb0ELb0ELb1ELb1EEEvNS_16Flash_bwd_paramsE)
        /*0048*/ 	.short	0x0210
        /*004a*/ 	.short	0x0280


	//----- nvinfo : EIATTR_SW_WAR
	.align		4
.L_600:
        /*004c*/ 	.byte	0x04, 0x36
        /*004e*/ 	.short	(.L_602 - .L_601)
.L_601:
        /*0050*/ 	.word	0x00000008
.L_602:


//--------------------- .nv.info._ZN5flash44flash_bwd_dq_dk_dv_loop_seqk_parallel_kernelI23Flash_bwd_kernel_traitsILi256ELi64ELi64ELi8ELi4ELi2ELi2ELb0ELb0EN7cutlass10bfloat16_tE19Flash_kernel_traitsILi256ELi64ELi64ELi8ES3_EELb1ELb1ELb0ELb1ELb0ELb0ELb0EEEvNS_16Flash_bwd_paramsE --------------------------
	.section	.nv.info._ZN5flash44flash_bwd_dq_dk_dv_loop_seqk_parallel_kernelI23Flash_bwd_kernel_traitsILi256ELi64ELi64ELi8ELi4ELi2ELi2ELb0ELb0EN7cutlass10bfloat16_tE19Flash_kernel_traitsILi256ELi64ELi64ELi8ES3_EELb1ELb1ELb0ELb1ELb0ELb0ELb0EEEvNS_16Flash_bwd_paramsE,"",@"SHT_CUDA_INFO"
	.sectionflags	@""
	.align	4


	//----- nvinfo : EIATTR_CUDA_API_VERSION
	.align		4
        /*0000*/ 	.byte	0x04, 0x37
        /*0002*/ 	.short	(.L_604 - .L_603)
.L_603:
        /*0004*/ 	.word	0x00000082


	//----- nvinfo : EIATTR_KPARAM_INFO
	.align		4
.L_604:
        /*0008*/ 	.byte	0x04, 0x17
        /*000a*/ 	.short	(.L_606 - .L_605)
.L_605:
        /*000c*/ 	.word	0x00000000
        /*0010*/ 	.short	0x0000
        /*0012*/ 	.short	0x0000
        /*0014*/ 	.byte	0x00, 0xf0, 0x01, 0x0a


	//----- nvinfo : EIATTR_SPARSE_MMA_MASK
	.align		4
.L_606:
        /*0018*/ 	.byte	0x03, 0x50
        /*001a*/ 	.short	0x0000


	//----- nvinfo : EIATTR_MAXREG_COUNT
	.align		4
        /*001c*/ 	.byte	0x03, 0x1b
        /*001e*/ 	.short	0x00ff


	//----- nvinfo : EIATTR_NUM_BARRIERS
	.align		4
        /*0020*/ 	.byte	0x02, 0x4c
        /*0022*/ 	.byte	0x01
	.zero		1


	//----- nvinfo : EIATTR_ANNOTATIONS
	.align		4
        /*0024*/ 	.byte	0x04, 0x55
        /*0026*/ 	.short	(.L_608 - .L_607)


	//   ....[0]....
.L_607:
        /* <DEDUP_REMOVED lines=26> */


	//----- nvinfo : EIATTR_MERCURY_ISA_VERSION
	.align		4
.L_608:
        /*01b0*/ 	.byte	0x03, 0x5f
        /*01b2*/ 	.short	0x0101


	//----- nvinfo : EIATTR_EXIT_INSTR_OFFSETS
	.align		4
        /*01b4*/ 	.byte	0x04, 0x1c
        /*01b6*/ 	.short	(.L_610 - .L_609)


	//   ....[0]....
.L_609:
        /*01b8*/ 	.word	0x000000c0


	//   ....[1]....
        /*01bc*/ 	.word	0x0000bc00


	//----- nvinfo : EIATTR_CRS_STACK_SIZE
	.align		4
.L_610:
        /*01c0*/ 	.byte	0x04, 0x1e
        /*01c2*/ 	.short	(.L_612 - .L_611)
.L_611:
        /*01c4*/ 	.word	0x00000000


	//----- nvinfo : EIATTR_CBANK_PARAM_SIZE
	.align		4
.L_612:
        /*01c8*/ 	.byte	0x03, 0x19
        /*01ca*/ 	.short	0x0280


	//----- nvinfo : EIATTR_PARAM_CBANK
	.align		4
        /*01cc*/ 	.byte	0x04, 0x0a
        /*01ce*/ 	.short	(.L_614 - .L_613)
	.align		4
.L_613:
        /*01d0*/ 	.word	index@(.nv.constant0._ZN5flash44flash_bwd_dq_dk_dv_loop_seqk_parallel_kernelI23Flash_bwd_kernel_traitsILi256ELi64ELi64ELi8ELi4ELi2ELi2ELb0ELb0EN7cutlass10bfloat16_tE19Flash_kernel_traitsILi256ELi64ELi64ELi8ES3_EELb1ELb1ELb0ELb1ELb0ELb0ELb0EEEvNS_16Flash_bwd_paramsE)
        /*01d4*/ 	.short	0x0210
        /*01d6*/ 	.short	0x0280


	//----- nvinfo : EIATTR_SW_WAR
	.align		4
.L_614:
        /*01d8*/ 	.byte	0x04, 0x36
        /*01da*/ 	.short	(.L_616 - .L_615)
.L_615:
        /*01dc*/ 	.word	0x00000008
.L_616:


//--------------------- .nv.info._ZN5flash44flash_bwd_dq_dk_dv_loop_seqk_parallel_kernelI23Flash_bwd_kernel_traitsILi256ELi64ELi64ELi8ELi4ELi2ELi2ELb0ELb0EN7cutlass10bfloat16_tE19Flash_kernel_traitsILi256ELi64ELi64ELi8ES3_EELb0ELb1ELb0ELb1ELb0ELb0ELb1EEEvNS_16Flash_bwd_paramsE --------------------------
	.section	.nv.info._ZN5flash44flash_bwd_dq_dk_dv_loop_seqk_parallel_kernelI23Flash_bwd_kernel_traitsILi256ELi64ELi64ELi8ELi4ELi2ELi2ELb0ELb0EN7cutlass10bfloat16_tE19Flash_kernel_traitsILi256ELi64ELi64ELi8ES3_EELb0ELb1ELb0ELb1ELb0ELb0ELb1EEEvNS_16Flash_bwd_paramsE,"",@"SHT_CUDA_INFO"
	.sectionflags	@""
	.align	4


	//----- nvinfo : EIATTR_CUDA_API_VERSION
	.align		4
        /*0000*/ 	.byte	0x04, 0x37
        /*0002*/ 	.short	(.L_618 - .L_617)
.L_617:
        /*0004*/ 	.word	0x00000082


	//----- nvinfo : EIATTR_KPARAM_INFO
	.align		4
.L_618:
        /*0008*/ 	.byte	0x04, 0x17
        /*000a*/ 	.short	(.L_620 - .L_619)
.L_619:
        /*000c*/ 	.word	0x00000000
        /*0010*/ 	.short	0x0000
        /*0012*/ 	.short	0x0000
        /*0014*/ 	.byte	0x00, 0xf0, 0x01, 0x0a


	//----- nvinfo : EIATTR_SPARSE_MMA_MASK
	.align		4
.L_620:
        /*0018*/ 	.byte	0x03, 0x50
        /*001a*/ 	.short	0x0000


	//----- nvinfo : EIATTR_MAXREG_COUNT
	.align		4
        /*001c*/ 	.byte	0x03, 0x1b
        /*001e*/ 	.short	0x00ff


	//----- nvinfo : EIATTR_NUM_BARRIERS
	.align		4
        /*0020*/ 	.byte	0x02, 0x4c
        /*0022*/ 	.byte	0x01
	.zero		1


	//----- nvinfo : EIATTR_ANNOTATIONS
	.align		4
        /*0024*/ 	.byte	0x04, 0x55
        /*0026*/ 	.short	(.L_622 - .L_621)


	//   ....[0]....
.L_621:
        /* <DEDUP_REMOVED lines=12> */


	//----- nvinfo : EIATTR_MERCURY_ISA_VERSION
	.align		4
.L_622:
        /*00d0*/ 	.byte	0x03, 0x5f
        /*00d2*/ 	.short	0x0101


	//----- nvinfo : EIATTR_EXIT_INSTR_OFFSETS
	.align		4
        /*00d4*/ 	.byte	0x04, 0x1c
        /*00d6*/ 	.short	(.L_624 - .L_623)


	//   ....[0]....
.L_623:
        /*00d8*/ 	.word	0x000000c0


	//   ....[1]....
        /*00dc*/ 	.word	0x0000b1e0


	//----- nvinfo : EIATTR_CRS_STACK_SIZE
	.align		4
.L_624:
        /*00e0*/ 	.byte	0x04, 0x1e
        /*00e2*/ 	.short	(.L_626 - .L_625)
.L_625:
        /*00e4*/ 	.word	0x00000000


	//----- nvinfo : EIATTR_CBANK_PARAM_SIZE
	.align		4
.L_626:
        /*00e8*/ 	.byte	0x03, 0x19
        /*00ea*/ 	.short	0x0280


	//----- nvinfo : EIATTR_PARAM_CBANK
	.align		4
        /*00ec*/ 	.byte	0x04, 0x0a
        /*00ee*/ 	.short	(.L_628 - .L_627)
	.align		4
.L_627:
        /*00f0*/ 	.word	index@(.nv.constant0._ZN5flash44flash_bwd_dq_dk_dv_loop_seqk_parallel_kernelI23Flash_bwd_kernel_traitsILi256ELi64ELi64ELi8ELi4ELi2ELi2ELb0ELb0EN7cutlass10bfloat16_tE19Flash_kernel_traitsILi256ELi64ELi64ELi8ES3_EELb0ELb1ELb0ELb1ELb0ELb0ELb1EEEvNS_16Flash_bwd_paramsE)
        /*00f4*/ 	.short	0x0210
        /*00f6*/ 	.short	0x0280


	//----- nvinfo : EIATTR_SW_WAR
	.align		4
.L_628:
        /*00f8*/ 	.byte	0x04, 0x36
        /*00fa*/ 	.short	(.L_630 - .L_629)
.L_629:
        /*00fc*/ 	.word	0x00000008
.L_630:


//--------------------- .nv.info._ZN5flash25flash_bwd_dot_do_o_kernelILb0E23Flash_bwd_kernel_traitsILi256ELi64ELi64ELi8ELi4ELi2ELi2ELb0ELb0EN7cutlass10bfloat16_tE19Flash_kernel_traitsILi256ELi64ELi64ELi8ES3_EEEEvNS_16Flash_bwd_paramsE --------------------------
	.section	.nv.info._ZN5flash25flash_bwd_dot_do_o_kernelILb0E23Flash_bwd_kernel_traitsILi256ELi64ELi64ELi8ELi4ELi2ELi2ELb0ELb0EN7cutlass10bfloat16_tE19Flash_kernel_traitsILi256ELi64ELi64ELi8ES3_EEEEvNS_16Flash_bwd_paramsE,"",@"SHT_CUDA_INFO"
	.sectionflags	@""
	.align	4


	//----- nvinfo : EIATTR_CUDA_API_VERSION
	.align		4
        /*0000*/ 	.byte	0x04, 0x37
        /*0002*/ 	.short	(.L_632 - .L_631)
.L_631:
        /*0004*/ 	.word	0x00000082


	//----- nvinfo : EIATTR_KPARAM_INFO
	.align		4
.L_632:
        /*0008*/ 	.byte	0x04, 0x17
        /*000a*/ 	.short	(.L_634 - .L_633)
.L_633:
        /*000c*/ 	.word	0x00000000
        /*0010*/ 	.short	0x0000
        /*0012*/ 	.short	0x0000
        /*0014*/ 	.byte	0x00, 0xf0, 0x01, 0x0a


	//----- nvinfo : EIATTR_SPARSE_MMA_MASK
	.align		4
.L_634:
        /*0018*/ 	.byte	0x03, 0x50
        /*001a*/ 	.short	0x0000


	//----- nvinfo : EIATTR_MAXREG_COUNT
	.align		4
        /*001c*/ 	.byte	0x03, 0x1b
        /*001e*/ 	.short	0x00ff


	//----- nvinfo : EIATTR_MERCURY_ISA_VERSION
	.align		4
        /*0020*/ 	.byte	0x03, 0x5f
        /*0022*/ 	.short	0x0101


	//----- nvinfo : EIATTR_COOP_GROUP_MASK_REGIDS
	.align		4
        /*0024*/ 	.byte	0x04, 0x29
        /*0026*/ 	.short	(.L_636 - .L_635)


	//   ....[0]....
.L_635:
        /*0028*/ 	.word	0xffffffff


	//   ....[1]....
        /*002c*/ 	.word	0xffffffff


	//   ....[2]....
        /*0030*/ 	.word	0xffffffff


	//   ....[3]....
        /*0034*/ 	.word	0xffffffff


	//   ....[4]....
        /*0038*/ 	.word	0xffffffff


	//   ....[5]....
        /*003c*/ 	.word	0xffffffff


	//----- nvinfo : EIATTR_COOP_GROUP_INSTR_OFFSETS
	.align		4
.L_636:
        /*0040*/ 	.byte	0x04, 0x28
        /*0042*/ 	.short	(.L_638 - .L_637)


	//   ....[0]....
.L_637:
        /*0044*/ 	.word	0x00001a10


	//   ....[1]....
        /*0048*/ 	.word	0x00001a20


	//   ....[2]....
        /*004c*/ 	.word	0x00001a60


	//   ....[3]....
        /*0050*/ 	.word	0x00001a80


	//   ....[4]....
        /*0054*/ 	.word	0x00001ae0


	//   ....[5]....
        /*0058*/ 	.word	0x00001b00


	//----- nvinfo : EIATTR_EXIT_INSTR_OFFSETS
	.align		4
.L_638:
        /*005c*/ 	.byte	0x04, 0x1c
        /*005e*/ 	.short	(.L_640 - .L_639)


	//   ....[0]....
.L_639:
        /*0060*/ 	.word	0x00000130


	//   ....[1]....
        /*0064*/ 	.word	0x00001b60


	//   ....[2]....
        /*0068*/ 	.word	0x00001b80


	//----- nvinfo : EIATTR_CRS_STACK_SIZE
	.align		4
.L_640:
        /*006c*/ 	.byte	0x04, 0x1e
        /*006e*/ 	.short	(.L_642 - .L_641)
.L_641:
        /*0070*/ 	.word	0x00000000


	//----- nvinfo : EIATTR_CBANK_PARAM_SIZE
	.align		4
.L_642:
        /*0074*/ 	.byte	0x03, 0x19
        /*0076*/ 	.short	0x0280


	//----- nvinfo : EIATTR_PARAM_CBANK
	.align		4
        /*0078*/ 	.byte	0x04, 0x0a
        /*007a*/ 	.short	(.L_644 - .L_643)
	.align		4
.L_643:
        /*007c*/ 	.word	index@(.nv.constant0._ZN5flash25flash_bwd_dot_do_o_kernelILb0E23Flash_bwd_kernel_traitsILi256ELi64ELi64ELi8ELi4ELi2ELi2ELb0ELb0EN7cutlass10bfloat16_tE19Flash_kernel_traitsILi256ELi64ELi64ELi8ES3_EEEEvNS_16Flash_bwd_paramsE)
        /*0080*/ 	.short	0x0210
        /*0082*/ 	.short	0x0280


	//----- nvinfo : EIATTR_SW_WAR
	.align		4
.L_644:
        /*0084*/ 	.byte	0x04, 0x36
        /*0086*/ 	.short	(.L_646 - .L_645)
.L_645:
        /*0088*/ 	.word	0x00000008
.L_646:


//--------------------- .nv.info._ZN5flash25flash_bwd_dot_do_o_kernelILb1E23Flash_bwd_kernel_traitsILi256ELi64ELi64ELi8ELi4ELi2ELi2ELb0ELb0EN7cutlass10bfloat16_tE19Flash_kernel_traitsILi256ELi64ELi64ELi8ES3_EEEEvNS_16Flash_bwd_paramsE --------------------------
	.section	.nv.info._ZN5flash25flash_bwd_dot_do_o_kernelILb1E23Flash_bwd_kernel_traitsILi256ELi64ELi64ELi8ELi4ELi2ELi2ELb0ELb0EN7cutlass10bfloat16_tE19Flash_kernel_traitsILi256ELi64ELi64ELi8ES3_EEEEvNS_16Flash_bwd_paramsE,"",@"SHT_CUDA_INFO"
	.sectionflags	@""
	.align	4


	//----- nvinfo : EIATTR_CUDA_API_VERSION
	.align		4
        /*0000*/ 	.byte	0x04, 0x37
        /*0002*/ 	.short	(.L_648 - .L_647)
.L_647:
        /*0004*/ 	.word	0x00000082


	//----- nvinfo : EIATTR_KPARAM_INFO
	.align		4
.L_648:
        /*0008*/ 	.byte	0x04, 0x17
        /*000a*/ 	.short	(.L_650 - .L_649)
.L_649:
        /*000c*/ 	.word	0x00000000
        /*0010*/ 	.short	0x0000
        /*0012*/ 	.short	0x0000
        /*0014*/ 	.byte	0x00, 0xf0, 0x01, 0x0a


	//----- nvinfo : EIATTR_SPARSE_MMA_MASK
	.align		4
.L_650:
        /*0018*/ 	.byte	0x03, 0x50
        /*001a*/ 	.short	0x0000


	//----- nvinfo : EIATTR_MAXREG_COUNT
	.align		4
        /*001c*/ 	.byte	0x03, 0x1b
        /*001e*/ 	.short	0x00ff


	//----- nvinfo : EIATTR_MERCURY_ISA_VERSION
	.align		4
        /*0020*/ 	.byte	0x03, 0x5f
        /*0022*/ 	.short	0x0101


	//----- nvinfo : EIATTR_COOP_GROUP_MASK_REGIDS
	.align		4
        /*0024*/ 	.byte	0x04, 0x29
        /*0026*/ 	.short	(.L_652 - .L_651)


	//   ....[0]....
.L_651:
        /*0028*/ 	.word	0xffffffff


	//   ....[1]....
        /*002c*/ 	.word	0xffffffff


	//   ....[2]....
        /*0030*/ 	.word	0xffffffff


	//   ....[3]....
        /*0034*/ 	.word	0xffffffff


	//   ....[4]....
        /*0038*/ 	.word	0xffffffff


	//   ....[5]....
        /*003c*/ 	.word	0xffffffff


	//----- nvinfo : EIATTR_COOP_GROUP_INSTR_OFFSETS
	.align		4
.L_652:
        /*0040*/ 	.byte	0x04, 0x28
        /*0042*/ 	.short	(.L_654 - .L_653)


	//   ....[0]....
.L_653:
        /*0044*/ 	.word	0x00001d30


	//   ....[1]....
        /*0048*/ 	.word	0x00001d60


	//   ....[2]....
        /*004c*/ 	.word	0x00001d80


	//   ....[3]....
        /*0050*/ 	.word	0x00001da0


	//   ....[4]....
        /*0054*/ 	.word	0x00001dc0


	//   ....[5]....
        /*0058*/ 	.word	0x00001de0


	//----- nvinfo : EIATTR_EXIT_INSTR_OFFSETS
	.align		4
.L_654:
        /*005c*/ 	.byte	0x04, 0x1c
        /*005e*/ 	.short	(.L_656 - .L_655)


	//   ....[0]....
.L_655:
        /*0060*/ 	.word	0x00000130


	//   ....[1]....
        /*0064*/ 	.word	0x00001fd0


	//----- nvinfo : EIATTR_CRS_STACK_SIZE
	.align		4
.L_656:
        /*0068*/ 	.byte	0x04, 0x1e
        /*006a*/ 	.short	(.L_658 - .L_657)
.L_657:
        /*006c*/ 	.word	0x00000000


	//----- nvinfo : EIATTR_CBANK_PARAM_SIZE
	.align		4
.L_658:
        /*0070*/ 	.byte	0x03, 0x19
        /*0072*/ 	.short	0x0280


	//----- nvinfo : EIATTR_PARAM_CBANK
	.align		4
        /*0074*/ 	.byte	0x04, 0x0a
        /*0076*/ 	.short	(.L_660 - .L_659)
	.align		4
.L_659:
        /*0078*/ 	.word	index@(.nv.constant0._ZN5flash25flash_bwd_dot_do_o_kernelILb1E23Flash_bwd_kernel_traitsILi256ELi64ELi64ELi8ELi4ELi2ELi2ELb0ELb0EN7cutlass10bfloat16_tE19Flash_kernel_traitsILi256ELi64ELi64ELi8ES3_EEEEvNS_16Flash_bwd_paramsE)
        /*007c*/ 	.short	0x0210
        /*007e*/ 	.short	0x0280


	//----- nvinfo : EIATTR_SW_WAR
	.align		4
.L_660:
        /*0080*/ 	.byte	0x04, 0x36
        /*0082*/ 	.short	(.L_662 - .L_661)
.L_661:
        /*0084*/ 	.word	0x00000008
.L_662:


//--------------------- .nv.callgraph             --------------------------
	.section	.nv.callgraph,"",@"SHT_CUDA_CALLGRAPH"
	.align	4
	.sectionentsize	8
	.align		4
        /*0000*/ 	.word	0x00000000
	.align		4
        /*0004*/ 	.word	0xffffffff
	.align		4
        /*0008*/ 	.word	0x00000000
	.align		4
        /*000c*/ 	.word	0xfffffffe
	.align		4
        /*0010*/ 	.word	0x00000000
	.align		4
        /*0014*/ 	.word	0xfffffffd
	.align		4
        /*0018*/ 	.word	0x00000000
	.align		4
        /*001c*/ 	.word	0xfffffffc


//--------------------- .nv.constant4             --------------------------
	.section	.nv.constant4,"a",@progbits
	.align	8
	.align		8
.nv.constant4:
        /*0000*/ 	.dword	_ZN73_INTERNAL_7983b5e8_37_flash_bwd_hdim256_bf16_causal_sm80_cu_a6473388_28464cuda3std3__45__cpo5beginE
	.align		8
        /*0008*/ 	.dword	_ZN73_INTERNAL_7983b5e8_37_flash_bwd_hdim256_bf16_causal_sm80_cu_a6473388_28464cuda3std3__45__cpo3endE
	.align		8
        /*0010*/ 	.dword	_ZN73_INTERNAL_7983b5e8_37_flash_bwd_hdim256_bf16_causal_sm80_cu_a6473388_28464cuda3std3__45__cpo6cbeginE
	.align		8
        /*0018*/ 	.dword	_ZN73_INTERNAL_7983b5e8_37_flash_bwd_hdim256_bf16_causal_sm80_cu_a6473388_28464cuda3std3__45__cpo4cendE
	.align		8
        /*0020*/ 	.dword	_ZN73_INTERNAL_7983b5e8_37_flash_bwd_hdim256_bf16_causal_sm80_cu_a6473388_28464cuda3std3__475_GLOBAL__N__7983b5e8_37_flash_bwd_hdim256_bf16_causal_sm80_cu_a6473388_28466ignoreE
	.align		8
        /*0028*/ 	.dword	_ZN73_INTERNAL_7983b5e8_37_flash_bwd_hdim256_bf16_causal_sm80_cu_a6473388_28464cuda3std3__419piecewise_constructE
	.align		8
        /*0030*/ 	.dword	_ZN73_INTERNAL_7983b5e8_37_flash_bwd_hdim256_bf16_causal_sm80_cu_a6473388_28464cuda3std3__48in_placeE
	.align		8
        /*0038*/ 	.dword	_ZN73_INTERNAL_7983b5e8_37_flash_bwd_hdim256_bf16_causal_sm80_cu_a6473388_28464cuda3std6ranges3__45__cpo4swapE
	.align		8
        /*0040*/ 	.dword	_ZN73_INTERNAL_7983b5e8_37_flash_bwd_hdim256_bf16_causal_sm80_cu_a6473388_28464cuda3std6ranges3__45__cpo9iter_moveE
	.align		8
        /*0048*/ 	.dword	_ZN73_INTERNAL_7983b5e8_37_flash_bwd_hdim256_bf16_causal_sm80_cu_a6473388_28464cute7productE
	.align		8
        /*0050*/ 	.dword	_ZN73_INTERNAL_7983b5e8_37_flash_bwd_hdim256_bf16_causal_sm80_cu_a6473388_28464cute1_E


//--------------------- .text._ZN5flash27flash_bwd_convert_dq_kernelI23Flash_bwd_kernel_traitsILi256ELi64ELi32ELi8ELi4ELi1ELi2ELb1ELb1EN7cutlass10bfloat16_tE19Flash_kernel_traitsILi256ELi64ELi32ELi8ES3_EEEEvNS_16Flash_bwd_paramsEi --------------------------
	.section	.text._ZN5flash27flash_bwd_convert_dq_kernelI23Flash_bwd_kernel_traitsILi256ELi64ELi32ELi8ELi4ELi1ELi2ELb1ELb1EN7cutlass10bfloat16_tE19Flash_kernel_traitsILi256ELi64ELi32ELi8ES3_EEEEvNS_16Flash_bwd_paramsEi,"ax",@progbits
	.align	128
        .global         _ZN5flash27flash_bwd_convert_dq_kernelI23Flash_bwd_kernel_traitsILi256ELi64ELi32ELi8ELi4ELi1ELi2ELb1ELb1EN7cutlass10bfloat16_tE19Flash_kernel_traitsILi256ELi64ELi32ELi8ES3_EEEEvNS_16Flash_bwd_paramsEi
        .type           _ZN5flash27flash_bwd_convert_dq_kernelI23Flash_bwd_kernel_traitsILi256ELi64ELi32ELi8ELi4ELi1ELi2ELb1ELb1EN7cutlass10bfloat16_tE19Flash_kernel_traitsILi256ELi64ELi32ELi8ES3_EEEEvNS_16Flash_bwd_paramsEi,@function
        .size           _ZN5flash27flash_bwd_convert_dq_kernelI23Flash_bwd_kernel_traitsILi256ELi64ELi32ELi8ELi4ELi1ELi2ELb1ELb1EN7cutlass10bfloat16_tE19Flash_kernel_traitsILi256ELi64ELi32ELi8ES3_EEEEvNS_16Flash_bwd_paramsEi,(.L_x_1029 - _ZN5flash27flash_bwd_convert_dq_kernelI23Flash_bwd_kernel_traitsILi256ELi64ELi32ELi8ELi4ELi1ELi2ELb1ELb1EN7cutlass10bfloat16_tE19Flash_kernel_traitsILi256ELi64ELi32ELi8ES3_EEEEvNS_16Flash_bwd_paramsEi)
        .other          _ZN5flash27flash_bwd_convert_dq_kernelI23Flash_bwd_kernel_traitsILi256ELi64ELi32ELi8ELi4ELi1ELi2ELb1ELb1EN7cutlass10bfloat16_tE19Flash_kernel_traitsILi256ELi64ELi32ELi8ES3_EEEEvNS_16Flash_bwd_paramsEi,@"STO_CUDA_ENTRY STV_DEFAULT"
_ZN5flash27flash_bwd_convert_dq_kernelI23Flash_bwd_kernel_traitsILi256ELi64ELi32ELi8ELi4ELi1ELi2ELb1ELb1EN7cutlass10bfloat16_tE19Flash_kernel_traitsILi256ELi64ELi32ELi8ES3_EEEEvNS_16Flash_bwd_paramsEi:
.text._ZN5flash27flash_bwd_convert_dq_kernelI23Flash_bwd_kernel_traitsILi256ELi64ELi32ELi8ELi4ELi1ELi2ELb1ELb1EN7cutlass10bfloat16_tE19Flash_kernel_traitsILi256ELi64ELi32ELi8ES3_EEEEvNS_16Flash_bwd_paramsEi:
[----:B------:R-:W-:Y:S01]  /*0000*/  LDC R1, c[0x0][0x28] ;  /* 0x00000a00ff017b82 */ /* 0x000fe20000000800 */
[----:B------:R-:W0:Y:S07]  /*0010*/  S2R R11, SR_CTAID.Y ;  /* 0x00000000000b7919 */ /* 0x000e2e0000002600 */
[----:B------:R-:W0:Y:S01]  /*0020*/  LDC.64 R2, c[0x0][0x2f0] ;  /* 0x0000bc00ff027b82 */ /* 0x000e220000000a00 */
[----:B------:R-:W-:Y:S01]  /*0030*/  ULDC.64 UR4, c[0x0][0x2f0] ;  /* 0x0000bc0000047ab9 */ /* 0x000fe20000000a00 */
[----:B------:R-:W-:Y:S01]  /*0040*/  MOV R7, 0xffffffff ;  /* 0xffffffff00077802 */ /* 0x000fe20000000f00 */
[----:B------:R-:W-:Y:S01]  /*0050*/  ULDC.64 UR8, c[0x0][0x208] ;  /* 0x0000820000087ab9 */ /* 0x000fe20000000a00 */
[----:B------:R-:W-:-:S04]  /*0060*/  ISETP.NE.U32.AND P0, PT, RZ, UR4, PT ;  /* 0x00000004ff007c0c */ /* 0x000fc8000bf05070 */
[----:B------:R-:W-:Y:S01]  /*0070*/  ISETP.NE.AND.EX P0, PT, RZ, UR5, PT, P0 ;  /* 0x00000005ff007c0c */ /* 0x000fe2000bf05300 */
[----:B0-----:R-:W-:-:S12]  /*0080*/  IMAD.WIDE R2, R11, 0x4, R2 ;  /* 0x000000040b027825 */ /* 0x001fd800078e0202 */
[----:B------:R-:W2:Y:S04]  /*0090*/  @P0 LDG.E R7, desc[UR8][R2.64] ;  /* 0x0000000802070981 */ /* 0x000ea8000c1e1900 */
[----:B------:R-:W2:Y:S01]  /*00a0*/  @P0 LDG.E R0, desc[UR8][R2.64+0x4] ;  /* 0x0000040802000981 */ /* 0x000ea2000c1e1900 */
[----:B------:R-:W0:Y:S02]  /*00b0*/  S2UR UR5, SR_CTAID.X ;  /* 0x00000000000579c3 */ /* 0x000e240000002500 */
[----:B0-----:R-:W-:Y:S01]  /*00c0*/  USHF.L.U32 UR5, UR5, 0x6, URZ ;  /* 0x0000000605057899 */ /* 0x001fe2000800063f */
[----:B--2---:R-:W-:-:S06]  /*00d0*/  @P0 IMAD.IADD R0, R0, 0x1, -R7 ;  /* 0x0000000100000824 */ /* 0x004fcc00078e0a07 */
[----:B------:R-:W0:Y:S02]  /*00e0*/  @!P0 LDC R0, c[0x0][0x2c4] ;  /* 0x0000b100ff008b82 */ /* 0x000e240000000800 */
[----:B0-----:R-:W-:-:S13]  /*00f0*/  ISETP.GT.AND P1, PT, R0, UR5, PT ;  /* 0x0000000500007c0c */ /* 0x001fda000bf24270 */
[----:B------:R-:W-:Y:S05]  /*0100*/  @!P1 EXIT ;  /* 0x000000000000994d */ /* 0x000fea0003800000 */
[----:B------:R-:W-:Y:S01]  /*0110*/  ISETP.NE.AND P1, PT, R7, -0x1, PT ;  /* 0xffffffff0700780c */ /* 0x000fe20003f25270 */
[----:B------:R-:W0:Y:S01]  /*0120*/  LDC R2, c[0x0][0x2d4] ;  /* 0x0000b500ff027b82 */ /* 0x000e220000000800 */
[----:B------:R-:W1:Y:S07]  /*0130*/  S2R R12, SR_TID.X ;  /* 0x00000000000c7919 */ /* 0x000e6e0000002100 */
[----:B------:R-:W2:Y:S04]  /*0140*/  LDC R27, c[0x0][0x270] ;  /* 0x00009c00ff1b7b82 */ /* 0x000ea80000000800 */
[----:B------:R-:W-:-:S04]  /*0150*/  @P1 IMAD.MOV.U32 R21, RZ, RZ, R7 ;  /* 0x000000ffff151224 */ /* 0x000fc800078e0007 */
[----:B------:R-:W3:Y:S08]  /*0160*/  @P1 LDC.64 R14, c[0x0][0x448] ;  /* 0x00011200ff0e1b82 */ /* 0x000ef00000000a00 */
[----:B------:R-:W4:Y:S01]  /*0170*/  LDC R22, c[0x0][0x2dc] ;  /* 0x0000b700ff167b82 */ /* 0x000f220000000800 */
[----:B0-----:R-:W-:Y:S01]  /*0180*/  IMAD.WIDE R2, R11, R2, RZ ;  /* 0x000000020b027225 */ /* 0x001fe200078e02ff */
[----:B--2---:R-:W-:-:S03]  /*0190*/  SHF.R.S32.HI R5, RZ, 0x1f, R27 ;  /* 0x0000001fff057819 */ /* 0x004fc6000001141b */
[-C--:B------:R-:W-:Y:S02]  /*01a0*/  IMAD R3, R3, R27.reuse, RZ ;  /* 0x0000001b03037224 */ /* 0x080fe400078e02ff */
[----:B------:R-:W-:-:S04]  /*01b0*/  IMAD.WIDE.U32 R8, R2, R27, RZ ;  /* 0x0000001b02087225 */ /* 0x000fc800078e00ff */
[----:B------:R-:W-:Y:S02]  /*01c0*/  IMAD R3, R2, R5, R3 ;  /* 0x0000000502037224 */ /* 0x000fe400078e0203 */
[----:B---3--:R-:W-:-:S03]  /*01d0*/  @P1 IMAD.WIDE.U32 R4, R7, R14, RZ ;  /* 0x0000000e07041225 */ /* 0x008fc600078e00ff */
[----:B------:R-:W-:Y:S01]  /*01e0*/  IADD3 R10, R9, R3, RZ ;  /* 0x00000003090a7210 */ /* 0x000fe20007ffe0ff */
[----:B------:R-:W-:Y:S01]  /*01f0*/  @P1 IMAD R2, R7, R15, R5 ;  /* 0x0000000f07021224 */ /* 0x000fe200078e0205 */
[----:B-1--4-:R-:W-:Y:S06]  /*0200*/  @P1 BRA `(.L_x_0) ;  /* 0x00000000001c1947 */ /* 0x012fec0003800000 */
[----:B------:R-:W0:Y:S01]  /*0210*/  LDC.64 R6, c[0x0][0x430] ;  /* 0x00010c00ff067b82 */ /* 0x000e220000000a00 */
[----:B------:R-:W-:Y:S02]  /*0220*/  SHF.R.S32.HI R3, RZ, 0x1f, R11 ;  /* 0x0000001fff037819 */ /* 0x000fe4000001140b */
[----:B------:R-:W-:-:S03]  /*0230*/  MOV R21, 0xffffffff ;  /* 0xffffffff00157802 */ /* 0x000fc60000000f00 */
[-C--:B0-----:R-:W-:Y:S02]  /*0240*/  IMAD R2, R3, R6.reuse, RZ ;  /* 0x0000000603027224 */ /* 0x081fe400078e02ff */
[----:B------:R-:W-:-:S04]  /*0250*/  IMAD.WIDE.U32 R4, R11, R6, RZ ;  /* 0x000000060b047225 */ /* 0x000fc800078e00ff */
[----:B------:R-:W-:-:S04]  /*0260*/  IMAD R3, R11, R7, R2 ;  /* 0x000000070b037224 */ /* 0x000fc800078e0202 */
[----:B------:R-:W-:-:S07]  /*0270*/  IMAD.IADD R2, R5, 0x1, R3 ;  /* 0x0000000105027824 */ /* 0x000fce00078e0203 */
.L_x_0:
[----:B------:R-:W-:Y:S01]  /*0280*/  SHF.R.S32.HI R3, RZ, 0x1f, R12 ;  /* 0x0000001fff037819 */ /* 0x000fe2000001140c */
[----:B------:R-:W0:Y:S01]  /*0290*/  S2UR UR7, SR_CTAID.Z ;  /* 0x00000000000779c3 */ /* 0x000e220000002700 */
[----:B------:R-:W-:Y:S01]  /*02a0*/  SHF.R.S32.HI R9, RZ, 0x1f, R22 ;  /* 0x0000001fff097819 */ /* 0x000fe20000011416 */
[----:B------:R-:W-:Y:S01]  /*02b0*/  IMAD R10, R10, R22, RZ ;  /* 0x000000160a0a7224 */ /* 0x000fe200078e02ff */
[-C--:B------:R-:W-:Y:S01]  /*02c0*/  LEA.HI R5, R3, R12.reuse, RZ, 0x2 ;  /* 0x0000000c03057211 */ /* 0x080fe200078f10ff */
[----:B------:R-:W-:Y:S01]  /*02d0*/  IMAD.WIDE R6, R11, 0x80, RZ ;  /* 0x000000800b067825 */ /* 0x000fe200078e02ff */
[CC--:B------:R-:W-:Y:S01]  /*02e0*/  LEA.HI R15, R3.reuse, R12.reuse, RZ, 0x5 ;  /* 0x0000000c030f7211 */ /* 0x0c0fe200078f28ff */
[----:B------:R-:W-:Y:S01]  /*02f0*/  HFMA2.MMA R23, -RZ, RZ, 0, 0 ;  /* 0x00000000ff177435 */ /* 0x000fe200000001ff */
[----:B------:R-:W-:Y:S01]  /*0300*/  LEA.HI R13, R3, R12, RZ, 0x6 ;  /* 0x0000000c030d7211 */ /* 0x000fe200078f30ff */
[----:B------:R-:W-:Y:S01]  /*0310*/  IMAD R25, R9, R8, R10 ;  /* 0x0000000809197224 */ /* 0x000fe200078e020a */
[--C-:B------:R-:W-:Y:S01]  /*0320*/  SHF.R.S32.HI R10, RZ, 0x2, R5.reuse ;  /* 0x00000002ff0a7819 */ /* 0x100fe20000011405 */
[----:B------:R-:W-:Y:S01]  /*0330*/  USHF.R.S32.HI UR4, URZ, 0x1f, UR5 ;  /* 0x0000001f3f047899 */ /* 0x000fe20008011405 */
[----:B------:R-:W-:Y:S01]  /*0340*/  SHF.R.S32.HI R9, RZ, 0x1f, R5 ;  /* 0x0000001fff097819 */ /* 0x000fe20000011405 */
[----:B------:R-:W-:Y:S01]  /*0350*/  ULDC.64 UR10, c[0x0][0x400] ;  /* 0x00010000000a7ab9 */ /* 0x000fe20000000a00 */
[----:B------:R-:W-:Y:S01]  /*0360*/  SEL R18, R6, RZ, P0 ;  /* 0x000000ff06127207 */ /* 0x000fe20000000000 */
[----:B------:R-:W-:Y:S01]  /*0370*/  IMAD.MOV.U32 R91, RZ, RZ, RZ ;  /* 0x000000ffff5b7224 */ /* 0x000fe200078e00ff */
[----:B------:R-:W-:Y:S01]  /*0380*/  LEA.HI R3, R9, R10, RZ, 0x3 ;  /* 0x0000000a09037211 */ /* 0x000fe200078f18ff */
[----:B------:R-:W-:Y:S01]  /*0390*/  IMAD.WIDE.U32 R8, R8, R22, RZ ;  /* 0x0000001608087225 */ /* 0x000fe200078e00ff */
[----:B------:R-:W-:-:S02]  /*03a0*/  SEL R19, R7, RZ, P0 ;  /* 0x000000ff07137207 */ /* 0x000fc40000000000 */
[----:B------:R-:W-:Y:S02]  /*03b0*/  CS2R R30, SRZ ;  /* 0x00000000001e7805 */ /* 0x000fe4000001ff00 */
[----:B------:R-:W-:Y:S01]  /*03c0*/  LOP3.LUT R5, R5, 0x7ffffffc, RZ, 0xc0, !PT ;  /* 0x7ffffffc05057812 */ /* 0x000fe200078ec0ff */
[----:B------:R-:W-:Y:S01]  /*03d0*/  IMAD.WIDE R6, R27, R22, RZ ;  /* 0x000000161b067225 */ /* 0x000fe200078e02ff */
[----:B------:R-:W-:Y:S02]  /*03e0*/  LOP3.LUT R11, R15, 0xffffffe0, RZ, 0xc0, !PT ;  /* 0xffffffe00f0b7812 */ /* 0x000fe400078ec0ff */
[----:B------:R-:W-:Y:S02]  /*03f0*/  CS2R R28, SRZ ;  /* 0x00000000001c7805 */ /* 0x000fe4000001ff00 */
[----:B------:R-:W-:Y:S01]  /*0400*/  LOP3.LUT R3, R3, 0xfffffff8, RZ, 0xc0, !PT ;  /* 0xfffffff803037812 */ /* 0x000fe200078ec0ff */
[----:B------:R-:W-:Y:S01]  /*0410*/  IMAD.IADD R14, R12, 0x1, -R5 ;  /* 0x000000010c0e7824 */ /* 0x000fe200078e0a05 */
[----:B------:R-:W-:Y:S01]  /*0420*/  IADD3 R17, -R11, R12, RZ ;  /* 0x0000000c0b117210 */ /* 0x000fe20007ffe1ff */
[----:B------:R-:W-:Y:S01]  /*0430*/  IMAD R5, R7, R21, RZ ;  /* 0x0000001507057224 */ /* 0x000fe200078e02ff */
[----:B------:R-:W-:Y:S01]  /*0440*/  IADD3 R20, R9, R25, RZ ;  /* 0x0000001909147210 */ /* 0x000fe20007ffe0ff */
[----:B------:R-:W-:Y:S01]  /*0450*/  IMAD.IADD R12, R10, 0x1, -R3 ;  /* 0x000000010a0c7824 */ /* 0x000fe200078e0a03 */
[----:B------:R-:W-:Y:S01]  /*0460*/  SHF.R.S32.HI R16, RZ, 0x5, R15 ;  /* 0x00000005ff107819 */ /* 0x000fe2000001140f */
[----:B------:R-:W-:Y:S01]  /*0470*/  IMAD.WIDE.U32 R10, R6, R21, RZ ;  /* 0x00000015060a7225 */ /* 0x000fe200078e00ff */
[----:B------:R-:W-:-:S02]  /*0480*/  SHF.R.S32.HI R13, RZ, 0x6, R13 ;  /* 0x00000006ff0d7819 */ /* 0x000fc4000001140d */
[----:B------:R-:W-:Y:S02]  /*0490*/  CS2R R24, SRZ ;  /* 0x0000000000187805 */ /* 0x000fe4000001ff00 */
[----:B------:R-:W-:Y:S01]  /*04a0*/  LEA.HI R15, R15, R16, RZ, 0x1 ;  /* 0x000000100f0f7211 */ /* 0x000fe200078f08ff */
[----:B------:R-:W-:Y:S01]  /*04b0*/  IMAD R23, R6, R23, R5 ;  /* 0x0000001706177224 */ /* 0x000fe200078e0205 */
[----:B------:R-:W-:Y:S01]  /*04c0*/  SEL R8, R8, R10, !P1 ;  /* 0x0000000a08087207 */ /* 0x000fe20004800000 */
[----:B0-----:R-:W-:Y:S01]  /*04d0*/  IMAD R5, R22, UR7, RZ ;  /* 0x0000000716057c24 */ /* 0x001fe2000f8e02ff */
[----:B------:R-:W-:Y:S01]  /*04e0*/  LOP3.LUT R15, R15, 0x3ffffe, RZ, 0xc0, !PT ;  /* 0x003ffffe0f0f7812 */ /* 0x000fe200078ec0ff */
[----:B------:R-:W-:Y:S01]  /*04f0*/  @P1 IMAD.IADD R20, R11, 0x1, R23 ;  /* 0x000000010b141824 */ /* 0x000fe200078e0217 */
[----:B------:R-:W-:Y:S01]  /*0500*/  IADD3 R11, P0, R18, UR5, RZ ;  /* 0x00000005120b7c10 */ /* 0x000fe2000ff1e0ff */
[----:B------:R-:W-:Y:S01]  /*0510*/  IMAD R3, R27, R22, RZ ;  /* 0x000000161b037224 */ /* 0x000fe200078e02ff */
[----:B------:R-:W-:Y:S01]  /*0520*/  IADD3 R8, P1, R5, R8, RZ ;  /* 0x0000000805087210 */ /* 0x000fe20007f3e0ff */
[----:B------:R-:W-:Y:S01]  /*0530*/  IMAD.SHL.U32 R12, R12, 0x40, RZ ;  /* 0x000000400c0c7824 */ /* 0x000fe200078e00ff */
[----:B------:R-:W-:Y:S01]  /*0540*/  IADD3 R15, R16, -R15, RZ ;  /* 0x8000000f100f7210 */ /* 0x000fe20007ffe0ff */
[----:B------:R-:W-:Y:S01]  /*0550*/  IMAD R17, R3, R16, R17 ;  /* 0x0000001003117224 */ /* 0x000fe200078e0211 */
[----:B------:R-:W-:Y:S01]  /*0560*/  LEA.HI.X.SX32 R9, R5, R20, 0x1, P1 ;  /* 0x0000001405097211 */ /* 0x000fe200008f0eff */
[----:B------:R-:W-:Y:S01]  /*0570*/  HFMA2.MMA R23, -RZ, RZ, 0, 0 ;  /* 0x00000000ff177435 */ /* 0x000fe200000001ff */
[----:B------:R-:W-:Y:S01]  /*0580*/  IADD3.X R5, R19, UR4, RZ, P0, !PT ;  /* 0x0000000413057c10 */ /* 0x000fe200087fe4ff */
[----:B------:R-:W-:Y:S01]  /*0590*/  IMAD R14, R15, 0x200, R14 ;  /* 0x000002000f0e7824 */ /* 0x000fe200078e020e */
[----:B------:R-:W-:Y:S01]  /*05a0*/  SHF.L.U32 R13, R13, 0x3, RZ ;  /* 0x000000030d0d7819 */ /* 0x000fe200000006ff */
[----:B------:R-:W-:Y:S01]  /*05b0*/  IMAD.WIDE.U32 R8, R6, R11, R8 ;  /* 0x0000000b06087225 */ /* 0x000fe200078e0008 */
[----:B------:R-:W-:-:S02]  /*05c0*/  LOP3.LUT R12, R12, 0x1c0, RZ, 0xc0, !PT ;  /* 0x000001c00c0c7812 */ /* 0x000fc400078ec0ff */
[----:B------:R-:W-:Y:S02]  /*05d0*/  CS2R R18, SRZ ;  /* 0x0000000000127805 */ /* 0x000fe4000001ff00 */
[----:B------:R-:W-:Y:S01]  /*05e0*/  MOV R22, RZ ;  /* 0x000000ff00167202 */ /* 0x000fe20000000f00 */
[----:B------:R-:W-:Y:S01]  /*05f0*/  IMAD R5, R5, R6, RZ ;  /* 0x0000000605057224 */ /* 0x000fe200078e02ff */
[----:B------:R-:W-:Y:S02]  /*0600*/  LOP3.LUT R13, R12, 0x18, R13, 0xf8, !PT ;  /* 0x000000180c0d7812 */ /* 0x000fe400078ef80d */
[----:B------:R-:W-:Y:S02]  /*0610*/  CS2R R20, SRZ ;  /* 0x0000000000147805 */ /* 0x000fe4000001ff00 */
[----:B------:R-:W-:Y:S01]  /*0620*/  SHF.R.U32.HI R12, RZ, 0x3, R12 ;  /* 0x00000003ff0c7819 */ /* 0x000fe2000001160c */
[----:B------:R-:W-:Y:S01]  /*0630*/  IMAD R6, R7, R11, R5 ;  /* 0x0000000b07067224 */ /* 0x000fe200078e0205 */
[----:B------:R-:W-:-:S02]  /*0640*/  SHF.R.S32.HI R7, RZ, 0x1f, R17 ;  /* 0x0000001fff077819 */ /* 0x000fc40000011411 */
[----:B------:R-:W-:Y:S02]  /*0650*/  CS2R R10, SRZ ;  /* 0x00000000000a7805 */ /* 0x000fe4000001ff00 */
[----:B------:R-:W-:Y:S02]  /*0660*/  IADD3 R17, P0, R17, R8, RZ ;  /* 0x0000000811117210 */ /* 0x000fe40007f1e0ff */
[----:B------:R-:W-:Y:S02]  /*0670*/  CS2R R26, SRZ ;  /* 0x00000000001a7805 */ /* 0x000fe4000001ff00 */
[----:B------:R-:W-:Y:S02]  /*0680*/  LOP3.LUT R5, R13, R12, RZ, 0x3c, !PT ;  /* 0x0000000c0d057212 */ /* 0x000fe400078e3cff */
[----:B------:R-:W-:Y:S02]  /*0690*/  CS2R R12, SRZ ;  /* 0x00000000000c7805 */ /* 0x000fe4000001ff00 */
[----:B------:R-:W-:Y:S01]  /*06a0*/  IADD3.X R8, R7, R9, R6, P0, !PT ;  /* 0x0000000907087210 */ /* 0x000fe200007fe406 */
[----:B------:R-:W-:Y:S01]  /*06b0*/  HFMA2.MMA R7, -RZ, RZ, 0, 0 ;  /* 0x00000000ff077435 */ /* 0x000fe200000001ff */
[----:B------:R-:W0:Y:S01]  /*06c0*/  LDC R6, c[0x0][0x490] ;  /* 0x00012400ff067b82 */ /* 0x000e220000000800 */
[----:B------:R-:W-:-:S02]  /*06d0*/  LEA R70, P0, R17, UR10, 0x2 ;  /* 0x0000000a11467c11 */ /* 0x000fc4000f8010ff */
[----:B------:R-:W-:Y:S02]  /*06e0*/  CS2R R38, SRZ ;  /* 0x0000000000267805 */ /* 0x000fe4000001ff00 */
[----:B------:R-:W-:Y:S01]  /*06f0*/  LEA R5, R14, R5, 0x1 ;  /* 0x000000050e057211 */ /* 0x000fe200078e08ff */
[----:B------:R-:W-:Y:S01]  /*0700*/  IMAD.MOV.U32 R14, RZ, RZ, RZ ;  /* 0x000000ffff0e7224 */ /* 0x000fe200078e00ff */
[----:B------:R-:W-:Y:S02]  /*0710*/  LEA.HI.X R15, R17, UR11, R8, 0x2, P0 ;  /* 0x0000000b110f7c11 */ /* 0x000fe400080f1408 */
[----:B------:R-:W-:Y:S02]  /*0720*/  CS2R R8, SRZ ;  /* 0x0000000000087805 */ /* 0x000fe4000001ff00 */
[----:B------:R-:W-:Y:S02]  /*0730*/  CS2R R16, SRZ ;  /* 0x0000000000107805 */ /* 0x000fe4000001ff00 */
[----:B------:R-:W-:-:S02]  /*0740*/  CS2R R32, SRZ ;  /* 0x0000000000207805 */ /* 0x000fc4000001ff00 */
[----:B------:R-:W-:Y:S02]  /*0750*/  CS2R R34, SRZ ;  /* 0x0000000000227805 */ /* 0x000fe4000001ff00 */
[----:B------:R-:W-:Y:S02]  /*0760*/  CS2R R36, SRZ ;  /* 0x0000000000247805 */ /* 0x000fe4000001ff00 */
[----:B------:R-:W-:Y:S02]  /*0770*/  CS2R R62, SRZ ;  /* 0x00000000003e7805 */ /* 0x000fe4000001ff00 */
[----:B------:R-:W-:Y:S02]  /*0780*/  CS2R R40, SRZ ;  /* 0x0000000000287805 */ /* 0x000fe4000001ff00 */
[----:B------:R-:W-:Y:S02]  /*0790*/  CS2R R42, SRZ ;  /* 0x00000000002a7805 */ /* 0x000fe4000001ff00 */
[----:B------:R-:W-:Y:S01]  /*07a0*/  CS2R R60, SRZ ;  /* 0x00000000003c7805 */ /* 0x000fe2000001ff00 */
[----:B------:R-:W-:Y:S01]  /*07b0*/  IMAD.MOV.U32 R89, RZ, RZ, RZ ;  /* 0x000000ffff597224 */ /* 0x000fe200078e00ff */
[----:B------:R-:W-:-:S02]  /*07c0*/  CS2R R64, SRZ ;  /* 0x0000000000407805 */ /* 0x000fc4000001ff00 */
[----:B------:R-:W-:Y:S02]  /*07d0*/  CS2R R66, SRZ ;  /* 0x0000000000427805 */ /* 0x000fe4000001ff00 */
[----:B------:R-:W-:Y:S02]  /*07e0*/  CS2R R68, SRZ ;  /* 0x0000000000447805 */ /* 0x000fe4000001ff00 */
[----:B------:R-:W-:Y:S02]  /*07f0*/  CS2R R78, SRZ ;  /* 0x00000000004e7805 */ /* 0x000fe4000001ff00 */
[----:B------:R-:W-:Y:S02]  /*0800*/  MOV R71, RZ ;  /* 0x000000ff00477202 */ /* 0x000fe40000000f00 */
[----:B------:R-:W-:Y:S02]  /*0810*/  CS2R R72, SRZ ;  /* 0x0000000000487805 */ /* 0x000fe4000001ff00 */
[----:B------:R-:W-:-:S02]  /*0820*/  CS2R R74, SRZ ;  /* 0x00000000004a7805 */ /* 0x000fc4000001ff00 */
[----:B------:R-:W-:Y:S02]  /*0830*/  CS2R R76, SRZ ;  /* 0x00000000004c7805 */ /* 0x000fe4000001ff00 */
[----:B0-----:R-:W-:Y:S01]  /*0840*/  ISETP.GE.AND P0, PT, R6, 0x1, PT ;  /* 0x000000010600780c */ /* 0x001fe20003f06270 */
[----:B------:R-:W-:Y:S01]  /*0850*/  IMAD.MOV.U32 R86, RZ, RZ, RZ ;  /* 0x000000ffff567224 */ /* 0x000fe200078e00ff */
[----:B------:R-:W-:Y:S02]  /*0860*/  CS2R R80, SRZ ;  /* 0x0000000000507805 */ /* 0x000fe4000001ff00 */
[----:B------:R-:W-:Y:S02]  /*0870*/  CS2R R82, SRZ ;  /* 0x0000000000527805 */ /* 0x000fe4000001ff00 */
[----:B------:R-:W-:-:S07]  /*0880*/  CS2R R84, SRZ ;  /* 0x0000000000547805 */ /* 0x000fce000001ff00 */
[----:B------:R-:W-:Y:S05]  /*0890*/  @!P0 BRA `(.L_x_1) ;  /* 0x0000000800d08947 */ /* 0x000fea0003800000 */
[----:B------:R-:W0:Y:S01]  /*08a0*/  LDC.64 R44, c[0x0][0x488] ;  /* 0x00012200ff2c7b82 */ /* 0x000e220000000a00 */
[----:B------:R-:W-:Y:S01]  /*08b0*/  IMAD.SHL.U32 R87, R3, 0x8, RZ ;  /* 0x0000000803577824 */ /* 0x000fe200078e00ff */
[----:B------:R-:W-:Y:S01]  /*08c0*/  UMOV UR4, URZ ;  /* 0x0000003f00047c82 */ /* 0x000fe20008000000 */
[----:B------:R-:W-:-:S03]  /*08d0*/  IMAD.MOV.U32 R14, RZ, RZ, RZ ;  /* 0x000000ffff0e7224 */ /* 0x000fc600078e00ff */
[----:B------:R-:W-:-:S04]  /*08e0*/  IADD3 R88, R87, 0x20, R87 ;  /* 0x0000002057587810 */ /* 0x000fc80007ffe057 */
[C---:B------:R-:W-:Y:S02]  /*08f0*/  IADD3 R90, R87.reuse, R88, RZ ;  /* 0x00000058575a7210 */ /* 0x040fe40007ffe0ff */
[----:B0-----:R-:W-:Y:S02]  /*0900*/  SHF.L.U64.HI R92, R44, 0x2, R45 ;  /* 0x000000022c5c7819 */ /* 0x001fe4000001022d */
[----:B------:R-:W-:-:S07]  /*0910*/  IADD3 R45, R87, R90, RZ ;  /* 0x0000005a572d7210 */ /* 0x000fce0007ffe0ff */
.L_x_2:
[----:B------:R-:W-:Y:S02]  /*0920*/  SHF.R.S32.HI R48, RZ, 0x1f, R87 ;  /* 0x0000001fff307819 */ /* 0x000fe40000011457 */
[C---:B------:R-:W-:Y:S02]  /*0930*/  LEA R46, P0, R87.reuse, R70, 0x2 ;  /* 0x00000046572e7211 */ /* 0x040fe400078010ff */
[----:B------:R-:W-:-:S05]  /*0940*/  SHF.L.U64.HI R48, R87, 0x2, R48 ;  /* 0x0000000257307819 */ /* 0x000fca0000010230 */
[----:B------:R-:W-:Y:S02]  /*0950*/  IMAD.X R47, R15, 0x1, R48, P0 ;  /* 0x000000010f2f7824 */ /* 0x000fe400000e0630 */
[----:B------:R-:W-:-:S05]  /*0960*/  IMAD.WIDE R52, R3, 0x20, R46 ;  /* 0x0000002003347825 */ /* 0x000fca00078e022e */
[----:B------:R-:W2:Y:S01]  /*0970*/  LDG.E R93, desc[UR8][R52.64] ;  /* 0x00000008345d7981 */ /* 0x000ea2000c1e1900 */
[----:B------:R-:W-:-:S04]  /*0980*/  IMAD.WIDE R54, R3, 0x20, R52 ;  /* 0x0000002003367825 */ /* 0x000fc800078e0234 */
[C---:B------:R-:W-:Y:S01]  /*0990*/  IMAD.WIDE R48, R3.reuse, 0x20, R54 ;  /* 0x0000002003307825 */ /* 0x040fe200078e0236 */
[----:B------:R-:W3:Y:S03]  /*09a0*/  LDG.E R52, desc[UR8][R54.64] ;  /* 0x0000000836347981 */ /* 0x000ee6000c1e1900 */
[C---:B------:R-:W-:Y:S01]  /*09b0*/  IMAD.WIDE R50, R3.reuse, 0x20, R48 ;  /* 0x0000002003327825 */ /* 0x040fe200078e0230 */
[----:B------:R-:W4:Y:S04]  /*09c0*/  LDG.E R53, desc[UR8][R46.64] ;  /* 0x000000082e357981 */ /* 0x000f28000c1e1900 */
[----:B------:R-:W5:Y:S01]  /*09d0*/  LDG.E R49, desc[UR8][R48.64] ;  /* 0x0000000830317981 */ /* 0x000f62000c1e1900 */
[----:B------:R-:W-:-:S03]  /*09e0*/  IMAD.WIDE R56, R3, 0x20, R50 ;  /* 0x0000002003387825 */ /* 0x000fc600078e0232 */
[----:B------:R-:W2:Y:S04]  /*09f0*/  LDG.E R54, desc[UR8][R46.64+0x80] ;  /* 0x000080082e367981 */ /* 0x000ea8000c1e1900 */
[----:B------:R-:W2:Y:S04]  /*0a00*/  LDG.E R55, desc[UR8][R46.64+0x100] ;  /* 0x000100082e377981 */ /* 0x000ea8000c1e1900 */
[----:B------:R-:W4:Y:S04]  /*0a10*/  LDG.E R48, desc[UR8][R50.64] ;  /* 0x0000000832307981 */ /* 0x000f28000c1e1900 */
[----:B------:R-:W2:Y:S01]  /*0a20*/  LDG.E R51, desc[UR8][R56.64] ;  /* 0x0000000838337981 */ /* 0x000ea2000c1e1900 */
[----:B------:R-:W-:-:S03]  /*0a30*/  IMAD.WIDE R58, R3, 0x20, R56 ;  /* 0x00000020033a7825 */ /* 0x000fc600078e0238 */
[----:B------:R-:W2:Y:S04]  /*0a40*/  LDG.E R50, desc[UR8][R46.64+0x200] ;  /* 0x000200082e327981 */ /* 0x000ea8000c1e1900 */
[----:B------:R-:W2:Y:S04]  /*0a50*/  LDG.E R58, desc[UR8][R58.64] ;  /* 0x000000083a3a7981 */ /* 0x000ea8000c1e1900 */
[----:B------:R-:W2:Y:S04]  /*0a60*/  LDG.E R56, desc[UR8][R46.64+0x300] ;  /* 0x000300082e387981 */ /* 0x000ea8000c1e1900 */
[----:B------:R-:W2:Y:S01]  /*0a70*/  LDG.E R57, desc[UR8][R46.64+0x380] ;  /* 0x000380082e397981 */ /* 0x000ea2000c1e1900 */
[----:B---3--:R-:W-:-:S03]  /*0a80*/  FADD.FTZ R83, R52, R83 ;  /* 0x0000005334537221 */ /* 0x008fc60000010000 */
[----:B------:R-:W3:Y:S01]  /*0a90*/  LDG.E R52, desc[UR8][R46.64+0x280] ;  /* 0x000280082e347981 */ /* 0x000ee2000c1e1900 */
[----:B-----5:R-:W-:Y:S01]  /*0aa0*/  FADD.FTZ R82, R49, R82 ;  /* 0x0000005231527221 */ /* 0x020fe20000010000 */
[----:B------:R-:W-:-:S04]  /*0ab0*/  SHF.R.S32.HI R49, RZ, 0x1f, R88 ;  /* 0x0000001fff317819 */ /* 0x000fc80000011458 */
[----:B------:R-:W-:Y:S01]  /*0ac0*/  SHF.L.U64.HI R49, R88, 0x2, R49 ;  /* 0x0000000258317819 */ /* 0x000fe20000010231 */
[----:B----4-:R-:W-:Y:S01]  /*0ad0*/  FADD.FTZ R81, R48, R81 ;  /* 0x0000005130517221 */ /* 0x010fe20000010000 */
[----:B------:R-:W-:-:S04]  /*0ae0*/  LEA R48, P0, R88, R70, 0x2 ;  /* 0x0000004658307211 */ /* 0x000fc800078010ff */
[----:B------:R-:W-:Y:S01]  /*0af0*/  IADD3.X R49, R15, R49, RZ, P0, !PT ;  /* 0x000000310f317210 */ /* 0x000fe200007fe4ff */
[----:B--2---:R-:W-:Y:S01]  /*0b00*/  FADD.FTZ R80, R51, R80 ;  /* 0x0000005033507221 */ /* 0x004fe20000010000 */
[----:B------:R-:W-:-:S03]  /*0b10*/  FADD.FTZ R85, R53, R85 ;  /* 0x0000005535557221 */ /* 0x000fc60000010000 */
[----:B------:R-:W2:Y:S01]  /*0b20*/  LDG.E R51, desc[UR8][R48.64] ;  /* 0x0000000830337981 */ /* 0x000ea2000c1e1900 */
[----:B------:R-:W-:-:S03]  /*0b30*/  FADD.FTZ R84, R93, R84 ;  /* 0x000000545d547221 */ /* 0x000fc60000010000 */
[----:B------:R-:W4:Y:S04]  /*0b40*/  LDG.E R53, desc[UR8][R48.64+0x80] ;  /* 0x0000800830357981 */ /* 0x000f28000c1e1900 */
[----:B------:R0:W5:Y:S01]  /*0b50*/  LDG.E R93, desc[UR8][R46.64+0x180] ;  /* 0x000180082e5d7981 */ /* 0x000162000c1e1900 */
[----:B------:R-:W-:-:S03]  /*0b60*/  FADD.FTZ R37, R50, R37 ;  /* 0x0000002532257221 */ /* 0x000fc60000010000 */
[----:B------:R-:W5:Y:S01]  /*0b70*/  LDG.E R50, desc[UR8][R48.64+0x300] ;  /* 0x0003000830327981 */ /* 0x000f62000c1e1900 */
[----:B------:R-:W-:-:S03]  /*0b80*/  FADD.FTZ R77, R54, R77 ;  /* 0x0000004d364d7221 */ /* 0x000fc60000010000 */
[----:B------:R-:W5:Y:S01]  /*0b90*/  LDG.E R54, desc[UR8][R48.64+0x100] ;  /* 0x0001000830367981 */ /* 0x000f62000c1e1900 */
[----:B0-----:R-:W-:Y:S02]  /*0ba0*/  SHF.R.S32.HI R47, RZ, 0x1f, R90 ;  /* 0x0000001fff2f7819 */ /* 0x001fe4000001145a */
[----:B------:R-:W-:Y:S01]  /*0bb0*/  LEA R46, P0, R90, R70, 0x2 ;  /* 0x000000465a2e7211 */ /* 0x000fe200078010ff */
[----:B------:R-:W-:Y:S01]  /*0bc0*/  FADD.FTZ R69, R55, R69 ;  /* 0x0000004537457221 */ /* 0x000fe20000010000 */
[----:B------:R-:W5:Y:S04]  /*0bd0*/  LDG.E R59, desc[UR8][R48.64+0x200] ;  /* 0x00020008303b7981 */ /* 0x000f68000c1e1900 */
[----:B------:R-:W5:Y:S01]  /*0be0*/  LDG.E R55, desc[UR8][R48.64+0x280] ;  /* 0x0002800830377981 */ /* 0x000f62000c1e1900 */
[----:B---3--:R-:W-:Y:S01]  /*0bf0*/  FADD.FTZ R29, R52, R29 ;  /* 0x0000001d341d7221 */ /* 0x008fe20000010000 */
[----:B------:R-:W-:-:S05]  /*0c00*/  SHF.L.U64.HI R52, R90, 0x2, R47 ;  /* 0x000000025a347819 */ /* 0x000fca000001022f */
[----:B------:R-:W-:-:S05]  /*0c10*/  IMAD.X R47, R15, 0x1, R52, P0 ;  /* 0x000000010f2f7824 */ /* 0x000fca00000e0634 */
[----:B------:R-:W3:Y:S01]  /*0c20*/  LDG.E R52, desc[UR8][R46.64+0x180] ;  /* 0x000180082e347981 */ /* 0x000ee2000c1e1900 */
[----:B--2---:R-:W-:-:S03]  /*0c30*/  FADD.FTZ R76, R51, R76 ;  /* 0x0000004c334c7221 */ /* 0x004fc60000010000 */
[----:B------:R-:W2:Y:S01]  /*0c40*/  LDG.E R51, desc[UR8][R46.64] ;  /* 0x000000082e337981 */ /* 0x000ea2000c1e1900 */
[----:B----4-:R-:W-:-:S03]  /*0c50*/  FADD.FTZ R68, R53, R68 ;  /* 0x0000004435447221 */ /* 0x010fc60000010000 */
[----:B------:R-:W4:Y:S01]  /*0c60*/  LDG.E R53, desc[UR8][R46.64+0x280] ;  /* 0x000280082e357981 */ /* 0x000f22000c1e1900 */
[----:B-----5:R-:W-:-:S03]  /*0c70*/  FADD.FTZ R61, R93, R61 ;  /* 0x0000003d5d3d7221 */ /* 0x020fc60000010000 */
[----:B------:R0:W5:Y:S01]  /*0c80*/  LDG.E R93, desc[UR8][R48.64+0x180] ;  /* 0x00018008305d7981 */ /* 0x000162000c1e1900 */
[----:B------:R-:W-:-:S03]  /*0c90*/  FADD.FTZ R79, R58, R79 ;  /* 0x0000004f3a4f7221 */ /* 0x000fc60000010000 */
[----:B------:R-:W5:Y:S01]  /*0ca0*/  LDG.E R58, desc[UR8][R46.64+0x80] ;  /* 0x000080082e3a7981 */ /* 0x000f62000c1e1900 */
[----:B0-----:R-:W-:Y:S01]  /*0cb0*/  SHF.R.S32.HI R48, RZ, 0x1f, R45 ;  /* 0x0000001fff307819 */ /* 0x001fe2000001142d */
[----:B------:R-:W-:Y:S02]  /*0cc0*/  FADD.FTZ R21, R56, R21 ;  /* 0x0000001538157221 */ /* 0x000fe40000010000 */
[----:B------:R-:W5:Y:S01]  /*0cd0*/  LDG.E R56, desc[UR8][R46.64+0x100] ;  /* 0x000100082e387981 */ /* 0x000f62000c1e1900 */
[C---:B------:R-:W-:Y:S02]  /*0ce0*/  SHF.L.U64.HI R49, R45.reuse, 0x2, R48 ;  /* 0x000000022d317819 */ /* 0x040fe40000010230 */
[----:B------:R-:W-:-:S04]  /*0cf0*/  LEA R48, P0, R45, R70, 0x2 ;  /* 0x000000462d307211 */ /* 0x000fc800078010ff */
[----:B------:R-:W-:Y:S01]  /*0d00*/  IADD3.X R49, R15, R49, RZ, P0, !PT ;  /* 0x000000310f317210 */ /* 0x000fe200007fe4ff */
[----:B------:R-:W-:Y:S01]  /*0d10*/  FADD.FTZ R12, R50, R12 ;  /* 0x0000000c320c7221 */ /* 0x000fe20000010000 */
[----:B------:R-:W-:Y:S02]  /*0d20*/  FADD.FTZ R60, R54, R60 ;  /* 0x0000003c363c7221 */ /* 0x000fe40000010000 */
[----:B------:R-:W5:Y:S04]  /*0d30*/  LDG.E R54, desc[UR8][R46.64+0x300] ;  /* 0x000300082e367981 */ /* 0x000f68000c1e1900 */
[----:B------:R-:W5:Y:S01]  /*0d40*/  LDG.E R50, desc[UR8][R48.64+0x200] ;  /* 0x0002000830327981 */ /* 0x000f62000c1e1900 */
[----:B------:R-:W-:Y:S01]  /*0d50*/  FADD.FTZ R13, R57, R13 ;  /* 0x0000000d390d7221 */ /* 0x000fe20000010000 */
[----:B------:R-:W-:-:S02]  /*0d60*/  FADD.FTZ R20, R55, R20 ;  /* 0x0000001437147221 */ /* 0x000fc40000010000 */
[----:B------:R0:W5:Y:S04]  /*0d70*/  LDG.E R57, desc[UR8][R46.64+0x200] ;  /* 0x000200082e397981 */ /* 0x000168000c1e1900 */
[----:B------:R-:W5:Y:S01]  /*0d80*/  LDG.E R55, desc[UR8][R48.64] ;  /* 0x0000000830377981 */ /* 0x000f62000c1e1900 */
[----:B---3--:R-:W-:-:S03]  /*0d90*/  FADD.FTZ R35, R52, R35 ;  /* 0x0000002334237221 */ /* 0x008fc60000010000 */
[----:B------:R-:W3:Y:S01]  /*0da0*/  LDG.E R52, desc[UR8][R48.64+0x180] ;  /* 0x0001800830347981 */ /* 0x000ee2000c1e1900 */
[----:B--2---:R-:W-:-:S03]  /*0db0*/  FADD.FTZ R75, R51, R75 ;  /* 0x0000004b334b7221 */ /* 0x004fc60000010000 */
[----:B------:R-:W2:Y:S01]  /*0dc0*/  LDG.E R51, desc[UR8][R48.64+0x80] ;  /* 0x0000800830337981 */ /* 0x000ea2000c1e1900 */
[----:B----4-:R-:W-:Y:S01]  /*0dd0*/  FADD.FTZ R19, R53, R19 ;  /* 0x0000001335137221 */ /* 0x010fe20000010000 */
[----:B------:R-:W-:-:S04]  /*0de0*/  IADD3 R53, R87, R45, RZ ;  /* 0x0000002d57357210 */ /* 0x000fc80007ffe0ff */
[----:B0-----:R-:W-:Y:S01]  /*0df0*/  SHF.R.S32.HI R46, RZ, 0x1f, R53 ;  /* 0x0000001fff2e7819 */ /* 0x001fe20000011435 */
[----:B-----5:R-:W-:-:S03]  /*0e00*/  FADD.FTZ R67, R58, R67 ;  /* 0x000000433a437221 */ /* 0x020fc60000010000 */
[C---:B------:R-:W-:Y:S02]  /*0e10*/  SHF.L.U64.HI R58, R53.reuse, 0x2, R46 ;  /* 0x00000002353a7819 */ /* 0x040fe4000001022e */
[----:B------:R-:W-:Y:S01]  /*0e20*/  LEA R46, P0, R53, R70, 0x2 ;  /* 0x00000046352e7211 */ /* 0x000fe200078010ff */
[----:B------:R-:W-:-:S04]  /*0e30*/  FADD.FTZ R43, R56, R43 ;  /* 0x0000002b382b7221 */ /* 0x000fc80000010000 */
[----:B------:R-:W-:Y:S01]  /*0e40*/  IMAD.X R47, R15, 0x1, R58, P0 ;  /* 0x000000010f2f7824 */ /* 0x000fe200000e063a */
[----:B------:R-:W4:Y:S01]  /*0e50*/  LDG.E R56, desc[UR8][R48.64+0x300] ;  /* 0x0003000830387981 */ /* 0x000f22000c1e1900 */
[----:B------:R-:W-:Y:S01]  /*0e60*/  FADD.FTZ R36, R93, R36 ;  /* 0x000000245d247221 */ /* 0x000fe20000010000 */
[----:B------:R-:W-:Y:S02]  /*0e70*/  FADD.FTZ R28, R59, R28 ;  /* 0x0000001c3b1c7221 */ /* 0x000fe40000010000 */
[----:B------:R-:W5:Y:S04]  /*0e80*/  LDG.E R93, desc[UR8][R48.64+0x100] ;  /* 0x00010008305d7981 */ /* 0x000f68000c1e1900 */
[----:B------:R0:W5:Y:S01]  /*0e90*/  LDG.E R59, desc[UR8][R48.64+0x280] ;  /* 0x00028008303b7981 */ /* 0x000162000c1e1900 */
[----:B------:R-:W-:-:S03]  /*0ea0*/  FADD.FTZ R11, R54, R11 ;  /* 0x0000000b360b7221 */ /* 0x000fc60000010000 */
[----:B------:R-:W5:Y:S01]  /*0eb0*/  LDG.E R54, desc[UR8][R46.64] ;  /* 0x000000082e367981 */ /* 0x000f62000c1e1900 */
[----:B------:R-:W-:-:S03]  /*0ec0*/  FADD.FTZ R26, R50, R26 ;  /* 0x0000001a321a7221 */ /* 0x000fc60000010000 */
[----:B------:R-:W5:Y:S01]  /*0ed0*/  LDG.E R50, desc[UR8][R46.64+0x280] ;  /* 0x000280082e327981 */ /* 0x000f62000c1e1900 */
[----:B------:R-:W-:-:S03]  /*0ee0*/  FADD.FTZ R27, R57, R27 ;  /* 0x0000001b391b7221 */ /* 0x000fc60000010000 */
[----:B------:R-:W5:Y:S01]  /*0ef0*/  LDG.E R57, desc[UR8][R46.64+0x300] ;  /* 0x000300082e397981 */ /* 0x000f62000c1e1900 */
[----:B------:R-:W-:-:S03]  /*0f00*/  FADD.FTZ R74, R55, R74 ;  /* 0x0000004a374a7221 */ /* 0x000fc60000010000 */
[----:B------:R-:W5:Y:S01]  /*0f10*/  LDG.E R55, desc[UR8][R46.64+0x180] ;  /* 0x000180082e377981 */ /* 0x000f62000c1e1900 */
[----:B---3--:R-:W-:Y:S01]  /*0f20*/  FADD.FTZ R34, R52, R34 ;  /* 0x0000002234227221 */ /* 0x008fe20000010000 */
[----:B--2---:R-:W-:Y:S02]  /*0f30*/  FADD.FTZ R66, R51, R66 ;  /* 0x0000004233427221 */ /* 0x004fe40000010000 */
[----:B------:R-:W2:Y:S04]  /*0f40*/  LDG.E R52, desc[UR8][R46.64+0x100] ;  /* 0x000100082e347981 */ /* 0x000ea8000c1e1900 */
[----:B------:R-:W3:Y:S01]  /*0f50*/  LDG.E R51, desc[UR8][R46.64+0x200] ;  /* 0x000200082e337981 */ /* 0x000ee2000c1e1900 */
[----:B------:R-:W-:-:S03]  /*0f60*/  IADD3 R53, R87, R53, RZ ;  /* 0x0000003557357210 */ /* 0x000fc60007ffe0ff */
[----:B------:R1:W3:Y:S01]  /*0f70*/  LDG.E R58, desc[UR8][R46.64+0x80] ;  /* 0x000080082e3a7981 */ /* 0x0002e2000c1e1900 */
[--C-:B0-----:R-:W-:Y:S01]  /*0f80*/  SHF.R.S32.HI R48, RZ, 0x1f, R53.reuse ;  /* 0x0000001fff307819 */ /* 0x101fe20000011435 */
[----:B-1----:R-:W-:Y:S02]  /*0f90*/  IMAD.IADD R47, R87, 0x1, R53 ;  /* 0x00000001572f7824 */ /* 0x002fe400078e0235 */
[----:B----4-:R-:W-:Y:S01]  /*0fa0*/  FADD.FTZ R10, R56, R10 ;  /* 0x0000000a380a7221 */ /* 0x010fe20000010000 */
[C---:B------:R-:W-:Y:S02]  /*0fb0*/  SHF.L.U64.HI R56, R53.reuse, 0x2, R48 ;  /* 0x0000000235387819 */ /* 0x040fe40000010230 */
[----:B------:R-:W-:Y:S02]  /*0fc0*/  LEA R48, P0, R53, R70, 0x2 ;  /* 0x0000004635307211 */ /* 0x000fe400078010ff */
[----:B------:R-:W-:Y:S02]  /*0fd0*/  SHF.R.S32.HI R46, RZ, 0x1f, R47 ;  /* 0x0000001fff2e7819 */ /* 0x000fe4000001142f */
[----:B------:R-:W-:Y:S01]  /*0fe0*/  IADD3.X R49, R15, R56, RZ, P0, !PT ;  /* 0x000000380f317210 */ /* 0x000fe200007fe4ff */
[----:B-----5:R-:W-:Y:S01]  /*0ff0*/  FADD.FTZ R73, R54, R73 ;  /* 0x0000004936497221 */ /* 0x020fe20000010000 */
[----:B------:R-:W-:-:S03]  /*1000*/  FADD.FTZ R42, R93, R42 ;  /* 0x0000002a5d2a7221 */ /* 0x000fc60000010000 */
[----:B------:R-:W4:Y:S01]  /*1010*/  LDG.E R54, desc[UR8][R48.64+0x80] ;  /* 0x0000800830367981 */ /* 0x000f22000c1e1900 */
[----:B------:R-:W-:Y:S01]  /*1020*/  FADD.FTZ R17, R50, R17 ;  /* 0x0000001132117221 */ /* 0x000fe20000010000 */
[----:B------:R-:W-:Y:S01]  /*1030*/  SHF.L.U64.HI R50, R47, 0x2, R46 ;  /* 0x000000022f327819 */ /* 0x000fe2000001022e */
[----:B------:R-:W-:Y:S01]  /*1040*/  FADD.FTZ R18, R59, R18 ;  /* 0x000000123b127221 */ /* 0x000fe20000010000 */
[----:B------:R-:W-:Y:S01]  /*1050*/  LEA R46, P0, R47, R70, 0x2 ;  /* 0x000000462f2e7211 */ /* 0x000fe200078010ff */
[----:B------:R-:W-:Y:S01]  /*1060*/  FADD.FTZ R9, R57, R9 ;  /* 0x0000000939097221 */ /* 0x000fe20000010000 */
[----:B------:R-:W5:Y:S02]  /*1070*/  LDG.E R59, desc[UR8][R48.64] ;  /* 0x00000008303b7981 */ /* 0x000f64000c1e1900 */
[----:B------:R-:W-:Y:S01]  /*1080*/  IADD3.X R47, R15, R50, RZ, P0, !PT ;  /* 0x000000320f2f7210 */ /* 0x000fe200007fe4ff */
[----:B------:R-:W-:Y:S01]  /*1090*/  FADD.FTZ R33, R55, R33 ;  /* 0x0000002137217221 */ /* 0x000fe20000010000 */
[----:B------:R-:W5:Y:S04]  /*10a0*/  LDG.E R93, desc[UR8][R48.64+0x100] ;  /* 0x00010008305d7981 */ /* 0x000f68000c1e1900 */
[----:B------:R-:W5:Y:S04]  /*10b0*/  LDG.E R55, desc[UR8][R48.64+0x200] ;  /* 0x0002000830377981 */ /* 0x000f68000c1e1900 */
[----:B------:R-:W5:Y:S04]  /*10c0*/  LDG.E R50, desc[UR8][R46.64] ;  /* 0x000000082e327981 */ /* 0x000f68000c1e1900 */
[----:B------:R-:W5:Y:S04]  /*10d0*/  LDG.E R53, desc[UR8][R46.64+0x180] ;  /* 0x000180082e357981 */ /* 0x000f68000c1e1900 */
[----:B------:R-:W5:Y:S04]  /*10e0*/  LDG.E R57, desc[UR8][R46.64+0x200] ;  /* 0x000200082e397981 */ /* 0x000f68000c1e1900 */
[----:B------:R-:W5:Y:S01]  /*10f0*/  LDG.E R56, desc[UR8][R48.64+0x300] ;  /* 0x0003000830387981 */ /* 0x000f62000c1e1900 */
[----:B--2---:R-:W-:-:S03]  /*1100*/  FADD.FTZ R41, R52, R41 ;  /* 0x0000002934297221 */ /* 0x004fc60000010000 */
[----:B------:R-:W2:Y:S01]  /*1110*/  LDG.E R52, desc[UR8][R48.64+0x180] ;  /* 0x0001800830347981 */ /* 0x000ea2000c1e1900 */
[----:B---3--:R-:W-:-:S03]  /*1120*/  FADD.FTZ R25, R51, R25 ;  /* 0x0000001933197221 */ /* 0x008fc60000010000 */
[----:B------:R-:W3:Y:S01]  /*1130*/  LDG.E R51, desc[UR8][R48.64+0x280] ;  /* 0x0002800830337981 */ /* 0x000ee2000c1e1900 */
[----:B------:R-:W-:-:S03]  /*1140*/  FADD.FTZ R65, R58, R65 ;  /* 0x000000413a417221 */ /* 0x000fc60000010000 */
[----:B------:R-:W3:Y:S04]  /*1150*/  LDG.E R58, desc[UR8][R46.64+0x100] ;  /* 0x000100082e3a7981 */ /* 0x000ee8000c1e1900 */
[----:B------:R-:W3:Y:S04]  /*1160*/  LDG.E R48, desc[UR8][R46.64+0x280] ;  /* 0x000280082e307981 */ /* 0x000ee8000c1e1900 */
[----:B------:R-:W3:Y:S01]  /*1170*/  LDG.E R49, desc[UR8][R46.64+0x300] ;  /* 0x000300082e317981 */ /* 0x000ee2000c1e1900 */
[----:B----4-:R-:W-:-:S03]  /*1180*/  FADD.FTZ R64, R54, R64 ;  /* 0x0000004036407221 */ /* 0x010fc60000010000 */
[----:B------:R0:W4:Y:S01]  /*1190*/  LDG.E R54, desc[UR8][R46.64+0x80] ;  /* 0x000080082e367981 */ /* 0x000122000c1e1900 */
[----:B-----5:R-:W-:Y:S01]  /*11a0*/  FADD.FTZ R72, R59, R72 ;  /* 0x000000483b487221 */ /* 0x020fe20000010000 */
[----:B0-----:R-:W-:Y:S01]  /*11b0*/  MOV R46, R70 ;  /* 0x00000046002e7202 */ /* 0x001fe20000000f00 */
[----:B------:R-:W-:Y:S02]  /*11c0*/  IMAD.MOV.U32 R47, RZ, RZ, R15 ;  /* 0x000000ffff2f7224 */ /* 0x000fe400078e000f */
[----:B------:R-:W-:Y:S01]  /*11d0*/  FADD.FTZ R40, R93, R40 ;  /* 0x000000285d287221 */ /* 0x000fe20000010000 */
[----:B------:R-:W-:Y:S02]  /*11e0*/  FADD.FTZ R24, R55, R24 ;  /* 0x0000001837187221 */ /* 0x000fe40000010000 */
[----:B------:R-:W5:Y:S01]  /*11f0*/  LDG.E R55, desc[UR8][R46.64+0x200] ;  /* 0x000200082e377981 */ /* 0x000f62000c1e1900 */
[----:B------:R-:W-:-:S03]  /*1200*/  FADD.FTZ R71, R50, R71 ;  /* 0x0000004732477221 */ /* 0x000fc60000010000 */
[----:B------:R-:W5:Y:S01]  /*1210*/  LDG.E R50, desc[UR8][R46.64] ;  /* 0x000000082e327981 */ /* 0x000f62000c1e1900 */
[----:B------:R-:W-:-:S03]  /*1220*/  FADD.FTZ R31, R53, R31 ;  /* 0x0000001f351f7221 */ /* 0x000fc60000010000 */
[----:B------:R-:W5:Y:S01]  /*1230*/  LDG.E R53, desc[UR8][R46.64+0x100] ;  /* 0x000100082e357981 */ /* 0x000f62000c1e1900 */
[----:B------:R-:W-:-:S03]  /*1240*/  FADD.FTZ R23, R57, R23 ;  /* 0x0000001739177221 */ /* 0x000fc60000010000 */
[----:B------:R-:W5:Y:S04]  /*1250*/  LDG.E R57, desc[UR8][R46.64+0x280] ;  /* 0x000280082e397981 */ /* 0x000f68000c1e1900 */
[----:B------:R-:W5:Y:S04]  /*1260*/  LDG.E R59, desc[UR8][R46.64+0x300] ;  /* 0x000300082e3b7981 */ /* 0x000f68000c1e1900 */
[----:B------:R-:W5:Y:S01]  /*1270*/  LDG.E R93, desc[UR8][R46.64+0x380] ;  /* 0x000380082e5d7981 */ /* 0x000f62000c1e1900 */
[----:B--2---:R-:W-:-:S03]  /*1280*/  FADD.FTZ R32, R52, R32 ;  /* 0x0000002034207221 */ /* 0x004fc60000010000 */
[----:B------:R-:W2:Y:S01]  /*1290*/  LDG.E R52, desc[UR8][R46.64+0x180] ;  /* 0x000180082e347981 */ /* 0x000ea2000c1e1900 */
[----:B---3--:R-:W-:-:S03]  /*12a0*/  FADD.FTZ R16, R51, R16 ;  /* 0x0000001033107221 */ /* 0x008fc60000010000 */
[----:B------:R-:W3:Y:S01]  /*12b0*/  LDG.E R51, desc[UR8][R46.64+0x80] ;  /* 0x000080082e337981 */ /* 0x000ee2000c1e1900 */
[----:B------:R-:W-:-:S06]  /*12c0*/  UIADD3 UR4, UR4, 0x1, URZ ;  /* 0x0000000104047890 */ /* 0x000fcc000fffe03f */
[----:B------:R-:W-:Y:S02]  /*12d0*/  ISETP.LE.AND P0, PT, R6, UR4, PT ;  /* 0x0000000406007c0c */ /* 0x000fe4000bf03270 */
[----:B------:R-:W-:Y:S01]  /*12e0*/  LEA R70, P1, R44, R70, 0x2 ;  /* 0x000000462c467211 */ /* 0x000fe200078210ff */
[----:B------:R-:W-:Y:S01]  /*12f0*/  FADD.FTZ R8, R56, R8 ;  /* 0x0000000838087221 */ /* 0x000fe20000010000 */
[----:B------:R-:W-:Y:S01]  /*1300*/  FADD.FTZ R39, R58, R39 ;  /* 0x000000273a277221 */ /* 0x000fe20000010000 */
[----:B------:R-:W-:Y:S01]  /*1310*/  FADD.FTZ R91, R48, R91 ;  /* 0x0000005b305b7221 */ /* 0x000fe20000010000 */
[----:B------:R-:W-:Y:S01]  /*1320*/  FADD.FTZ R14, R49, R14 ;  /* 0x0000000e310e7221 */ /* 0x000fe20000010000 */
[----:B------:R-:W-:Y:S01]  /*1330*/  IADD3.X R15, R15, R92, RZ, P1, !PT ;  /* 0x0000005c0f0f7210 */ /* 0x000fe20000ffe4ff */
[----:B----4-:R-:W-:Y:S01]  /*1340*/  FADD.FTZ R63, R54, R63 ;  /* 0x0000003f363f7221 */ /* 0x010fe20000010000 */
[----:B-----5:R-:W-:Y:S01]  /*1350*/  FADD.FTZ R62, R55, R62 ;  /* 0x0000003e373e7221 */ /* 0x020fe20000010000 */
[----:B------:R-:W-:Y:S01]  /*1360*/  FADD.FTZ R7, R50, R7 ;  /* 0x0000000732077221 */ /* 0x000fe20000010000 */
[----:B------:R-:W-:Y:S01]  /*1370*/  FADD.FTZ R78, R53, R78 ;  /* 0x0000004e354e7221 */ /* 0x000fe20000010000 */
[----:B------:R-:W-:Y:S01]  /*1380*/  FADD.FTZ R38, R57, R38 ;  /* 0x0000002639267221 */ /* 0x000fe20000010000 */
[----:B------:R-:W-:Y:S01]  /*1390*/  FADD.FTZ R30, R59, R30 ;  /* 0x0000001e3b1e7221 */ /* 0x000fe20000010000 */
[----:B------:R-:W-:Y:S01]  /*13a0*/  FADD.FTZ R22, R93, R22 ;  /* 0x000000165d167221 */ /* 0x000fe20000010000 */
[----:B--2---:R-:W-:Y:S01]  /*13b0*/  FADD.FTZ R89, R52, R89 ;  /* 0x0000005934597221 */ /* 0x004fe20000010000 */
[----:B---3--:R-:W-:Y:S01]  /*13c0*/  FADD.FTZ R86, R51, R86 ;  /* 0x0000005633567221 */ /* 0x008fe20000010000 */
[----:B------:R-:W-:Y:S06]  /*13d0*/  @!P0 BRA `(.L_x_2) ;  /* 0xfffffff400508947 */ /* 0x000fec000383ffff */
.L_x_1:
[----:B------:R-:W0:Y:S01]  /*13e0*/  S2R R15, SR_TID.X ;  /* 0x00000000000f7919 */ /* 0x000e220000002100 */
[----:B------:R-:W1:Y:S01]  /*13f0*/  S2UR UR6, SR_CgaCtaId ;  /* 0x00000000000679c3 */ /* 0x000e620000008800 */
[----:B------:R-:W-:Y:S01]  /*1400*/  ULDC UR10, c[0x0][0x390] ;  /* 0x0000e400000a7ab9 */ /* 0x000fe20000000800 */
[----:B------:R-:W-:Y:S01]  /*1410*/  UMOV UR4, 0x400 ;  /* 0x0000040000047882 */ /* 0x000fe20000000000 */
[----:B------:R-:W-:Y:S01]  /*1420*/  FMUL.FTZ R89, R89, UR10 ;  /* 0x0000000a59597c20 */ /* 0x000fe20008410000 */
[----:B------:R-:W-:Y:S01]  /*1430*/  FMUL.FTZ R54, R61, UR10 ;  /* 0x0000000a3d367c20 */ /* 0x000fe20008410000 */
[----:B------:R-:W-:Y:S01]  /*1440*/  FMUL.FTZ R55, R42, UR10 ;  /* 0x0000000a2a377c20 */ /* 0x000fe20008410000 */
[----:B------:R-:W-:Y:S01]  /*1450*/  FMUL.FTZ R58, R41, UR10 ;  /* 0x0000000a293a7c20 */ /* 0x000fe20008410000 */
[----:B------:R-:W-:Y:S01]  /*1460*/  FMUL.FTZ R36, R36, UR10 ;  /* 0x0000000a24247c20 */ /* 0x000fe20008410000 */
[----:B------:R-:W-:Y:S01]  /*1470*/  FMUL.FTZ R35, R35, UR10 ;  /* 0x0000000a23237c20 */ /* 0x000fe20008410000 */
[----:B------:R-:W-:Y:S01]  /*1480*/  FMUL.FTZ R56, R43, UR10 ;  /* 0x0000000a2b387c20 */ /* 0x000fe20008410000 */
[----:B------:R-:W-:Y:S01]  /*1490*/  F2FP.BF16.F32.PACK_AB R43, R54, R89 ;  /* 0x00000059362b723e */ /* 0x000fe200000010ff */
[----:B------:R-:W-:Y:S01]  /*14a0*/  FMUL.FTZ R7, R7, UR10 ;  /* 0x0000000a07077c20 */ /* 0x000fe20008410000 */
[----:B------:R-:W-:Y:S01]  /*14b0*/  F2FP.BF16.F32.PACK_AB R54, R58, R55 ;  /* 0x000000373a36723e */ /* 0x000fe200000010ff */
[----:B------:R-:W-:Y:S01]  /*14c0*/  FMUL.FTZ R55, R33, UR10 ;  /* 0x0000000a21377c20 */ /* 0x000fe20008410000 */
[----:B------:R-:W-:Y:S01]  /*14d0*/  FMUL.FTZ R84, R84, UR10 ;  /* 0x0000000a54547c20 */ /* 0x000fe20008410000 */
[----:B------:R-:W-:Y:S01]  /*14e0*/  FMUL.FTZ R83, R83, UR10 ;  /* 0x0000000a53537c20 */ /* 0x000fe20008410000 */
[----:B------:R-:W-:Y:S01]  /*14f0*/  F2FP.BF16.F32.PACK_AB R33, R35, R36 ;  /* 0x000000242321723e */ /* 0x000fe200000010ff */
[----:B------:R-:W-:Y:S01]  /*1500*/  FMUL.FTZ R75, R75, UR10 ;  /* 0x0000000a4b4b7c20 */ /* 0x000fe20008410000 */
[----:B------:R-:W-:Y:S01]  /*1510*/  FMUL.FTZ R80, R80, UR10 ;  /* 0x0000000a50507c20 */ /* 0x000fe20008410000 */
[----:B------:R-:W-:Y:S01]  /*1520*/  FMUL.FTZ R79, R79, UR10 ;  /* 0x0000000a4f4f7c20 */ /* 0x000fe20008410000 */
[----:B------:R-:W-:Y:S01]  /*1530*/  FMUL.FTZ R49, R74, UR10 ;  /* 0x0000000a4a317c20 */ /* 0x000fe20008410000 */
[----:B------:R-:W-:Y:S01]  /*1540*/  FMUL.FTZ R50, R73, UR10 ;  /* 0x0000000a49327c20 */ /* 0x000fe20008410000 */
[----:B------:R-:W-:Y:S01]  /*1550*/  FMUL.FTZ R72, R72, UR10 ;  /* 0x0000000a48487c20 */ /* 0x000fe20008410000 */
[----:B------:R-:W-:Y:S01]  /*1560*/  FMUL.FTZ R71, R71, UR10 ;  /* 0x0000000a47477c20 */ /* 0x000fe20008410000 */
[----:B-1----:R-:W-:Y:S01]  /*1570*/  ULEA UR4, UR6, UR4, 0x18 ;  /* 0x0000000406047291 */ /* 0x002fe2000f8ec03f */
[----:B------:R-:W-:Y:S01]  /*1580*/  FMUL.FTZ R51, R78, UR10 ;  /* 0x0000000a4e337c20 */ /* 0x000fe20008410000 */
[----:B------:R-:W-:Y:S01]  /*1590*/  FMUL.FTZ R52, R69, UR10 ;  /* 0x0000000a45347c20 */ /* 0x000fe20008410000 */
[----:B------:R-:W-:Y:S01]  /*15a0*/  FMUL.FTZ R68, R68, UR10 ;  /* 0x0000000a44447c20 */ /* 0x000fe20008410000 */
[----:B------:R-:W-:Y:S01]  /*15b0*/  FMUL.FTZ R67, R67, UR10 ;  /* 0x0000000a43437c20 */ /* 0x000fe20008410000 */
[----:B------:R-:W-:Y:S01]  /*15c0*/  FMUL.FTZ R53, R60, UR10 ;  /* 0x0000000a3c357c20 */ /* 0x000fe20008410000 */
[----:B------:R-:W-:Y:S01]  /*15d0*/  LEA R35, R5, UR4, 0x1 ;  /* 0x0000000405237c11 */ /* 0x000fe2000f8e08ff */
[----:B------:R-:W-:Y:S01]  /*15e0*/  FMUL.FTZ R66, R66, UR10 ;  /* 0x0000000a42427c20 */ /* 0x000fe20008410000 */
[----:B0-----:R-:W-:Y:S01]  /*15f0*/  SHF.R.S32.HI R44, RZ, 0x1f, R15 ;  /* 0x0000001fff2c7819 */ /* 0x001fe2000001140f */
[----:B------:R-:W-:Y:S01]  /*1600*/  FMUL.FTZ R65, R65, UR10 ;  /* 0x0000000a41417c20 */ /* 0x000fe20008410000 */
[----:B------:R-:W-:Y:S01]  /*1610*/  IADD3 R36, R35, 0x40, RZ ;  /* 0x0000004023247810 */ /* 0x000fe20007ffe0ff */
[----:B------:R-:W-:Y:S01]  /*1620*/  FMUL.FTZ R64, R64, UR10 ;  /* 0x0000000a40407c20 */ /* 0x000fe20008410000 */
[CC--:B------:R-:W-:Y:S01]  /*1630*/  LEA.HI R3, R44.reuse, R15.reuse, RZ, 0x3 ;  /* 0x0000000f2c037211 */ /* 0x0c0fe200078f18ff */
[----:B------:R-:W-:Y:S01]  /*1640*/  FMUL.FTZ R63, R63, UR10 ;  /* 0x0000000a3f3f7c20 */ /* 0x000fe20008410000 */
[-C--:B------:R-:W-:Y:S01]  /*1650*/  LEA.HI R6, R44, R15.reuse, RZ, 0x2 ;  /* 0x0000000f2c067211 */ /* 0x080fe200078f10ff */
[----:B------:R-:W-:Y:S01]  /*1660*/  FMUL.FTZ R40, R40, UR10 ;  /* 0x0000000a28287c20 */ /* 0x000fe20008410000 */
[----:B------:R-:W-:Y:S01]  /*1670*/  LOP3.LUT R46, R3, 0x1ffffff8, RZ, 0xc0, !PT ;  /* 0x1ffffff8032e7812 */ /* 0x000fe200078ec0ff */
[----:B------:R-:W-:Y:S01]  /*1680*/  FMUL.FTZ R39, R39, UR10 ;  /* 0x0000000a27277c20 */ /* 0x000fe20008410000 */
[----:B------:R-:W-:Y:S01]  /*1690*/  SHF.R.S32.HI R3, RZ, 0x3, R3 ;  /* 0x00000003ff037819 */ /* 0x000fe20000011403 */
[----:B------:R-:W-:Y:S01]  /*16a0*/  FMUL.FTZ R62, R62, UR10 ;  /* 0x0000000a3e3e7c20 */ /* 0x000fe20008410000 */
[--C-:B------:R-:W-:Y:S01]  /*16b0*/  SHF.R.S32.HI R45, RZ, 0x2, R6.reuse ;  /* 0x00000002ff2d7819 */ /* 0x100fe20000011406 */
[----:B------:R-:W-:Y:S01]  /*16c0*/  FMUL.FTZ R37, R37, UR10 ;  /* 0x0000000a25257c20 */ /* 0x000fe20008410000 */
[----:B------:R-:W-:Y:S01]  /*16d0*/  SHF.R.S32.HI R6, RZ, 0x1f, R6 ;  /* 0x0000001fff067819 */ /* 0x000fe20000011406 */
[----:B------:R-:W-:Y:S01]  /*16e0*/  IMAD.SHL.U32 R48, R3, 0x40, RZ ;  /* 0x0000004003307824 */ /* 0x000fe200078e00ff */
[----:B------:R-:W-:Y:S01]  /*16f0*/  IADD3 R47, -R46, R15, RZ ;  /* 0x0000000f2e2f7210 */ /* 0x000fe20007ffe1ff */
[----:B------:R-:W-:Y:S01]  /*1700*/  FMUL.FTZ R38, R38, UR10 ;  /* 0x0000000a26267c20 */ /* 0x000fe20008410000 */
[----:B------:R-:W-:Y:S01]  /*1710*/  LEA.HI R46, R6, R45, RZ, 0x3 ;  /* 0x0000002d062e7211 */ /* 0x000fe200078f18ff */
[----:B------:R-:W-:Y:S01]  /*1720*/  FMUL.FTZ R29, R29, UR10 ;  /* 0x0000000a1d1d7c20 */ /* 0x000fe20008410000 */
[----:B------:R-:W-:Y:S01]  /*1730*/  SHF.L.U32 R6, R47, 0x3, RZ ;  /* 0x000000032f067819 */ /* 0x000fe200000006ff */
[----:B------:R-:W-:Y:S01]  /*1740*/  FMUL.FTZ R28, R28, UR10 ;  /* 0x0000000a1c1c7c20 */ /* 0x000fe20008410000 */
[----:B------:R-:W-:Y:S01]  /*1750*/  LOP3.LUT R47, R48, 0x1c0, RZ, 0xc0, !PT ;  /* 0x000001c0302f7812 */ /* 0x000fe200078ec0ff */
[----:B------:R-:W-:Y:S01]  /*1760*/  FMUL.FTZ R27, R27, UR10 ;  /* 0x0000000a1b1b7c20 */ /* 0x000fe20008410000 */
[----:B------:R-:W-:Y:S01]  /*1770*/  LOP3.LUT R46, R46, 0xfffffff8, RZ, 0xc0, !PT ;  /* 0xfffffff82e2e7812 */ /* 0x000fe200078ec0ff */
[----:B------:R-:W-:Y:S01]  /*1780*/  FMUL.FTZ R34, R34, UR10 ;  /* 0x0000000a22227c20 */ /* 0x000fe20008410000 */
[----:B------:R-:W-:Y:S01]  /*1790*/  LOP3.LUT R48, R47, 0x38, R6, 0xf8, !PT ;  /* 0x000000382f307812 */ /* 0x000fe200078ef806 */
[----:B------:R-:W-:Y:S01]  /*17a0*/  FMUL.FTZ R57, R31, UR10 ;  /* 0x0000000a1f397c20 */ /* 0x000fe20008410000 */
[----:B------:R-:W-:Y:S01]  /*17b0*/  SHF.R.U32.HI R47, RZ, 0x3, R47 ;  /* 0x00000003ff2f7819 */ /* 0x000fe2000001162f */
[----:B------:R-:W-:Y:S01]  /*17c0*/  FMUL.FTZ R26, R26, UR10 ;  /* 0x0000000a1a1a7c20 */ /* 0x000fe20008410000 */
[----:B------:R-:W-:Y:S01]  /*17d0*/  LEA.HI R15, R44, R15, RZ, 0x6 ;  /* 0x0000000f2c0f7211 */ /* 0x000fe200078f30ff */
[----:B------:R-:W-:Y:S01]  /*17e0*/  FMUL.FTZ R44, R85, UR10 ;  /* 0x0000000a552c7c20 */ /* 0x000fe20008410000 */
[----:B------:R-:W-:Y:S01]  /*17f0*/  IADD3 R46, R45, -R46, RZ ;  /* 0x8000002e2d2e7210 */ /* 0x000fe20007ffe0ff */
[----:B------:R-:W-:Y:S01]  /*1800*/  FMUL.FTZ R45, R82, UR10 ;  /* 0x0000000a522d7c20 */ /* 0x000fe20008410000 */
[----:B------:R-:W-:Y:S01]  /*1810*/  LOP3.LUT R48, R48, R47, RZ, 0x3c, !PT ;  /* 0x0000002f30307212 */ /* 0x000fe200078e3cff */
[----:B------:R-:W-:Y:S01]  /*1820*/  FMUL.FTZ R47, R86, UR10 ;  /* 0x0000000a562f7c20 */ /* 0x000fe20008410000 */
[----:B------:R-:W-:Y:S01]  /*1830*/  SHF.R.S32.HI R15, RZ, 0x6, R15 ;  /* 0x00000006ff0f7819 */ /* 0x000fe2000001140f */
[----:B------:R-:W-:Y:S01]  /*1840*/  FMUL.FTZ R25, R25, UR10 ;  /* 0x0000000a19197c20 */ /* 0x000fe20008410000 */
[----:B------:R-:W-:Y:S01]  /*1850*/  LOP3.LUT P0, RZ, R46, 0x4, RZ, 0xc0, !PT ;  /* 0x000000042eff7812 */ /* 0x000fe2000780c0ff */
[----:B------:R-:W-:Y:S01]  /*1860*/  FMUL.FTZ R46, R81, UR10 ;  /* 0x0000000a512e7c20 */ /* 0x000fe20008410000 */
[----:B------:R-:W-:Y:S01]  /*1870*/  F2FP.BF16.F32.PACK_AB R7, R44, R7 ;  /* 0x000000072c07723e */ /* 0x000fe200000010ff */
[----:B------:R-:W-:-:S02]  /*1880*/  IMAD R15, R15, 0x200, R48 ;  /* 0x000002000f0f7824 */ /* 0x000fc400078e0230 */
[----:B------:R-:W-:Y:S01]  /*1890*/  FMUL.FTZ R48, R77, UR10 ;  /* 0x0000000a4d307c20 */ /* 0x000fe20008410000 */
[----:B------:R-:W-:Y:S01]  /*18a0*/  F2FP.BF16.F32.PACK_AB R44, R83, R84 ;  /* 0x00000054532c723e */ /* 0x000fe200000010ff */
[----:B------:R-:W-:Y:S01]  /*18b0*/  FMUL.FTZ R24, R24, UR10 ;  /* 0x0000000a18187c20 */ /* 0x000fe20008410000 */
[----:B------:R-:W-:Y:S01]  /*18c0*/  F2FP.BF16.F32.PACK_AB R45, R46, R45 ;  /* 0x0000002d2e2d723e */ /* 0x000fe200000010ff */
[----:B------:R-:W-:Y:S01]  /*18d0*/  STS [R35], R7 ;  /* 0x0000000723007388 */ /* 0x000fe20000000800 */
[----:B------:R-:W-:Y:S01]  /*18e0*/  F2FP.BF16.F32.PACK_AB R47, R48, R47 ;  /* 0x0000002f302f723e */ /* 0x000fe200000010ff */
[----:B------:R-:W-:Y:S01]  /*18f0*/  FMUL.FTZ R48, R76, UR10 ;  /* 0x0000000a4c307c20 */ /* 0x000fe20008410000 */
[----:B------:R-:W-:Y:S01]  /*1900*/  F2FP.BF16.F32.PACK_AB R46, R79, R80 ;  /* 0x000000504f2e723e */ /* 0x000fe200000010ff */
[----:B------:R-:W-:Y:S01]  /*1910*/  STS [R35+0x400], R44 ;  /* 0x0004002c23007388 */ /* 0x000fe20000000800 */
[----:B------:R-:W-:Y:S01]  /*1920*/  @P0 IADD3 R36, R35, -0x40, RZ ;  /* 0xffffffc023240810 */ /* 0x000fe20007ffe0ff */
[----:B------:R-:W-:Y:S01]  /*1930*/  FMUL.FTZ R23, R23, UR10 ;  /* 0x0000000a17177c20 */ /* 0x000fe20008410000 */
[----:B------:R-:W-:Y:S01]  /*1940*/  F2FP.BF16.F32.PACK_AB R48, R75, R48 ;  /* 0x000000304b30723e */ /* 0x000fe200000010ff */
[----:B------:R-:W-:Y:S01]  /*1950*/  FMUL.FTZ R30, R30, UR10 ;  /* 0x0000000a1e1e7c20 */ /* 0x000fe20008410000 */
[----:B------:R-:W-:Y:S01]  /*1960*/  F2FP.BF16.F32.PACK_AB R49, R50, R49 ;  /* 0x000000313231723e */ /* 0x000fe200000010ff */
[----:B------:R0:W-:Y:S01]  /*1970*/  STS [R36], R47 ;  /* 0x0000002f24007388 */ /* 0x0001e20000000800 */
[----:B------:R-:W-:Y:S01]  /*1980*/  F2FP.BF16.F32.PACK_AB R50, R71, R72 ;  /* 0x000000484732723e */ /* 0x000fe200000010ff */
[----:B------:R-:W-:Y:S01]  /*1990*/  FMUL.FTZ R21, R21, UR10 ;  /* 0x0000000a15157c20 */ /* 0x000fe20008410000 */
[----:B------:R-:W-:Y:S01]  /*19a0*/  F2FP.BF16.F32.PACK_AB R51, R52, R51 ;  /* 0x000000333433723e */ /* 0x000fe200000010ff */
[----:B------:R-:W-:Y:S01]  /*19b0*/  STS [R36+0x400], R48 ;  /* 0x0004003024007388 */ /* 0x000fe20000000800 */
[----:B------:R-:W-:Y:S01]  /*19c0*/  F2FP.BF16.F32.PACK_AB R52, R67, R68 ;  /* 0x000000444334723e */ /* 0x000fe200000010ff */
[----:B------:R-:W-:Y:S01]  /*19d0*/  FMUL.FTZ R20, R20, UR10 ;  /* 0x0000000a14147c20 */ /* 0x000fe20008410000 */
[----:B------:R-:W-:Y:S01]  /*19e0*/  F2FP.BF16.F32.PACK_AB R53, R56, R53 ;  /* 0x000000353835723e */ /* 0x000fe200000010ff */
[----:B------:R-:W-:Y:S01]  /*19f0*/  FMUL.FTZ R56, R32, UR10 ;  /* 0x0000000a20387c20 */ /* 0x000fe20008410000 */
[----:B------:R-:W-:Y:S01]  /*1a00*/  F2FP.BF16.F32.PACK_AB R41, R65, R66 ;  /* 0x000000424129723e */ /* 0x000fe200000010ff */
[----:B------:R-:W-:Y:S01]  /*1a10*/  FMUL.FTZ R19, R19, UR10 ;  /* 0x0000000a13137c20 */ /* 0x000fe20008410000 */
[----:B------:R-:W-:Y:S01]  /*1a20*/  F2FP.BF16.F32.PACK_AB R42, R63, R64 ;  /* 0x000000403f2a723e */ /* 0x000fe200000010ff */
[----:B------:R-:W-:Y:S01]  /*1a30*/  STS [R35+0x1000], R45 ;  /* 0x0010002d23007388 */ /* 0x000fe20000000800 */
[----:B------:R-:W-:Y:S01]  /*1a40*/  F2FP.BF16.F32.PACK_AB R31, R39, R40 ;  /* 0x00000028271f723e */ /* 0x000fe200000010ff */
[----:B------:R-:W-:Y:S01]  /*1a50*/  FMUL.FTZ R22, R22, UR10 ;  /* 0x0000000a16167c20 */ /* 0x000fe20008410000 */
[----:B------:R-:W-:Y:S01]  /*1a60*/  F2FP.BF16.F32.PACK_AB R32, R37, R62 ;  /* 0x0000003e2520723e */ /* 0x000fe200000010ff */
[----:B------:R-:W-:Y:S01]  /*1a70*/  STS [R35+0x1400], R46 ;  /* 0x0014002e23007388 */ /* 0x000fe20000000800 */
[----:B------:R-:W-:Y:S01]  /*1a80*/  FMUL.FTZ R13, R13, UR10 ;  /* 0x0000000a0d0d7c20 */ /* 0x000fe20008410000 */
[----:B------:R-:W-:Y:S01]  /*1a90*/  FMUL.FTZ R12, R12, UR10 ;  /* 0x0000000a0c0c7c20 */ /* 0x000fe20008410000 */
[----:B------:R-:W-:Y:S01]  /*1aa0*/  FMUL.FTZ R11, R11, UR10 ;  /* 0x0000000a0b0b7c20 */ /* 0x000fe20008410000 */
        /* <DEDUP_REMOVED lines=18> */
[----:B------:R-:W-:Y:S01]  /*1bd0*/  BSSY B0, `(.L_x_3) ;  /* 0x0000050000007945 */ /* 0x000fe20003800000 */
[----:B------:R-:W-:Y:S01]  /*1be0*/  F2FP.BF16.F32.PACK_AB R23, R23, R24 ;  /* 0x000000181717723e */ /* 0x000fe200000010ff */
[----:B------:R-:W-:Y:S01]  /*1bf0*/  STS [R36+0x2400], R53 ;  /* 0x0024003524007388 */ /* 0x000fe20000000800 */
[----:B------:R-:W-:Y:S01]  /*1c00*/  F2FP.BF16.F32.PACK_AB R30, R21, R30 ;  /* 0x0000001e151e723e */ /* 0x000fe200000010ff */
[----:B0-----:R-:W-:Y:S01]  /*1c10*/  VIADD R47, R6, 0x80 ;  /* 0x00000080062f7836 */ /* 0x001fe20000000000 */
[----:B------:R-:W-:Y:S01]  /*1c20*/  F2FP.BF16.F32.PACK_AB R19, R19, R20 ;  /* 0x000000141313723e */ /* 0x000fe200000010ff */
[----:B------:R0:W-:Y:S01]  /*1c30*/  STS [R35+0x3000], R41 ;  /* 0x0030002923007388 */ /* 0x0001e20000000800 */
[----:B------:R-:W-:Y:S01]  /*1c40*/  F2FP.BF16.F32.PACK_AB R22, R13, R22 ;  /* 0x000000160d16723e */ /* 0x000fe200000010ff */
[----:B------:R-:W1:Y:S01]  /*1c50*/  LDC.64 R20, c[0x0][0x448] ;  /* 0x00011200ff147b82 */ /* 0x000e620000000a00 */
[----:B------:R-:W-:Y:S01]  /*1c60*/  F2FP.BF16.F32.PACK_AB R26, R11, R12 ;  /* 0x0000000c0b1a723e */ /* 0x000fe200000010ff */
[----:B------:R-:W-:Y:S01]  /*1c70*/  STS [R35+0x3400], R42 ;  /* 0x0034002a23007388 */ /* 0x000fe20000000800 */
[----:B------:R-:W-:-:S02]  /*1c80*/  F2FP.BF16.F32.PACK_AB R24, R17, R18 ;  /* 0x000000121118723e */ /* 0x000fc400000010ff */
[----:B------:R-:W-:Y:S01]  /*1c90*/  F2FP.BF16.F32.PACK_AB R91, R91, R16 ;  /* 0x000000105b5b723e */ /* 0x000fe200000010ff */
[----:B------:R-:W-:Y:S01]  /*1ca0*/  STS [R36+0x3000], R54 ;  /* 0x0030003624007388 */ /* 0x000fe20000000800 */
[----:B------:R-:W-:Y:S01]  /*1cb0*/  F2FP.BF16.F32.PACK_AB R28, R9, R10 ;  /* 0x0000000a091c723e */ /* 0x000fe200000010ff */
[----:B0-----:R-:W0:Y:S01]  /*1cc0*/  LDC.64 R40, c[0x0][0x460] ;  /* 0x00011800ff287b82 */ /* 0x001e220000000a00 */
[----:B------:R-:W-:Y:S01]  /*1cd0*/  F2FP.BF16.F32.PACK_AB R5, R5, R8 ;  /* 0x000000080505723e */ /* 0x000fe200000010ff */
[----:B------:R-:W-:Y:S01]  /*1ce0*/  STS [R36+0x3400], R31 ;  /* 0x0034001f24007388 */ /* 0x000fe20000000800 */
[----:B------:R-:W-:Y:S01]  /*1cf0*/  LEA R44, R15, UR4, 0x1 ;  /* 0x000000040f2c7c11 */ /* 0x000fe2000f8e08ff */
[----:B------:R-:W-:Y:S01]  /*1d00*/  USHF.R.S32.HI UR4, URZ, 0x1f, UR5 ;  /* 0x0000001f3f047899 */ /* 0x000fe20008011405 */
[----:B------:R-:W-:Y:S01]  /*1d10*/  SHF.R.S32.HI R7, RZ, 0x1f, R6 ;  /* 0x0000001fff077819 */ /* 0x000fe20000011406 */
[----:B------:R-:W-:Y:S01]  /*1d20*/  STS [R35+0x4000], R32 ;  /* 0x0040002023007388 */ /* 0x000fe20000000800 */
[----:B------:R-:W-:-:S02]  /*1d30*/  SHF.R.S32.HI R45, RZ, 0x1f, R3 ;  /* 0x0000001fff2d7819 */ /* 0x000fc40000011403 */
[C---:B------:R-:W-:Y:S01]  /*1d40*/  IADD3 R46, R6.reuse, 0x40, RZ ;  /* 0x00000040062e7810 */ /* 0x040fe20007ffe0ff */
[----:B------:R-:W-:Y:S01]  /*1d50*/  STS [R35+0x4400], R33 ;  /* 0x0044002123007388 */ /* 0x000fe20000000800 */
[----:B------:R-:W-:-:S03]  /*1d60*/  IADD3 R48, R6, 0xc0, RZ ;  /* 0x000000c006307810 */ /* 0x000fc60007ffe0ff */
[----:B------:R-:W-:Y:S04]  /*1d70*/  STS [R36+0x4000], R29 ;  /* 0x0040001d24007388 */ /* 0x000fe80000000800 */
[----:B------:R-:W-:Y:S04]  /*1d80*/  STS [R36+0x4400], R27 ;  /* 0x0044001b24007388 */ /* 0x000fe80000000800 */
[----:B------:R-:W-:Y:S04]  /*1d90*/  STS [R35+0x5000], R34 ;  /* 0x0050002223007388 */ /* 0x000fe80000000800 */
[----:B------:R-:W-:Y:S04]  /*1da0*/  STS [R35+0x5400], R56 ;  /* 0x0054003823007388 */ /* 0x000fe80000000800 */
[----:B------:R-:W-:Y:S04]  /*1db0*/  STS [R36+0x5000], R25 ;  /* 0x0050001924007388 */ /* 0x000fe80000000800 */
[----:B------:R-:W-:Y:S04]  /*1dc0*/  STS [R36+0x5400], R23 ;  /* 0x0054001724007388 */ /* 0x000fe80000000800 */
[----:B------:R-:W-:Y:S04]  /*1dd0*/  STS [R35+0x6000], R30 ;  /* 0x0060001e23007388 */ /* 0x000fe80000000800 */
[----:B------:R-:W-:Y:S04]  /*1de0*/  STS [R35+0x6400], R19 ;  /* 0x0064001323007388 */ /* 0x000fe80000000800 */
[----:B------:R1:W-:Y:S04]  /*1df0*/  STS [R36+0x6000], R22 ;  /* 0x0060001624007388 */ /* 0x0003e80000000800 */
[----:B------:R-:W-:Y:S04]  /*1e00*/  STS [R36+0x6400], R26 ;  /* 0x0064001a24007388 */ /* 0x000fe80000000800 */
[----:B------:R2:W-:Y:S01]  /*1e10*/  STS [R35+0x7000], R24 ;  /* 0x0070001823007388 */ /* 0x0005e20000000800 */
[----:B-1----:R-:W-:-:S03]  /*1e20*/  IMAD.WIDE.U32 R22, R20, UR5, R6 ;  /* 0x0000000514167c25 */ /* 0x002fc6000f8e0006 */
[----:B------:R-:W-:Y:S01]  /*1e30*/  STS [R35+0x7400], R91 ;  /* 0x0074005b23007388 */ /* 0x000fe20000000800 */
[----:B------:R-:W-:-:S03]  /*1e40*/  IADD3 R4, P0, R4, R22, RZ ;  /* 0x0000001604047210 */ /* 0x000fc60007f1e0ff */
[----:B------:R-:W-:Y:S01]  /*1e50*/  STS [R36+0x7000], R28 ;  /* 0x0070001c24007388 */ /* 0x000fe20000000800 */
[----:B------:R-:W-:Y:S02]  /*1e60*/  VIADD R22, R3, 0x20 ;  /* 0x0000002003167836 */ /* 0x000fe40000000000 */
[----:B--2---:R-:W-:Y:S01]  /*1e70*/  IMAD R24, R20, UR4, RZ ;  /* 0x0000000414187c24 */ /* 0x004fe2000f8e02ff */
[----:B------:R1:W-:Y:S01]  /*1e80*/  STS [R36+0x7400], R5 ;  /* 0x0074000524007388 */ /* 0x0003e20000000800 */
[----:B------:R-:W-:Y:S01]  /*1e90*/  USHF.R.S32.HI UR4, URZ, 0x1f, UR7 ;  /* 0x0000001f3f047899 */ /* 0x000fe20008011407 */
[----:B------:R-:W-:Y:S01]  /*1ea0*/  BAR.SYNC.DEFER_BLOCKING 0x0 ;  /* 0x0000000000007b1d */ /* 0x000fe20000010000 */
[----:B-1----:R-:W-:Y:S01]  /*1eb0*/  IMAD R5, R21, UR5, R24 ;  /* 0x0000000515057c24 */ /* 0x002fe2000f8e0218 */
[----:B------:R-:W-:-:S03]  /*1ec0*/  IADD3 R24, R0, -UR5, RZ ;  /* 0x8000000500187c10 */ /* 0x000fc6000fffe0ff */
[----:B0-----:R-:W-:Y:S01]  /*1ed0*/  IMAD R0, R40, UR4, RZ ;  /* 0x0000000428007c24 */ /* 0x001fe2000f8e02ff */
[-C--:B------:R-:W-:Y:S02]  /*1ee0*/  ISETP.GE.AND P1, PT, R3, R24.reuse, PT ;  /* 0x000000180300720c */ /* 0x080fe40003f26270 */
[----:B------:R-:W-:Y:S01]  /*1ef0*/  IADD3.X R5, R2, R23, R5, P0, !PT ;  /* 0x0000001702057210 */ /* 0x000fe200007fe405 */
[----:B------:R-:W-:Y:S01]  /*1f00*/  IMAD R23, R41, UR7, R0 ;  /* 0x0000000729177c24 */ /* 0x000fe2000f8e0200 */
[----:B------:R-:W-:Y:S01]  /*1f10*/  ISETP.GE.AND P0, PT, R22, R24, PT ;  /* 0x000000181600720c */ /* 0x000fe20003f06270 */
[----:B------:R-:W-:-:S05]  /*1f20*/  IMAD.WIDE.U32 R40, R40, UR7, R4 ;  /* 0x0000000728287c25 */ /* 0x000fca000f8e0004 */
[----:B------:R-:W-:Y:S01]  /*1f30*/  IADD3 R23, R41, R23, RZ ;  /* 0x0000001729177210 */ /* 0x000fe20007ffe0ff */
[----:B------:R0:W1:Y:S04]  /*1f40*/  LDS.128 R16, [R44+0x1000] ;  /* 0x001000002c107984 */ /* 0x0000680000000c00 */
[----:B------:R0:W2:Y:S04]  /*1f50*/  LDS.128 R12, [R44+0x3000] ;  /* 0x003000002c0c7984 */ /* 0x0000a80000000c00 */
[----:B------:R0:W3:Y:S01]  /*1f60*/  LDS.128 R8, [R44+0x5000] ;  /* 0x005000002c087984 */ /* 0x0000e20000000c00 */
[----:B------:R-:W-:Y:S05]  /*1f70*/  @P1 BRA `(.L_x_4) ;  /* 0x0000000000541947 */ /* 0x000fea0003800000 */
[----:B------:R-:W-:Y:S01]  /*1f80*/  ULDC UR4, c[0x0][0x2d0] ;  /* 0x0000b40000047ab9 */ /* 0x000fe20000000800 */
[----:B------:R-:W4:Y:S01]  /*1f90*/  LDS.128 R24, [R44+0x2000] ;  /* 0x002000002c187984 */ /* 0x000f220000000c00 */
[----:B------:R-:W-:Y:S01]  /*1fa0*/  ISETP.GE.AND P1, PT, R6, UR4, PT ;  /* 0x0000000406007c0c */ /* 0x000fe2000bf26270 */
[-C--:B------:R-:W-:Y:S01]  /*1fb0*/  IMAD R0, R45, R20.reuse, RZ ;  /* 0x000000142d007224 */ /* 0x080fe200078e02ff */
[----:B------:R-:W-:Y:S01]  /*1fc0*/  ISETP.GE.AND P2, PT, R46, UR4, PT ;  /* 0x000000042e007c0c */ /* 0x000fe2000bf46270 */
[----:B------:R-:W5:Y:S01]  /*1fd0*/  LDS.128 R28, [R44+0x4000] ;  /* 0x004000002c1c7984 */ /* 0x000f620000000c00 */
[----:B------:R-:W-:Y:S01]  /*1fe0*/  IMAD.MOV.U32 R22, RZ, RZ, R40 ;  /* 0x000000ffff167224 */ /* 0x000fe200078e0028 */
[----:B------:R-:W-:Y:S01]  /*1ff0*/  ISETP.GE.AND P3, PT, R47, UR4, PT ;  /* 0x000000042f007c0c */ /* 0x000fe2000bf66270 */
[C---:B------:R-:W-:Y:S01]  /*2000*/  IMAD R43, R3.reuse, R21, R0 ;  /* 0x00000015032b7224 */ /* 0x040fe200078e0200 */
[----:B------:R-:W0:Y:S01]  /*2010*/  LDS.128 R32, [R44+0x6000] ;  /* 0x006000002c207984 */ /* 0x000e220000000c00 */
[----:B------:R-:W-:Y:S01]  /*2020*/  IMAD.WIDE.U32 R4, R3, R20, R22 ;  /* 0x0000001403047225 */ /* 0x000fe200078e0016 */
[----:B------:R-:W-:Y:S01]  /*2030*/  ISETP.GE.AND P4, PT, R48, UR4, PT ;  /* 0x0000000430007c0c */ /* 0x000fe2000bf86270 */
[----:B------:R-:W-:-:S03]  /*2040*/  ULDC.64 UR6, c[0x0][0x3e8] ;  /* 0x0000fa0000067ab9 */ /* 0x000fc60000000a00 */
[----:B------:R-:W1:Y:S01]  /*2050*/  @!P1 LDS.128 R36, [R44] ;  /* 0x000000002c249984 */ /* 0x000e620000000c00 */
[----:B------:R-:W-:Y:S02]  /*2060*/  IADD3 R5, R5, R43, RZ ;  /* 0x0000002b05057210 */ /* 0x000fe40007ffe0ff */
[----:B------:R-:W-:-:S04]  /*2070*/  LEA R42, P5, R4, UR6, 0x1 ;  /* 0x00000006042a7c11 */ /* 0x000fc8000f8a08ff */
[----:B------:R-:W-:-:S05]  /*2080*/  LEA.HI.X R43, R4, UR7, R5, 0x1, P5 ;  /* 0x00000007042b7c11 */ /* 0x000fca000a8f0c05 */
[----:B----4-:R4:W-:Y:S04]  /*2090*/  @!P2 STG.E.128 desc[UR8][R42.64+0x80], R24 ;  /* 0x000080182a00a986 */ /* 0x0109e8000c101d08 */
[----:B-----5:R4:W-:Y:S04]  /*20a0*/  @!P3 STG.E.128 desc[UR8][R42.64+0x100], R28 ;  /* 0x0001001c2a00b986 */ /* 0x0209e8000c101d08 */
[----:B0-----:R4:W-:Y:S04]  /*20b0*/  @!P4 STG.E.128 desc[UR8][R42.64+0x180], R32 ;  /* 0x000180202a00c986 */ /* 0x0019e8000c101d08 */
[----:B-1----:R4:W-:Y:S02]  /*20c0*/  @!P1 STG.E.128 desc[UR8][R42.64], R36 ;  /* 0x000000242a009986 */ /* 0x0029e4000c101d08 */
.L_x_4:
[----:B------:R-:W-:Y:S05]  /*20d0*/  BSYNC B0 ;  /* 0x0000000000007941 */ /* 0x000fea0003800000 */
.L_x_3:
[----:B----4-:R4:W0:Y:S01]  /*20e0*/  LDS.128 R24, [R44+0x7000] ;  /* 0x007000002c187984 */ /* 0x0108220000000c00 */
[----:B------:R-:W-:Y:S05]  /*20f0*/  @P0 EXIT ;  /* 0x000000000000094d */ /* 0x000fea0003800000 */
[----:B------:R-:W-:Y:S01]  /*2100*/  IADD3 R5, P0, R3, 0x20, RZ ;  /* 0x0000002003057810 */ /* 0x000fe20007f1e0ff */
[----:B------:R-:W-:Y:S01]  /*2110*/  IMAD.MOV.U32 R2, RZ, RZ, R40 ;  /* 0x000000ffff027224 */ /* 0x000fe200078e0028 */
[----:B------:R-:W-:Y:S01]  /*2120*/  ULDC.64 UR6, c[0x0][0x3e8] ;  /* 0x0000fa0000067ab9 */ /* 0x000fe20000000a00 */
[----:B------:R-:W-:Y:S01]  /*2130*/  ULDC UR4, c[0x0][0x2d0] ;  /* 0x0000b40000047ab9 */ /* 0x000fe20000000800 */
[----:B------:R-:W-:Y:S02]  /*2140*/  IADD3.X R3, RZ, R45, RZ, P0, !PT ;  /* 0x0000002dff037210 */ /* 0x000fe400007fe4ff */
[----:B------:R-:W-:Y:S02]  /*2150*/  ISETP.GE.AND P1, PT, R6, UR4, PT ;  /* 0x0000000406007c0c */ /* 0x000fe4000bf26270 */
[----:B------:R-:W-:Y:S01]  /*2160*/  ISETP.GE.AND P2, PT, R46, UR4, PT ;  /* 0x000000042e007c0c */ /* 0x000fe2000bf46270 */
[----:B------:R-:W-:Y:S01]  /*2170*/  IMAD R0, R3, R20, RZ ;  /* 0x0000001403007224 */ /* 0x000fe200078e02ff */
[----:B------:R-:W-:-:S02]  /*2180*/  MOV R3, R23 ;  /* 0x0000001700037202 */ /* 0x000fc40000000f00 */
[----:B------:R-:W-:Y:S01]  /*2190*/  ISETP.GE.AND P3, PT, R47, UR4, PT ;  /* 0x000000042f007c0c */ /* 0x000fe2000bf66270 */
[----:B------:R-:W-:-:S04]  /*21a0*/  IMAD.WIDE.U32 R2, R5, R20, R2 ;  /* 0x0000001405027225 */ /* 0x000fc800078e0002 */
[----:B------:R-:W-:Y:S01]  /*21b0*/  IMAD R5, R5, R21, R0 ;  /* 0x0000001505057224 */ /* 0x000fe200078e0200 */
[----:B------:R-:W-:-:S04]  /*21c0*/  LEA R4, P0, R2, UR6, 0x1 ;  /* 0x0000000602047c11 */ /* 0x000fc8000f8008ff */
[----:B------:R-:W-:-:S04]  /*21d0*/  IADD3 R3, R3, R5, RZ ;  /* 0x0000000503037210 */ /* 0x000fc80007ffe0ff */
[----:B------:R-:W-:Y:S02]  /*21e0*/  LEA.HI.X R5, R2, UR7, R3, 0x1, P0 ;  /* 0x0000000702057c11 */ /* 0x000fe400080f0c03 */
[----:B------:R-:W-:-:S03]  /*21f0*/  ISETP.GE.AND P0, PT, R48, UR4, PT ;  /* 0x0000000430007c0c */ /* 0x000fc6000bf06270 */
[----:B-1----:R1:W-:Y:S04]  /*2200*/  @!P1 STG.E.128 desc[UR8][R4.64], R16 ;  /* 0x0000001004009986 */ /* 0x0023e8000c101d08 */
[----:B--2---:R1:W-:Y:S04]  /*2210*/  @!P2 STG.E.128 desc[UR8][R4.64+0x80], R12 ;  /* 0x0000800c0400a986 */ /* 0x0043e8000c101d08 */
[----:B---3--:R1:W-:Y:S02]  /*2220*/  @!P3 STG.E.128 desc[UR8][R4.64+0x100], R8 ;  /* 0x000100080400b986 */ /* 0x0083e4000c101d08 */
[----:B------:R-:W-:Y:S05]  /*2230*/  @P0 EXIT ;  /* 0x000000000000094d */ /* 0x000fea0003800000 */
[----:B0-----:R-:W-:Y:S01]  /*2240*/  STG.E.128 desc[UR8][R4.64+0x180], R24 ;  /* 0x0001801804007986 */ /* 0x001fe2000c101d08 */
[----:B------:R-:W-:Y:S05]  /*2250*/  EXIT ;  /* 0x000000000000794d */ /* 0x000fea0003800000 */
.L_x_5:
[----:B------:R-:W-:-:S00]  /*2260*/  BRA `(.L_x_5) ;  /* 0xfffffffc00fc7947 */ /* 0x000fc0000383ffff */
[----:B------:R-:W-:-:S00]  /*2270*/  NOP ;  /* 0x0000000000007918 */ /* 0x000fc00000000000 */
        /* <DEDUP_REMOVED lines=8> */
.L_x_1029:


//--------------------- .text._ZN5flash44flash_bwd_dq_dk_dv_loop_seqk_parallel_kernelI23Flash_bwd_kernel_traitsILi256ELi64ELi32ELi8ELi4ELi1ELi2ELb1ELb1EN7cutlass10bfloat16_tE19Flash_kernel_traitsILi256ELi64ELi32ELi8ES3_EELb0ELb1ELb0ELb0ELb0ELb0ELb0EEEvNS_16Flash_bwd_paramsE --------------------------
	.section	.text._ZN5flash44flash_bwd_dq_dk_dv_loop_seqk_parallel_kernelI23Flash_bwd_kernel_traitsILi256ELi64ELi32ELi8ELi4ELi1ELi2ELb1ELb1EN7cutlass10bfloat16_tE19Flash_kernel_traitsILi256ELi64ELi32ELi8ES3_EELb0ELb1ELb0ELb0ELb0ELb0ELb0EEEvNS_16Flash_bwd_paramsE,"ax",@progbits
	.align	128
        .global         _ZN5flash44flash_bwd_dq_dk_dv_loop_seqk_parallel_kernelI23Flash_bwd_kernel_traitsILi256ELi64ELi32ELi8ELi4ELi1ELi2ELb1ELb1EN7cutlass10bfloat16_tE19Flash_kernel_traitsILi256ELi64ELi32ELi8ES3_EELb0ELb1ELb0ELb0ELb0ELb0ELb0EEEvNS_16Flash_bwd_paramsE
        .type           _ZN5flash44flash_bwd_dq_dk_dv_loop_seqk_parallel_kernelI23Flash_bwd_kernel_traitsILi256ELi64ELi32ELi8ELi4ELi1ELi2ELb1ELb1EN7cutlass10bfloat16_tE19Flash_kernel_traitsILi256ELi64ELi32ELi8ES3_EELb0ELb1ELb0ELb0ELb0ELb0ELb0EEEvNS_16Flash_bwd_paramsE,@function
        .size           _ZN5flash44flash_bwd_dq_dk_dv_loop_seqk_parallel_kernelI23Flash_bwd_kernel_traitsILi256ELi64ELi32ELi8ELi4ELi1ELi2ELb1ELb1EN7cutlass10bfloat16_tE19Flash_kernel_traitsILi256ELi64ELi32ELi8ES3_EELb0ELb1ELb0ELb0ELb0ELb0ELb0EEEvNS_16Flash_bwd_paramsE,(.L_x_1030 - _ZN5flash44flash_bwd_dq_dk_dv_loop_seqk_parallel_kernelI23Flash_bwd_kernel_traitsILi256ELi64ELi32ELi8ELi4ELi1ELi2ELb1ELb1EN7cutlass10bfloat16_tE19Flash_kernel_traitsILi256ELi64ELi32ELi8ES3_EELb0ELb1ELb0ELb0ELb0ELb0ELb0EEEvNS_16Flash_bwd_paramsE)
        .other          _ZN5flash44flash_bwd_dq_dk_dv_loop_seqk_parallel_kernelI23Flash_bwd_kernel_traitsILi256ELi64ELi32ELi8ELi4ELi1ELi2ELb1ELb1EN7cutlass10bfloat16_tE19Flash_kernel_traitsILi256ELi64ELi32ELi8ES3_EELb0ELb1ELb0ELb0ELb0ELb0ELb0EEEvNS_16Flash_bwd_paramsE,@"STO_CUDA_ENTRY STV_DEFAULT"
_ZN5flash44flash_bwd_dq_dk_dv_loop_seqk_parallel_kernelI23Flash_bwd_kernel_traitsILi256ELi64ELi32ELi8ELi4ELi1ELi2ELb1ELb1EN7cutlass10bfloat16_tE19Flash_kernel_traitsILi256ELi64ELi32ELi8ES3_EELb0ELb1ELb0ELb0ELb0ELb0ELb0EEEvNS_16Flash_bwd_paramsE:
.text._ZN5flash44flash_bwd_dq_dk_dv_loop_seqk_parallel_kernelI23Flash_bwd_kernel_traitsILi256ELi64ELi32ELi8ELi4ELi1ELi2ELb1ELb1EN7cutlass10bfloat16_tE19Flash_kernel_traitsILi256ELi64ELi32ELi8ES3_EELb0ELb1ELb0ELb0ELb0ELb0ELb0EEEvNS_16Flash_bwd_paramsE:
[----:B------:R-:W1:Y:S08]  /*0000*/  LDC R1, c[0x0][0x28] ;  /* 0x00000a00ff017b82 */ /* 0x000e700000000800 */
[----:B------:R-:W2:Y:S01]  /*0010*/  S2UR UR23, SR_CTAID.X ;  /* 0x00000000001779c3 */ /* 0x000ea20000002500 */
[----:B------:R-:W-:Y:S01]  /*0020*/  ULDC UR4, c[0x0][0x2c8] ;  /* 0x0000b20000047ab9 */ /* 0x000fe20000000800 */
[----:B-1----:R-:W-:Y:S01]  /*0030*/  IADD3 R1, R1, -0x10, RZ ;  /* 0xfffffff001017810 */ /* 0x002fe20007ffe0ff */
[----:B------:R-:W-:-:S04]  /*0040*/  UIADD3 UR5, UR4, 0x1f, URZ ;  /* 0x0000001f04057890 */ /* 0x000fc8000fffe03f */
[----:B------:R-:W-:-:S04]  /*0050*/  USHF.R.S32.HI UR4, URZ, 0x1f, UR5 ;  /* 0x0000001f3f047899 */ /* 0x000fc80008011405 */
[----:B------:R-:W-:-:S04]  /*0060*/  ULEA.HI UR4, UR4, UR5, URZ, 0x5 ;  /* 0x0000000504047291 */ /* 0x000fc8000f8f283f */
[----:B------:R-:W-:-:S04]  /*0070*/  USHF.R.S32.HI UR61, URZ, 0x5, UR4 ;  /* 0x000000053f3d7899 */ /* 0x000fc80008011404 */
[----:B--2---:R-:W-:-:S06]  /*0080*/  UISETP.GE.AND UP0, UPT, UR23, UR61, UPT ;  /* 0x0000003d1700728c */ /* 0x004fcc000bf06270 */
[----:B------:R-:W-:-:S13]  /*0090*/  PLOP3.LUT P0, PT, PT, PT, UP0, 0x80, 0x0 ;  /* 0x000000000000781c */ /* 0x000fda0003f0f008 */
[----:B------:R-:W-:Y:S05]  /*00a0*/  @P0 EXIT ;  /* 0x000000000000094d */ /* 0x000fea0003800000 */
[----:B------:R-:W1:Y:S01]  /*00b0*/  S2R R16, SR_TID.X ;  /* 0x0000000000107919 */ /* 0x000e620000002100 */
[----:B------:R-:W2:Y:S01]  /*00c0*/  S2UR UR4, SR_CgaCtaId ;  /* 0x00000000000479c3 */ /* 0x000ea20000008800 */
[----:B------:R-:W-:Y:S01]  /*00d0*/  UMOV UR5, 0x400 ;  /* 0x0000040000057882 */ /* 0x000fe20000000000 */
[----:B------:R-:W-:Y:S02]  /*00e0*/  IMAD.MOV.U32 R224, RZ, RZ, 0x20 ;  /* 0x00000020ffe07424 */ /* 0x000fe400078e00ff */
[----:B------:R-:W-:Y:S02]  /*00f0*/  IMAD.MOV.U32 R227, RZ, RZ, 0x40 ;  /* 0x00000040ffe37424 */ /* 0x000fe400078e00ff */
[----:B------:R-:W-:Y:S02]  /*0100*/  IMAD.MOV.U32 R251, RZ, RZ, 0x1c0 ;  /* 0x000001c0fffb7424 */ /* 0x000fe400078e00ff */
[----:B------:R-:W3:Y:S08]  /*0110*/  S2UR UR51, SR_CTAID.Y ;  /* 0x00000000003379c3 */ /* 0x000ef00000002600 */
[----:B------:R-:W4:Y:S01]  /*0120*/  S2UR UR56, SR_CTAID.Z ;  /* 0x00000000003879c3 */ /* 0x000f220000002700 */
[----:B--2---:R-:W-:-:S04]  /*0130*/  ULEA UR4, UR4, UR5, 0x18 ;  /* 0x0000000504047291 */ /* 0x004fc8000f8ec03f */
[----:B------:R-:W-:Y:S02]  /*0140*/  UIADD3 UR8, UR4, 0x14000, URZ ;  /* 0x0001400004087890 */ /* 0x000fe4000fffe03f */
[----:B------:R-:W-:Y:S01]  /*0150*/  UIADD3 UR7, UR4, 0x10000, URZ ;  /* 0x0001000004077890 */ /* 0x000fe2000fffe03f */
[----:B-1----:R-:W-:Y:S01]  /*0160*/  SHF.R.S32.HI R12, RZ, 0x1f, R16 ;  /* 0x0000001fff0c7819 */ /* 0x002fe20000011410 */
[----:B---3--:R-:W-:-:S03]  /*0170*/  USHF.L.U32 UR5, UR51, 0x7, URZ ;  /* 0x0000000733057899 */ /* 0x008fc6000800063f */
[CC--:B------:R-:W-:Y:S02]  /*0180*/  LEA.HI R17, R12.reuse, R16.reuse, RZ, 0x3 ;  /* 0x000000100c117211 */ /* 0x0c0fe400078f18ff */
[CC--:B------:R-:W-:Y:S02]  /*0190*/  LEA.HI R15, R12.reuse, R16.reuse, RZ, 0x2 ;  /* 0x000000100c0f7211 */ /* 0x0c0fe400078f10ff */
[----:B------:R-:W-:Y:S01]  /*01a0*/  SHF.R.S32.HI R5, RZ, 0x3, R17 ;  /* 0x00000003ff057819 */ /* 0x000fe20000011411 */
[----:B----4-:R-:W-:Y:S01]  /*01b0*/  USHF.R.S32.HI UR6, URZ, 0x1f, UR56 ;  /* 0x0000001f3f067899 */ /* 0x010fe20008011438 */
[----:B------:R-:W-:Y:S02]  /*01c0*/  LEA.HI R10, R12, R16, RZ, 0x4 ;  /* 0x000000100c0a7211 */ /* 0x000fe400078f20ff */
[--C-:B------:R-:W-:Y:S01]  /*01d0*/  SHF.R.S32.HI R8, RZ, 0x2, R15.reuse ;  /* 0x00000002ff087819 */ /* 0x100fe2000001140f */
[----:B------:R-:W-:Y:S01]  /*01e0*/  IMAD.SHL.U32 R5, R5, 0x40, RZ ;  /* 0x0000004005057824 */ /* 0x000fe200078e00ff */
[----:B------:R-:W-:-:S02]  /*01f0*/  SHF.R.S32.HI R2, RZ, 0x1f, R15 ;  /* 0x0000001fff027819 */ /* 0x000fc4000001140f */
[----:B------:R-:W-:Y:S02]  /*0200*/  LOP3.LUT R0, R17, 0xfffffff8, RZ, 0xc0, !PT ;  /* 0xfffffff811007812 */ /* 0x000fe400078ec0ff */
[----:B------:R-:W-:Y:S02]  /*0210*/  LEA.HI R14, R12, R16, RZ, 0x5 ;  /* 0x000000100c0e7211 */ /* 0x000fe400078f28ff */
[----:B------:R-:W-:Y:S01]  /*0220*/  SHF.R.S32.HI R7, RZ, 0x4, R10 ;  /* 0x00000004ff077819 */ /* 0x000fe2000001140a */
[----:B------:R-:W-:Y:S01]  /*0230*/  IMAD.IADD R0, R16, 0x1, -R0 ;  /* 0x0000000110007824 */ /* 0x000fe200078e0a00 */
[----:B------:R-:W-:Y:S02]  /*0240*/  LEA.HI R2, R2, R8, RZ, 0x3 ;  /* 0x0000000802027211 */ /* 0x000fe400078f18ff */
[----:B------:R-:W-:Y:S02]  /*0250*/  LOP3.LUT R3, R14, 0xffffffe0, RZ, 0xc0, !PT ;  /* 0xffffffe00e037812 */ /* 0x000fe400078ec0ff */
[----:B------:R-:W-:-:S02]  /*0260*/  LEA.HI R6, R10, R7, RZ, 0x1 ;  /* 0x000000070a067211 */ /* 0x000fc400078f08ff */
[----:B------:R-:W-:Y:S01]  /*0270*/  LOP3.LUT R4, R2, 0xfffffff8, RZ, 0xc0, !PT ;  /* 0xfffffff802047812 */ /* 0x000fe200078ec0ff */
[----:B------:R-:W-:Y:S01]  /*0280*/  IMAD.IADD R3, R16, 0x1, -R3 ;  /* 0x0000000110037824 */ /* 0x000fe200078e0a03 */
[----:B------:R-:W-:Y:S01]  /*0290*/  LOP3.LUT R2, R5, 0x1c0, RZ, 0xc0, !PT ;  /* 0x000001c005027812 */ /* 0x000fe200078ec0ff */
[----:B------:R-:W-:Y:S01]  /*02a0*/  IMAD.SHL.U32 R5, R0, 0x8, RZ ;  /* 0x0000000800057824 */ /* 0x000fe200078e00ff */
[----:B------:R-:W-:Y:S01]  /*02b0*/  LOP3.LUT R6, R6, 0xfffffffe, RZ, 0xc0, !PT ;  /* 0xfffffffe06067812 */ /* 0x000fe200078ec0ff */
[----:B------:R-:W-:Y:S01]  /*02c0*/  IMAD.IADD R8, R8, 0x1, -R4 ;  /* 0x0000000108087824 */ /* 0x000fe200078e0a04 */
[----:B------:R-:W-:Y:S02]  /*02d0*/  LOP3.LUT P0, RZ, R0, 0x4, RZ, 0xc0, !PT ;  /* 0x0000000400ff7812 */ /* 0x000fe4000780c0ff */
[----:B------:R-:W-:Y:S01]  /*02e0*/  LOP3.LUT R4, R2, 0x38, R5, 0xf8, !PT ;  /* 0x0000003802047812 */ /* 0x000fe200078ef805 */
[----:B------:R-:W-:Y:S01]  /*02f0*/  IMAD.SHL.U32 R5, R0, 0x40, RZ ;  /* 0x0000004000057824 */ /* 0x000fe200078e00ff */
[----:B------:R-:W-:Y:S01]  /*0300*/  SHF.R.U32.HI R2, RZ, 0x3, R2 ;  /* 0x00000003ff027819 */ /* 0x000fe20000011602 */
[----:B------:R-:W-:Y:S01]  /*0310*/  IMAD.IADD R11, R7, 0x1, -R6 ;  /* 0x00000001070b7824 */ /* 0x000fe200078e0a06 */
[----:B------:R-:W-:-:S02]  /*0320*/  SHF.R.S32.HI R6, RZ, 0x1f, R3 ;  /* 0x0000001fff067819 */ /* 0x000fc40000011403 */
[----:B------:R-:W-:Y:S02]  /*0330*/  LOP3.LUT R9, R4, R2, RZ, 0x3c, !PT ;  /* 0x0000000204097212 */ /* 0x000fe400078e3cff */
[----:B------:R-:W-:Y:S01]  /*0340*/  LOP3.LUT R2, R5, 0x1c0, RZ, 0xc0, !PT ;  /* 0x000001c005027812 */ /* 0x000fe200078ec0ff */
[----:B------:R-:W-:Y:S01]  /*0350*/  IMAD.SHL.U32 R5, R0, 0x20, RZ ;  /* 0x0000002000057824 */ /* 0x000fe200078e00ff */
[----:B------:R-:W-:Y:S02]  /*0360*/  LEA.HI R7, R12, R16, RZ, 0x7 ;  /* 0x000000100c077211 */ /* 0x000fe400078f38ff */
[----:B------:R-:W-:Y:S01]  /*0370*/  LEA.HI R18, R6, R3, RZ, 0x2 ;  /* 0x0000000306127211 */ /* 0x000fe200078f10ff */
[----:B------:R-:W-:Y:S01]  /*0380*/  IMAD.SHL.U32 R3, R11, 0x100, RZ ;  /* 0x000001000b037824 */ /* 0x000fe200078e00ff */
[----:B------:R-:W-:Y:S02]  /*0390*/  LOP3.LUT R6, R2, 0x8, R17, 0xf8, !PT ;  /* 0x0000000802067812 */ /* 0x000fe400078ef811 */
[----:B------:R-:W-:-:S02]  /*03a0*/  SHF.R.S32.HI R7, RZ, 0x7, R7 ;  /* 0x00000007ff077819 */ /* 0x000fc40000011407 */
[----:B------:R-:W-:Y:S02]  /*03b0*/  SHF.R.U32.HI R2, RZ, 0x3, R2 ;  /* 0x00000003ff027819 */ /* 0x000fe40000011602 */
[----:B------:R-:W-:Y:S02]  /*03c0*/  LOP3.LUT R3, R3, 0x100, RZ, 0xc0, !PT ;  /* 0x0000010003037812 */ /* 0x000fe400078ec0ff */
[----:B------:R-:W-:Y:S01]  /*03d0*/  LOP3.LUT P5, RZ, R0, 0x2, RZ, 0xc0, !PT ;  /* 0x0000000200ff7812 */ /* 0x000fe200078ac0ff */
[----:B------:R-:W-:Y:S01]  /*03e0*/  IMAD R0, R7, 0x2, R11 ;  /* 0x0000000207007824 */ /* 0x000fe200078e020b */
[----:B------:R-:W-:Y:S02]  /*03f0*/  LOP3.LUT R2, R6, R2, RZ, 0x3c, !PT ;  /* 0x0000000206027212 */ /* 0x000fe400078e3cff */
[----:B------:R-:W-:Y:S02]  /*0400*/  LOP3.LUT R13, R3, 0xe0, R5, 0xf8, !PT ;  /* 0x000000e0030d7812 */ /* 0x000fe400078ef805 */
[----:B------:R-:W-:Y:S01]  /*0410*/  LOP3.LUT R3, R10, 0xfffffff0, RZ, 0xc0, !PT ;  /* 0xfffffff00a037812 */ /* 0x000fe200078ec0ff */
[----:B------:R-:W-:Y:S01]  /*0420*/  IMAD.U32 R234, R0, 0x200, R2 ;  /* 0x0000020000ea7824 */ /* 0x000fe200078e0002 */
[----:B------:R-:W-:-:S02]  /*0430*/  LOP3.LUT R4, R8, 0x1, RZ, 0xc0, !PT ;  /* 0x0000000108047812 */ /* 0x000fc400078ec0ff */
[----:B------:R-:W-:Y:S01]  /*0440*/  LOP3.LUT R2, R15, 0x7ffffffc, RZ, 0xc0, !PT ;  /* 0x7ffffffc0f027812 */ /* 0x000fe200078ec0ff */
[----:B------:R-:W-:Y:S01]  /*0450*/  IMAD.IADD R0, R16, 0x1, -R3 ;  /* 0x0000000110007824 */ /* 0x000fe200078e0a03 */
[----:B------:R-:W-:Y:S02]  /*0460*/  LEA.HI R5, R12, R16, RZ, 0x6 ;  /* 0x000000100c057211 */ /* 0x000fe400078f30ff */
[----:B------:R-:W-:Y:S01]  /*0470*/  ISETP.NE.U32.AND P1, PT, R4, 0x1, PT ;  /* 0x000000010400780c */ /* 0x000fe20003f25070 */
[----:B------:R-:W-:Y:S01]  /*0480*/  IMAD.SHL.U32 R4, R8, 0x20, RZ ;  /* 0x0000002008047824 */ /* 0x000fe200078e00ff */
[----:B------:R-:W-:Y:S01]  /*0490*/  SHF.R.S32.HI R3, RZ, 0x6, R5 ;  /* 0x00000006ff037819 */ /* 0x000fe20000011405 */
[C---:B------:R-:W-:Y:S01]  /*04a0*/  IMAD.IADD R15, R16.reuse, 0x1, -R2 ;  /* 0x00000001100f7824 */ /* 0x040fe200078e0a02 */
[----:B------:R-:W-:Y:S01]  /*04b0*/  SHF.R.S32.HI R6, RZ, 0x1f, R0 ;  /* 0x0000001fff067819 */ /* 0x000fe20000011400 */
[----:B------:R-:W-:Y:S01]  /*04c0*/  IMAD.SHL.U32 R16, R16, 0x2, RZ ;  /* 0x0000000210107824 */ /* 0x000fe200078e00ff */
[----:B------:R-:W-:Y:S01]  /*04d0*/  LOP3.LUT R4, R4, 0xe0, RZ, 0xc0, !PT ;  /* 0x000000e004047812 */ /* 0x000fe200078ec0ff */
[----:B------:R-:W-:Y:S01]  /*04e0*/  IMAD.SHL.U32 R2, R7, 0x10, RZ ;  /* 0x0000001007027824 */ /* 0x000fe200078e00ff */
[----:B------:R-:W-:Y:S01]  /*04f0*/  LEA.HI R226, R6, R0, RZ, 0x3 ;  /* 0x0000000006e27211 */ /* 0x000fe200078f18ff */
[C---:B------:R-:W-:Y:S01]  /*0500*/  IMAD R237, R3.reuse, 0x200, R9 ;  /* 0x0000020003ed7824 */ /* 0x040fe200078e0209 */
[----:B------:R-:W-:Y:S01]  /*0510*/  LOP3.LUT P6, RZ, R0, 0x4, RZ, 0xc0, !PT ;  /* 0x0000000400ff7812 */ /* 0x000fe200078cc0ff */
[----:B------:R-:W-:Y:S01]  /*0520*/  IMAD.SHL.U32 R9, R3, 0x8, RZ ;  /* 0x0000000803097824 */ /* 0x000fe200078e00ff */
[----:B------:R-:W-:Y:S01]  /*0530*/  LOP3.LUT R7, R2, 0x6, R16, 0xf8, !PT ;  /* 0x0000000602077812 */ /* 0x000fe200078ef810 */
[C---:B------:R-:W-:Y:S01]  /*0540*/  IMAD.SHL.U32 R3, R11.reuse, 0x8, RZ ;  /* 0x000000080b037824 */ /* 0x040fe200078e00ff */
[----:B------:R-:W-:Y:S01]  /*0550*/  LOP3.LUT R10, R4, 0x10, R2, 0xf8, !PT ;  /* 0x00000010040a7812 */ /* 0x000fe200078ef802 */
[----:B------:R-:W-:Y:S01]  /*0560*/  IMAD.SHL.U32 R2, R11, 0x20, RZ ;  /* 0x000000200b027824 */ /* 0x000fe200078e00ff */
[----:B------:R-:W-:Y:S01]  /*0570*/  LOP3.LUT R4, R226, 0xfffffff8, RZ, 0xc0, !PT ;  /* 0xfffffff8e2047812 */ /* 0x000fe200078ec0ff */
[----:B------:R1:W-:Y:S01]  /*0580*/  STL [R1+0x4], R7 ;  /* 0x0000040701007387 */ /* 0x0003e20000100800 */
[----:B------:R-:W-:Y:S01]  /*0590*/  LOP3.LUT R12, R3, 0x8, RZ, 0xc0, !PT ;  /* 0x00000008030c7812 */ /* 0x000fe200078ec0ff */
[C---:B------:R-:W-:Y:S01]  /*05a0*/  IMAD.SHL.U32 R6, R0.reuse, 0x4, RZ ;  /* 0x0000000400067824 */ /* 0x040fe200078e00ff */
[----:B------:R-:W-:Y:S01]  /*05b0*/  SHF.R.S32.HI R5, RZ, 0x5, R14 ;  /* 0x00000005ff057819 */ /* 0x000fe2000001140e */
[----:B------:R-:W-:Y:S01]  /*05c0*/  IMAD.IADD R4, R0, 0x1, -R4 ;  /* 0x0000000100047824 */ /* 0x000fe200078e0a04 */
[C---:B------:R-:W-:Y:S01]  /*05d0*/  LOP3.LUT P2, RZ, R8.reuse, 0x2, RZ, 0xc0, !PT ;  /* 0x0000000208ff7812 */ /* 0x040fe2000784c0ff */
[----:B------:R-:W-:Y:S01]  /*05e0*/  IMAD.SHL.U32 R3, R8, 0x4, RZ ;  /* 0x0000000408037824 */ /* 0x000fe200078e00ff */
[----:B------:R-:W-:Y:S01]  /*05f0*/  SEL R225, R224, 0xffffffe0, !P0 ;  /* 0xffffffe0e0e17807 */ /* 0x000fe20004000000 */
[----:B------:R-:W-:Y:S01]  /*0600*/  IMAD.SHL.U32 R226, R226, 0x40, RZ ;  /* 0x00000040e2e27824 */ /* 0x000fe200078e00ff */
[----:B------:R-:W-:-:S02]  /*0610*/  LOP3.LUT P4, RZ, R4, 0x4, RZ, 0xc0, !PT ;  /* 0x0000000404ff7812 */ /* 0x000fc4000788c0ff */
[C---:B------:R-:W-:Y:S01]  /*0620*/  LOP3.LUT P3, RZ, R4.reuse, 0x2, RZ, 0xc0, !PT ;  /* 0x0000000204ff7812 */ /* 0x040fe2000786c0ff */
[----:B------:R-:W-:Y:S01]  /*0630*/  IMAD.SHL.U32 R4, R4, 0x40, RZ ;  /* 0x0000004004047824 */ /* 0x000fe200078e00ff */
[----:B------:R-:W-:Y:S02]  /*0640*/  LOP3.LUT R10, R10, 0x18, R3, 0x78, !PT ;  /* 0x000000180a0a7812 */ /* 0x000fe400078e7803 */
[----:B------:R-:W-:Y:S02]  /*0650*/  SHF.R.U32.HI R3, RZ, 0x3, R13 ;  /* 0x00000003ff037819 */ /* 0x000fe4000001160d */
[----:B------:R-:W-:Y:S02]  /*0660*/  LOP3.LUT R226, R226, 0xfffffe00, RZ, 0xc0, !PT ;  /* 0xfffffe00e2e27812 */ /* 0x000fe400078ec0ff */
[----:B------:R-:W-:Y:S02]  /*0670*/  SEL R231, R227, 0xffffffc0, !P0 ;  /* 0xffffffc0e3e77807 */ /* 0x000fe40004000000 */
[----:B------:R-:W-:-:S02]  /*0680*/  SEL R251, R251, 0x240, !P1 ;  /* 0x00000240fbfb7807 */ /* 0x000fc40004800000 */
[----:B------:R-:W-:Y:S01]  /*0690*/  SEL R227, R227, 0xffffffc0, !P4 ;  /* 0xffffffc0e3e37807 */ /* 0x000fe20006000000 */
[----:B-1----:R-:W-:Y:S01]  /*06a0*/  IMAD.SHL.U32 R7, R0, 0x20, RZ ;  /* 0x0000002000077824 */ /* 0x002fe200078e00ff */
[----:B------:R-:W-:Y:S02]  /*06b0*/  LOP3.LUT R0, R2, 0x20, RZ, 0xc0, !PT ;  /* 0x0000002002007812 */ /* 0x000fe400078ec0ff */
[----:B------:R-:W-:Y:S02]  /*06c0*/  LEA R237, R237, UR4, 0x1 ;  /* 0x00000004eded7c11 */ /* 0x000fe4000f8e08ff */
[----:B------:R-:W-:Y:S02]  /*06d0*/  LOP3.LUT R2, R12, 0x1e0, R7, 0xf8, !PT ;  /* 0x000001e00c027812 */ /* 0x000fe400078ef807 */
[----:B------:R-:W-:Y:S02]  /*06e0*/  SHF.R.S32.HI R7, RZ, 0x1f, R14 ;  /* 0x0000001fff077819 */ /* 0x000fe4000001140e */
[----:B------:R-:W-:-:S02]  /*06f0*/  LOP3.LUT R9, R0, 0x18, R9, 0xf8, !PT ;  /* 0x0000001800097812 */ /* 0x000fc400078ef809 */
[----:B------:R-:W-:Y:S02]  /*0700*/  LOP3.LUT R8, R2, 0x38, R6, 0x78, !PT ;  /* 0x0000003802087812 */ /* 0x000fe400078e7806 */
[-C--:B------:R-:W-:Y:S01]  /*0710*/  LEA.HI R0, R7, R5.reuse, RZ, 0x2 ;  /* 0x0000000507007211 */ /* 0x080fe200078f10ff */
[----:B------:R-:W-:Y:S01]  /*0720*/  IMAD.SHL.U32 R7, R15, 0x2, RZ ;  /* 0x000000020f077824 */ /* 0x000fe200078e00ff */
[----:B------:R-:W-:Y:S02]  /*0730*/  LEA.HI R2, R14, R5, RZ, 0x1 ;  /* 0x000000050e027211 */ /* 0x000fe400078f08ff */
[----:B------:R-:W-:Y:S02]  /*0740*/  LOP3.LUT R0, R0, 0xfffffffc, RZ, 0xc0, !PT ;  /* 0xfffffffc00007812 */ /* 0x000fe400078ec0ff */
[----:B------:R-:W-:-:S03]  /*0750*/  LOP3.LUT R2, R2, 0x3ffffe, RZ, 0xc0, !PT ;  /* 0x003ffffe02027812 */ /* 0x000fc600078ec0ff */
[----:B------:R-:W-:Y:S01]  /*0760*/  IMAD.IADD R6, R5, 0x1, -R0 ;  /* 0x0000000105067824 */ /* 0x000fe200078e0a00 */
[----:B------:R-:W-:Y:S01]  /*0770*/  LOP3.LUT R0, R13, 0x8, R17, 0xf8, !PT ;  /* 0x000000080d007812 */ /* 0x000fe200078ef811 */
[C---:B------:R-:W-:Y:S01]  /*0780*/  IMAD.IADD R232, R5.reuse, 0x1, -R2 ;  /* 0x0000000105e87824 */ /* 0x040fe200078e0a02 */
[----:B------:R-:W-:Y:S01]  /*0790*/  LOP3.LUT R2, R4, 0x1c0, RZ, 0xc0, !PT ;  /* 0x000001c004027812 */ /* 0x000fe200078ec0ff */
[----:B------:R-:W-:Y:S01]  /*07a0*/  IMAD.SHL.U32 R5, R5, 0x8, RZ ;  /* 0x0000000805057824 */ /* 0x000fe200078e00ff */
[----:B------:R-:W-:Y:S01]  /*07b0*/  LOP3.LUT R3, R0, 0x38, R3, 0x78, !PT ;  /* 0x0000003800037812 */ /* 0x000fe200078e7803 */
[----:B------:R-:W-:Y:S01]  /*07c0*/  IMAD R0, R6, 0x200, R7 ;  /* 0x0000020006007824 */ /* 0x000fe200078e0207 */
[----:B------:R-:W-:Y:S01]  /*07d0*/  SHF.R.U32.HI R4, RZ, 0x3, R2 ;  /* 0x00000003ff047819 */ /* 0x000fe20000011602 */
[----:B------:R-:W-:Y:S01]  /*07e0*/  IMAD R232, R232, 0x200, R8 ;  /* 0x00000200e8e87824 */ /* 0x000fe200078e0208 */
[----:B------:R-:W-:Y:S01]  /*07f0*/  LOP3.LUT R5, R5, 0x38, RZ, 0xc0, !PT ;  /* 0x0000003805057812 */ /* 0x000fe200078ec0ff */
[----:B------:R-:W-:Y:S01]  /*0800*/  IMAD.IADD R10, R0, 0x1, R10 ;  /* 0x00000001000a7824 */ /* 0x000fe200078e020a */
[----:B------:R-:W-:-:S02]  /*0810*/  LOP3.LUT R7, R4, R2, R12, 0x1e, !PT ;  /* 0x0000000204077212 */ /* 0x000fc400078e1e0c */
[C---:B------:R-:W-:Y:S02]  /*0820*/  LOP3.LUT R0, R4.reuse, R2, R5, 0x1e, !PT ;  /* 0x0000000204007212 */ /* 0x040fe400078e1e05 */
[----:B------:R-:W-:Y:S01]  /*0830*/  LOP3.LUT R5, R4, R9, R2, 0x1e, !PT ;  /* 0x0000000904057212 */ /* 0x000fe200078e1e02 */
[----:B------:R-:W-:Y:S01]  /*0840*/  IMAD R2, R11, 0x1000, R226 ;  /* 0x000010000b027824 */ /* 0x000fe200078e02e2 */
[----:B------:R-:W-:Y:S02]  /*0850*/  SHF.R.S32.HI R4, RZ, 0x2, R18 ;  /* 0x00000002ff047819 */ /* 0x000fe40000011412 */
[----:B------:R-:W-:Y:S01]  /*0860*/  LEA R249, R10, UR4, 0x1 ;  /* 0x000000040af97c11 */ /* 0x000fe2000f8e08ff */
[----:B------:R-:W-:Y:S01]  /*0870*/  IMAD.IADD R233, R2, 0x1, R0 ;  /* 0x0000000102e97824 */ /* 0x000fe200078e0200 */
[----:B------:R-:W-:Y:S01]  /*0880*/  LEA R3, R3, UR4, 0x1 ;  /* 0x0000000403037c11 */ /* 0x000fe2000f8e08ff */
[----:B------:R-:W-:Y:S01]  /*0890*/  IMAD.U32 R0, RZ, RZ, UR5 ;  /* 0x00000005ff007e24 */ /* 0x000fe2000f8e00ff */
[----:B------:R-:W-:Y:S01]  /*08a0*/  USHF.R.S32.HI UR5, URZ, 0x1f, UR51 ;  /* 0x0000001f3f057899 */ /* 0x000fe20008011433 */
[----:B------:R-:W-:Y:S01]  /*08b0*/  IMAD R2, R6, 0x400, R226 ;  /* 0x0000040006027824 */ /* 0x000fe200078e02e2 */
[----:B------:R-:W-:Y:S01]  /*08c0*/  LOP3.LUT R226, R5, R226, RZ, 0xfc, !PT ;  /* 0x000000e205e27212 */ /* 0x000fe200078efcff */
[----:B------:R-:W-:-:S02]  /*08d0*/  IMAD.U32 R0, RZ, RZ, UR6 ;  /* 0x00000006ff007e24 */ /* 0x000fc4000f8e00ff */
[----:B------:R-:W-:Y:S02]  /*08e0*/  IMAD.IADD R2, R2, 0x1, R7 ;  /* 0x0000000102027824 */ /* 0x000fe400078e0207 */
[----:B------:R-:W-:Y:S01]  /*08f0*/  IMAD.U32 R0, RZ, RZ, UR5 ;  /* 0x00000005ff007e24 */ /* 0x000fe2000f8e00ff */
[----:B------:R-:W-:Y:S01]  /*0900*/  UIADD3 UR5, UR4, 0x14000, URZ ;  /* 0x0001400004057890 */ /* 0x000fe2000fffe03f */
[----:B------:R-:W-:Y:S01]  /*0910*/  IMAD.U32 R0, RZ, RZ, UR6 ;  /* 0x00000006ff007e24 */ /* 0x000fe2000f8e00ff */
[----:B------:R-:W-:Y:S01]  /*0920*/  SEL R0, R224, 0xffffffe0, !P5 ;  /* 0xffffffe0e0007807 */ /* 0x000fe20006800000 */
[----:B------:R-:W-:Y:S01]  /*0930*/  IMAD R4, R6, 0x10, R4 ;  /* 0x0000001006047824 */ /* 0x000fe200078e0204 */
[----:B------:R-:W-:Y:S01]  /*0940*/  SEL R224, R224, 0xffffffe0, !P3 ;  /* 0xffffffe0e0e07807 */ /* 0x000fe20005800000 */
[C---:B------:R-:W-:Y:S01]  /*0950*/  VIADD R250, R249.reuse, 0x10 ;  /* 0x00000010f9fa7836 */ /* 0x040fe20000000000 */
[----:B------:R-:W-:Y:S01]  /*0960*/  LEA R232, R232, UR5, 0x1 ;  /* 0x00000005e8e87c11 */ /* 0x000fe2000f8e08ff */
[----:B------:R-:W-:Y:S01]  /*0970*/  UIADD3 UR6, UR4, 0x10000, URZ ;  /* 0x0001000004067890 */ /* 0x000fe2000fffe03f */
[----:B------:R-:W-:Y:S01]  /*0980*/  LEA R230, R234, UR5, 0x1 ;  /* 0x00000005eae67c11 */ /* 0x000fe2000f8e08ff */
[----:B------:R-:W-:Y:S01]  /*0990*/  @P2 VIADD R250, R249, 0xfffffff0 ;  /* 0xfffffff0f9fa2836 */ /* 0x000fe20000000000 */
[----:B------:R-:W-:Y:S01]  /*09a0*/  LEA R2, R2, UR4, 0x1 ;  /* 0x0000000402027c11 */ /* 0x000fe2000f8e08ff */
[----:B------:R-:W-:Y:S01]  /*09b0*/  VIADD R235, R232, 0x20 ;  /* 0x00000020e8eb7836 */ /* 0x000fe20000000000 */
[----:B------:R1:W-:Y:S01]  /*09c0*/  STL [R1+0x8], R4 ;  /* 0x0000080401007387 */ /* 0x0003e20000100800 */
[----:B------:R-:W-:Y:S01]  /*09d0*/  IMAD.IADD R229, R230, 0x1, R0 ;  /* 0x00000001e6e57824 */ /* 0x000fe200078e0200 */
[----:B------:R-:W-:Y:S01]  /*09e0*/  LEA R226, R226, UR6, 0x1 ;  /* 0x00000006e2e27c11 */ /* 0x000fe2000f8e08ff */
[----:B------:R-:W-:-:S02]  /*09f0*/  @P6 VIADD R235, R232, 0xffffffe0 ;  /* 0xffffffe0e8eb6836 */ /* 0x000fc40000000000 */
[----:B------:R-:W-:Y:S02]  /*0a00*/  IMAD.IADD R224, R2, 0x1, R224 ;  /* 0x0000000102e07824 */ /* 0x000fe400078e02e0 */
[----:B------:R-:W-:Y:S02]  /*0a10*/  IMAD.IADD R230, R230, 0x1, R231 ;  /* 0x00000001e6e67824 */ /* 0x000fe400078e02e7 */
[----:B------:R-:W-:Y:S02]  /*0a20*/  IMAD.IADD R252, R249, 0x1, R251 ;  /* 0x00000001f9fc7824 */ /* 0x000fe400078e02fb */
[----:B------:R-:W-:Y:S02]  /*0a30*/  IMAD.IADD R228, R2, 0x1, R227 ;  /* 0x0000000102e47824 */ /* 0x000fe400078e02e3 */
[----:B------:R-:W-:Y:S02]  /*0a40*/  IMAD.IADD R231, R229, 0x1, R231 ;  /* 0x00000001e5e77824 */ /* 0x000fe400078e02e7 */
[----:B------:R-:W-:-:S02]  /*0a50*/  IMAD.IADD R225, R225, 0x1, R3 ;  /* 0x00000001e1e17824 */ /* 0x000fc400078e0203 */
[----:B------:R-:W-:Y:S02]  /*0a60*/  IMAD.IADD R251, R251, 0x1, R250 ;  /* 0x00000001fbfb7824 */ /* 0x000fe400078e02fa */
[----:B------:R-:W-:Y:S02]  /*0a70*/  VIADD R236, R235, 0x800 ;  /* 0x00000800ebec7836 */ /* 0x000fe40000000000 */
[----:B------:R-:W-:Y:S02]  /*0a80*/  IMAD.IADD R227, R224, 0x1, R227 ;  /* 0x00000001e0e37824 */ /* 0x000fe400078e02e3 */
[----:B-1----:R-:W-:Y:S02]  /*0a90*/  IMAD.U32 R4, RZ, RZ, UR8 ;  /* 0x00000008ff047e24 */ /* 0x002fe4000f8e00ff */
[----:B------:R-:W-:Y:S01]  /*0aa0*/  IMAD.U32 R4, RZ, RZ, UR7 ;  /* 0x00000007ff047e24 */ /* 0x000fe2000f8e00ff */
[----:B------:R-:W-:-:S06]  /*0ab0*/  ULDC.64 UR6, c[0x0][0x208] ;  /* 0x0000820000067ab9 */ /* 0x000fcc0000000a00 */
.L_x_38:
[----:B------:R-:W-:Y:S01]  /*0ac0*/  ULDC.64 UR8, c[0x0][0x308] ;  /* 0x0000c20000087ab9 */ /* 0x000fe20000000a00 */
[----:B------:R-:W-:Y:S01]  /*0ad0*/  ULDC.64 UR10, c[0x0][0x300] ;  /* 0x0000c000000a7ab9 */ /* 0x000fe20000000a00 */
[----:B------:R-:W-:Y:S02]  /*0ae0*/  UISETP.NE.U32.AND UP3, UPT, UR8, URZ, UPT ;  /* 0x0000003f0800728c */ /* 0x000fe4000bf65070 */
[----:B------:R-:W-:Y:S02]  /*0af0*/  UISETP.NE.U32.AND UP4, UPT, UR10, URZ, UPT ;  /* 0x0000003f0a00728c */ /* 0x000fe4000bf85070 */
[----:B------:R-:W-:Y:S02]  /*0b00*/  UISETP.NE.AND.EX UP3, UPT, UR9, URZ, UPT, UP3 ;  /* 0x0000003f0900728c */ /* 0x000fe4000bf65330 */
[----:B------:R-:W-:Y:S02]  /*0b10*/  UISETP.NE.AND.EX UP4, UPT, UR11, URZ, UPT, UP4 ;  /* 0x0000003f0b00728c */ /* 0x000fe4000bf85340 */
[----:B------:R-:W-:-:S02]  /*0b20*/  USHF.R.S32.HI UR57, URZ, 0x1f, UR51 ;  /* 0x0000001f3f397899 */ /* 0x000fc40008011433 */
[----:B------:R-:W-:Y:S01]  /*0b30*/  USHF.L.U32 UR16, UR51, 0x2, URZ ;  /* 0x0000000233107899 */ /* 0x000fe2000800063f */
[----:B------:R-:W-:Y:S01]  /*0b40*/  PLOP3.LUT P1, PT, PT, PT, UP3, 0x80, 0x0 ;  /* 0x000000000000781c */ /* 0x000fe20003f2f038 */
[----:B------:R-:W-:Y:S01]  /*0b50*/  USHF.L.U64.HI UR5, UR51, 0x2, UR57 ;  /* 0x0000000233057899 */ /* 0x000fe20008010239 */
[----:B------:R-:W-:Y:S01]  /*0b60*/  PLOP3.LUT P2, PT, PT, PT, UP4, 0x80, 0x0 ;  /* 0x000000000000781c */ /* 0x000fe20003f4f048 */
[----:B------:R-:W-:Y:S01]  /*0b70*/  ULDC.64 UR12, c[0x0][0x2f0] ;  /* 0x0000bc00000c7ab9 */ /* 0x000fe20000000a00 */
[----:B------:R-:W-:Y:S02]  /*0b80*/  @UP3 UIADD3 UR8, UP0, UR16, UR8, URZ ;  /* 0x0000000810083290 */ /* 0x000fe4000ff1e03f */
[----:B------:R-:W-:Y:S02]  /*0b90*/  UIADD3 UR15, UP2, UR16, UR12, URZ ;  /* 0x0000000c100f7290 */ /* 0x000fe4000ff5e03f */
[----:B------:R-:W-:Y:S02]  /*0ba0*/  @UP3 UIADD3.X UR9, UR5, UR9, URZ, UP0, !UPT ;  /* 0x0000000905093290 */ /* 0x000fe400087fe43f */
[----:B------:R-:W-:Y:S01]  /*0bb0*/  UISETP.NE.U32.AND UP0, UPT, UR12, URZ, UPT ;  /* 0x0000003f0c00728c */ /* 0x000fe2000bf05070 */
[----:B-12---:R-:W-:Y:S01]  /*0bc0*/  IMAD.U32 R4, RZ, RZ, UR8 ;  /* 0x00000008ff047e24 */ /* 0x006fe2000f8e00ff */
[----:B------:R-:W-:-:S02]  /*0bd0*/  @UP4 UIADD3 UR10, UP1, UR16, UR10, URZ ;  /* 0x0000000a100a4290 */ /* 0x000fc4000ff3e03f */
[----:B------:R-:W-:Y:S01]  /*0be0*/  UIADD3.X UR14, UR5, UR13, URZ, UP2, !UPT ;  /* 0x0000000d050e7290 */ /* 0x000fe200097fe43f */
[----:B------:R-:W-:Y:S01]  /*0bf0*/  IMAD.U32 R5, RZ, RZ, UR9 ;  /* 0x00000009ff057e24 */ /* 0x000fe2000f8e00ff */
[----:B------:R-:W-:Y:S02]  /*0c00*/  UISETP.NE.AND.EX UP2, UPT, UR13, URZ, UPT, UP0 ;  /* 0x0000003f0d00728c */ /* 0x000fe4000bf45300 */
[----:B------:R-:W-:Y:S01]  /*0c10*/  @UP4 UIADD3.X UR11, UR5, UR11, URZ, UP1, !UPT ;  /* 0x0000000b050b4290 */ /* 0x000fe20008ffe43f */
[----:B------:R-:W-:Y:S01]  /*0c20*/  IMAD.U32 R6, RZ, RZ, UR10 ;  /* 0x0000000aff067e24 */ /* 0x000fe2000f8e00ff */
[----:B------:R-:W-:Y:S01]  /*0c30*/  ULDC.U8 UR17, c[0x0][0x3c2] ;  /* 0x0000f08000117ab9 */ /* 0x000fe20000000000 */
[----:B------:R-:W-:Y:S01]  /*0c40*/  ULDC.64 UR12, c[0x0][0x2f8] ;  /* 0x0000be00000c7ab9 */ /* 0x000fe20000000a00 */
[----:B------:R-:W-:Y:S01]  /*0c50*/  PLOP3.LUT P0, PT, PT, PT, UP2, 0x80, 0x0 ;  /* 0x000000000000781c */ /* 0x000fe20003f0f028 */
[----:B------:R-:W-:Y:S01]  /*0c60*/  UISETP.NE.AND UP1, UPT, UR17, URZ, UPT ;  /* 0x0000003f1100728c */ /* 0x000fe2000bf25270 */
[----:B------:R-:W-:Y:S01]  /*0c70*/  IMAD.U32 R7, RZ, RZ, UR11 ;  /* 0x0000000bff077e24 */ /* 0x000fe2000f8e00ff */
[----:B------:R-:W-:-:S04]  /*0c80*/  UISETP.EQ.U32.AND UP4, UPT, UR12, URZ, UPT ;  /* 0x0000003f0c00728c */ /* 0x000fc8000bf82070 */
[----:B------:R-:W2:Y:S01]  /*0c90*/  @P2 LDG.E R9, desc[UR6][R6.64] ;  /* 0x0000000606092981 */ /* 0x000ea2000c1e1900 */
[----:B------:R-:W-:Y:S02]  /*0ca0*/  UISETP.EQ.OR.EX UP4, UPT, UR13, URZ, !UP1, UP4 ;  /* 0x0000003f0d00728c */ /* 0x000fe4000cf82740 */
[----:B------:R-:W-:-:S04]  /*0cb0*/  UIADD3 UR8, UP0, UR16, UR12, URZ ;  /* 0x0000000c10087290 */ /* 0x000fc8000ff1e03f */
[----:B------:R-:W-:Y:S01]  /*0cc0*/  PLOP3.LUT P3, PT, PT, PT, UP4, 0x80, 0x0 ;  /* 0x000000000000781c */ /* 0x000fe20003f6f048 */
[----:B------:R-:W-:Y:S01]  /*0cd0*/  UIADD3.X UR5, UR5, UR13, URZ, UP0, !UPT ;  /* 0x0000000d05057290 */ /* 0x000fe200087fe43f */
[----:B---3--:R1:W3:Y:S02]  /*0ce0*/  @P1 LDG.E R7, desc[UR6][R4.64] ;  /* 0x0000000604071981 */ /* 0x0082e4000c1e1900 */
[----:B-1----:R-:W-:Y:S02]  /*0cf0*/  IMAD.U32 R4, RZ, RZ, UR15 ;  /* 0x0000000fff047e24 */ /* 0x002fe4000f8e00ff */
[----:B------:R-:W-:-:S05]  /*0d00*/  IMAD.U32 R5, RZ, RZ, UR14 ;  /* 0x0000000eff057e24 */ /* 0x000fca000f8e00ff */
[----:B----4-:R-:W4:Y:S04]  /*0d10*/  @P0 LDG.E R8, desc[UR6][R4.64] ;  /* 0x0000000604080981 */ /* 0x010f28000c1e1900 */
[----:B-----5:R1:W5:Y:S02]  /*0d20*/  @P0 LDG.E R0, desc[UR6][R4.64+0x4] ;  /* 0x0000040604000981 */ /* 0x020364000c1e1900 */
[----:B-1----:R-:W-:Y:S01]  /*0d30*/  IMAD.U32 R4, RZ, RZ, UR8 ;  /* 0x00000008ff047e24 */ /* 0x002fe2000f8e00ff */
[----:B------:R-:W-:Y:S01]  /*0d40*/  @!UP3 ULDC.64 UR8, c[0x0][0x318] ;  /* 0x0000c6000008bab9 */ /* 0x000fe20000000a00 */
[----:B------:R-:W-:Y:S01]  /*0d50*/  IMAD.U32 R5, RZ, RZ, UR5 ;  /* 0x00000005ff057e24 */ /* 0x000fe2000f8e00ff */
[----:B------:R-:W-:Y:S01]  /*0d60*/  @!UP3 UISETP.NE.U32.AND UP0, UPT, UR8, URZ, UPT ;  /* 0x0000003f0800b28c */ /* 0x000fe2000bf05070 */
[----:B------:R-:W-:Y:S01]  /*0d70*/  UMOV UR19, URZ ;  /* 0x0000003f00137c82 */ /* 0x000fe20008000000 */
[----:B------:R-:W-:-:S02]  /*0d80*/  UMOV UR14, 0xffffffff ;  /* 0xffffffff000e7882 */ /* 0x000fc40000000000 */
[----:B------:R-:W5:Y:S01]  /*0d90*/  @!P3 LDG.E R6, desc[UR6][R4.64] ;  /* 0x000000060406b981 */ /* 0x000f62000c1e1900 */
[----:B------:R-:W-:Y:S01]  /*0da0*/  @!UP3 UISETP.NE.AND.EX UP0, UPT, UR9, URZ, UPT, UP0 ;  /* 0x0000003f0900b28c */ /* 0x000fe2000bf05300 */
[----:B------:R-:W-:Y:S01]  /*0db0*/  @!UP3 ULDC UR5, c[0x0][0x2cc] ;  /* 0x0000b3000005bab9 */ /* 0x000fe20000000800 */
[----:B------:R-:W-:Y:S02]  /*0dc0*/  UMOV UR36, 0xffffffff ;  /* 0xffffffff00247882 */ /* 0x000fe40000000000 */
[----:B------:R-:W-:Y:S02]  /*0dd0*/  @!UP3 USEL UR8, UR5, URZ, UP0 ;  /* 0x0000003f0508b287 */ /* 0x000fe40008000000 */
[----:B------:R-:W-:Y:S01]  /*0de0*/  USHF.L.U32 UR28, UR23, 0x5, URZ ;  /* 0x00000005171c7899 */ /* 0x000fe2000800063f */
[----:B------:R-:W-:Y:S01]  /*0df0*/  ULDC UR5, c[0x0][0x2c8] ;  /* 0x0000b20000057ab9 */ /* 0x000fe20000000800 */
[----:B--2---:R-:W-:Y:S02]  /*0e00*/  @P2 R2UR UR19, R9 ;  /* 0x00000000091322ca */ /* 0x004fe400000e0000 */
[----:B---3--:R-:W-:-:S02]  /*0e10*/  @P1 R2UR UR18, R7 ;  /* 0x00000000071212ca */ /* 0x008fc400000e0000 */
[----:B------:R-:W-:-:S11]  /*0e20*/  ISETP.NE.U32.AND P1, PT, RZ, UR12, PT ;  /* 0x0000000cff007c0c */ /* 0x000fd6000bf25070 */
[----:B------:R-:W-:Y:S01]  /*0e30*/  @UP3 UIADD3 UR18, UR18, -UR19, URZ ;  /* 0x8000001312123290 */ /* 0x000fe2000fffe03f */
[----:B----4-:R-:W-:Y:S02]  /*0e40*/  @P0 R2UR UR14, R8 ;  /* 0x00000000080e02ca */ /* 0x010fe400000e0000 */
[----:B-----5:R-:W-:Y:S02]  /*0e50*/  @P0 R2UR UR9, R0 ;  /* 0x00000000000902ca */ /* 0x020fe400000e0000 */
[----:B------:R-:W-:Y:S02]  /*0e60*/  ISETP.NE.AND.EX P0, PT, RZ, UR13, PT, P1 ;  /* 0x0000000dff007c0c */ /* 0x000fe4000bf05310 */
[----:B------:R-:W-:-:S11]  /*0e70*/  @!P3 R2UR UR36, R6 ;  /* 0x000000000624b2ca */ /* 0x000fd600000e0000 */
[----:B------:R-:W-:Y:S05]  /*0e80*/  @!P0 BRA `(.L_x_6) ;  /* 0x0000000000188947 */ /* 0x000fea0003800000 */
[----:B------:R-:W-:-:S13]  /*0e90*/  PLOP3.LUT P0, PT, PT, PT, UP1, 0x80, 0x0 ;  /* 0x000000000000781c */ /* 0x000fda0003f0f018 */
[----:B------:R-:W2:Y:S04]  /*0ea0*/  @P0 LDG.E R0, desc[UR6][R4.64+0x4] ;  /* 0x0000040604000981 */ /* 0x000ea8000c1e1900 */
[----:B------:R-:W3:Y:S01]  /*0eb0*/  @!P0 LDG.E R4, desc[UR6][R4.64] ;  /* 0x0000000604048981 */ /* 0x000ee2000c1e1900 */
[----:B--2---:R-:W-:-:S13]  /*0ec0*/  @P0 R2UR UR5, R0 ;  /* 0x00000000000502ca */ /* 0x004fda00000e0000 */
[----:B------:R-:W-:-:S07]  /*0ed0*/  @UP1 UIADD3 UR5, UR5, -UR36, URZ ;  /* 0x8000002405051290 */ /* 0x000fce000fffe03f */
[----:B---3--:R-:W-:-:S15]  /*0ee0*/  @!P0 R2UR UR5, R4 ;  /* 0x00000000040582ca */ /* 0x008fde00000e0000 */
.L_x_6:
[----:B------:R-:W-:Y:S02]  /*0ef0*/  @!UP3 UIADD3 UR18, UR8, UR5, -UR19 ;  /* 0x000000050812b290 */ /* 0x000fe4000fffe813 */
[----:B------:R-:W-:Y:S02]  /*0f00*/  @UP2 UIADD3 UR29, UR9, -UR14, URZ ;  /* 0x8000000e091d2290 */ /* 0x000fe4000fffe03f */
[----:B------:R-:W-:-:S05]  /*0f10*/  UISETP.GT.AND UP0, UPT, UR18, UR28, UPT ;  /* 0x0000001c1200728c */ /* 0x000fca000bf04270 */
[----:B------:R-:W-:Y:S01]  /*0f20*/  @!UP2 ULDC UR29, c[0x0][0x2c4] ;  /* 0x0000b100001daab9 */ /* 0x000fe20000000800 */
[----:B------:R-:W-:-:S13]  /*0f30*/  PLOP3.LUT P0, PT, PT, PT, UP0, 0x80, 0x0 ;  /* 0x000000000000781c */ /* 0x000fda0003f0f008 */
[----:B------:R-:W-:Y:S05]  /*0f40*/  @!P0 BRA `(.L_x_7) ;  /* 0x0000006c000c8947 */ /* 0x000fea0003800000 */
[----:B------:R-:W1:Y:S01]  /*0f50*/  LDC R8, c[0x0][0x278] ;  /* 0x00009e00ff087b82 */ /* 0x000e620000000800 */
[----:B------:R-:W-:Y:S01]  /*0f60*/  UISETP.NE.AND UP1, UPT, UR14, -0x1, UPT ;  /* 0xffffffff0e00788c */ /* 0x000fe2000bf25270 */
[----:B------:R-:W-:Y:S01]  /*0f70*/  IABS R6, UR56 ;  /* 0x0000003800067c13 */ /* 0x000fe20008000000 */
[----:B------:R-:W-:Y:S01]  /*0f80*/  ULDC.64 UR8, c[0x0][0x228] ;  /* 0x00008a0000087ab9 */ /* 0x000fe20000000a00 */
[----:B------:R-:W-:Y:S01]  /*0f90*/  ULDC.64 UR10, c[0x0][0x488] ;  /* 0x00012200000a7ab9 */ /* 0x000fe20000000a00 */
[----:B------:R-:W-:Y:S02]  /*0fa0*/  UIMAD UR5, UR57, UR8, URZ ;  /* 0x00000008390572a4 */ /* 0x000fe4000f8e023f */
[----:B------:R-:W-:Y:S01]  /*0fb0*/  UIMAD.WIDE.U32 UR16, UR51, UR8, URZ ;  /* 0x00000008331072a5 */ /* 0x000fe2000f8e003f */
[----:B------:R-:W2:Y:S01]  /*0fc0*/  S2UR UR12, SR_CTAID.X ;  /* 0x00000000000c79c3 */ /* 0x000ea20000002500 */
[----:B------:R-:W-:Y:S01]  /*0fd0*/  UIMAD UR24, UR51, UR9, UR5 ;  /* 0x00000009331872a4 */ /* 0x000fe2000f8e0205 */
[----:B------:R-:W-:-:S02]  /*0fe0*/  ULDC UR58, c[0x0][0x2d4] ;  /* 0x0000b500003a7ab9 */ /* 0x000fc40000000800 */
[----:B------:R-:W-:Y:S01]  /*0ff0*/  @!UP1 ULDC.64 UR8, c[0x0][0x418] ;  /* 0x0001060000089ab9 */ /* 0x000fe20000000a00 */
[----:B------:R-:W-:Y:S02]  /*1000*/  USHF.R.S32.HI UR37, URZ, 0x1f, UR58 ;  /* 0x0000001f3f257899 */ /* 0x000fe4000801143a */
[----:B------:R-:W-:Y:S01]  /*1010*/  @!UP1 UIMAD UR5, UR57, UR8, URZ ;  /* 0x00000008390592a4 */ /* 0x000fe2000f8e023f */
[----:B------:R-:W-:Y:S01]  /*1020*/  ULDC.64 UR32, c[0x0][0x240] ;  /* 0x0000900000207ab9 */ /* 0x000fe20000000a00 */
[----:B------:R-:W-:Y:S02]  /*1030*/  ULDC UR60, c[0x0][0x2dc] ;  /* 0x0000b700003c7ab9 */ /* 0x000fe40000000800 */
[----:B------:R-:W-:Y:S02]  /*1040*/  @!UP1 UIMAD UR31, UR51, UR9, UR5 ;  /* 0x00000009331f92a4 */ /* 0x000fe4000f8e0205 */
[----:B------:R-:W-:Y:S01]  /*1050*/  UIADD3 UR5, UR29, 0x3f, URZ ;  /* 0x0000003f1d057890 */ /* 0x000fe2000fffe03f */
[----:B------:R-:W-:Y:S01]  /*1060*/  ULDC UR59, c[0x0][0x270] ;  /* 0x00009c00003b7ab9 */ /* 0x000fe20000000800 */
[----:B-1----:R-:W-:-:S02]  /*1070*/  IABS R7, R8 ;  /* 0x0000000800077213 */ /* 0x002fc40000000000 */
[----:B------:R-:W-:Y:S01]  /*1080*/  USHF.R.S32.HI UR20, URZ, 0x1f, UR5 ;  /* 0x0000001f3f147899 */ /* 0x000fe20008011405 */
[----:B------:R-:W-:Y:S01]  /*1090*/  ISETP.NE.AND P4, PT, R8, RZ, PT ;  /* 0x000000ff0800720c */ /* 0x000fe20003f85270 */
[----:B------:R-:W-:Y:S01]  /*10a0*/  @!UP1 UIMAD.WIDE.U32 UR34, UR51, UR8, URZ ;  /* 0x00000008332292a5 */ /* 0x000fe2000f8e003f */
[----:B------:R-:W1:Y:S01]  /*10b0*/  I2F.RP R4, R7 ;  /* 0x0000000700047306 */ /* 0x000e620000209400 */
[----:B------:R-:W-:Y:S02]  /*10c0*/  UIMAD UR21, UR14, UR33, URZ ;  /* 0x000000210e1572a4 */ /* 0x000fe4000f8e023f */
[----:B------:R-:W-:Y:S02]  /*10d0*/  UIMAD.WIDE UR8, UR60, UR59, URZ ;  /* 0x0000003b3c0872a5 */ /* 0x000fe4000f8e023f */
[----:B--2---:R-:W-:Y:S02]  /*10e0*/  UIMAD.WIDE.U32 UR26, UR12, UR10, URZ ;  /* 0x0000000a0c1a72a5 */ /* 0x004fe4000f8e003f */
[----:B------:R-:W-:-:S02]  /*10f0*/  UIADD3 UR42, UR17, UR24, URZ ;  /* 0x00000018112a7290 */ /* 0x000fc4000fffe03f */
[----:B------:R-:W-:Y:S02]  /*1100*/  UIMAD UR44, UR12, UR11, UR27 ;  /* 0x0000000b0c2c72a4 */ /* 0x000fe4000f8e021b */
[----:B------:R-:W-:Y:S01]  /*1110*/  USHF.L.U32 UR12, UR51, 0x7, URZ ;  /* 0x00000007330c7899 */ /* 0x000fe2000800063f */
[----:B------:R-:W-:Y:S01]  /*1120*/  ULDC.U8 UR27, c[0x0][0x3d8] ;  /* 0x0000f600001b7ab9 */ /* 0x000fe20000000000 */
[----:B------:R-:W-:Y:S01]  /*1130*/  @UP1 ULDC.64 UR10, c[0x0][0x420] ;  /* 0x00010800000a1ab9 */ /* 0x000fe20000000a00 */
[----:B-1----:R-:W1:Y:S01]  /*1140*/  MUFU.RCP R4, R4 ;  /* 0x0000000400047308 */ /* 0x002e620000001000 */
[----:B------:R-:W-:Y:S02]  /*1150*/  UISETP.NE.AND UP3, UPT, UR27, URZ, UPT ;  /* 0x0000003f1b00728c */ /* 0x000fe4000bf65270 */
[----:B------:R-:W-:Y:S02]  /*1160*/  @UP1 UIMAD.WIDE.U32 UR48, UR14, UR10, URZ ;  /* 0x0000000a0e3012a5 */ /* 0x000fe4000f8e003f */
[----:B------:R-:W-:-:S02]  /*1170*/  ULEA.HI UR27, UR20, UR5, URZ, 0x6 ;  /* 0x00000005141b7291 */ /* 0x000fc4000f8f303f */
[----:B------:R-:W-:Y:S02]  /*1180*/  UIMAD UR5, UR37, UR51, URZ ;  /* 0x00000033250572a4 */ /* 0x000fe4000f8e023f */
[----:B------:R-:W-:Y:S02]  /*1190*/  USEL UR30, UR12, URZ, UP2 ;  /* 0x0000003f0c1e7287 */ /* 0x000fe40009000000 */
[----:B------:R-:W-:Y:S02]  /*11a0*/  @UP1 UIMAD UR43, UR14, UR11, UR49 ;  /* 0x0000000b0e2b12a4 */ /* 0x000fe4000f8e0231 */
[----:B------:R-:W-:Y:S02]  /*11b0*/  UIMAD.WIDE.U32 UR12, UR14, UR32, URZ ;  /* 0x000000200e0c72a5 */ /* 0x000fe4000f8e003f */
[----:B------:R-:W-:Y:S01]  /*11c0*/  UIMAD.WIDE.U32 UR10, UR51, UR58, URZ ;  /* 0x0000003a330a72a5 */ /* 0x000fe2000f8e003f */
[----:B-1----:R-:W-:Y:S01]  /*11d0*/  VIADD R4, R4, 0xffffffe ;  /* 0x0ffffffe04047836 */ /* 0x002fe20000000000 */
[----:B------:R-:W-:-:S02]  /*11e0*/  UIMAD UR5, UR57, UR58, UR5 ;  /* 0x0000003a390572a4 */ /* 0x000fc4000f8e0205 */
[----:B------:R-:W-:Y:S01]  /*11f0*/  USEL UR50, UR16, UR12, !UP1 ;  /* 0x0000000c10327287 */ /* 0x000fe2000c800000 */
[----:B------:R-:W1:Y:S01]  /*1200*/  F2I.FTZ.U32.TRUNC.NTZ R5, R4 ;  /* 0x0000000400057305 */ /* 0x000e62000021f000 */
[----:B------:R-:W-:Y:S02]  /*1210*/  @UP1 UIADD3 UR42, UR13, UR21, URZ ;  /* 0x000000150d2a1290 */ /* 0x000fe4000fffe03f */
[----:B------:R-:W-:Y:S02]  /*1220*/  UIMAD UR12, UR9, UR10, URZ ;  /* 0x0000000a090c72a4 */ /* 0x000fe4000f8e023f */
[----:B------:R-:W-:Y:S02]  /*1230*/  UIADD3 UR5, UR11, UR5, URZ ;  /* 0x000000050b057290 */ /* 0x000fe4000fffe03f */
[----:B------:R-:W-:Y:S02]  /*1240*/  ULOP3.LUT UR13, UR27, 0xffffffc0, URZ, 0xc0, !UPT ;  /* 0xffffffc01b0d7892 */ /* 0x000fe4000f8ec03f */
[----:B------:R-:W-:-:S02]  /*1250*/  USHF.L.U64.HI UR15, UR51, 0x7, UR57 ;  /* 0x00000007330f7899 */ /* 0x000fc40008010239 */
[----:B------:R-:W-:Y:S02]  /*1260*/  UIMAD.WIDE.U32 UR16, UR8, UR10, URZ ;  /* 0x0000000a081072a5 */ /* 0x000fe4000f8e003f */
[----:B------:R-:W-:Y:S01]  /*1270*/  UIMAD UR5, UR8, UR5, UR12 ;  /* 0x00000005080572a4 */ /* 0x000fe2000f8e020c */
[--C-:B-1----:R-:W-:Y:S01]  /*1280*/  IMAD.MOV R0, RZ, RZ, -R5.reuse ;  /* 0x000000ffff007224 */ /* 0x102fe200078e0a05 */
[----:B------:R-:W-:Y:S01]  /*1290*/  UIADD3 UR24, UR13, -0x40, URZ ;  /* 0xffffffc00d187890 */ /* 0x000fe2000fffe03f */
[----:B------:R-:W-:Y:S01]  /*12a0*/  IMAD.MOV.U32 R4, RZ, RZ, RZ ;  /* 0x000000ffff047224 */ /* 0x000fe200078e00ff */
[----:B------:R-:W-:Y:S01]  /*12b0*/  UISETP.NE.AND UP0, UPT, UR36, -0x1, UPT ;  /* 0xffffffff2400788c */ /* 0x000fe2000bf05270 */
[----:B------:R-:W-:Y:S01]  /*12c0*/  IMAD R0, R0, R7, RZ ;  /* 0x0000000700007224 */ /* 0x000fe200078e02ff */
[----:B------:R-:W-:Y:S02]  /*12d0*/  USEL UR15, UR15, URZ, UP2 ;  /* 0x0000003f0f0f7287 */ /* 0x000fe40009000000 */
[----:B------:R-:W-:Y:S01]  /*12e0*/  UIADD3 UR52, UR17, UR5, URZ ;  /* 0x0000000511347290 */ /* 0x000fe2000fffe03f */
[----:B------:R-:W-:Y:S01]  /*12f0*/  IMAD.HI.U32 R0, R5, R0, R4 ;  /* 0x0000000005007227 */ /* 0x000fe200078e0004 */
[----:B------:R-:W-:Y:S01]  /*1300*/  MOV R4, R6 ;  /* 0x0000000600047202 */ /* 0x000fe20000000f00 */
[----:B------:R-:W-:Y:S01]  /*1310*/  UIMAD.WIDE.U32 UR10, UR8, UR14, URZ ;  /* 0x0000000e080a72a5 */ /* 0x000fe2000f8e003f */
[----:B------:R-:W-:Y:S01]  /*1320*/  PLOP3.LUT P2, PT, PT, PT, UP0, 0x40, 0x0 ;  /* 0x000000000000781c */ /* 0x000fe20003f4e808 */
[----:B------:R-:W-:-:S02]  /*1330*/  UIADD3 UR5, UP2, UR24, UR30, URZ ;  /* 0x0000001e18057290 */ /* 0x000fc4000ff5e03f */
[----:B------:R-:W-:Y:S01]  /*1340*/  IMAD.HI.U32 R0, R0, R4, RZ ;  /* 0x0000000400007227 */ /* 0x000fe200078e00ff */
[----:B------:R-:W-:Y:S01]  /*1350*/  USHF.R.S32.HI UR47, URZ, 0x1f, UR24 ;  /* 0x0000001f3f2f7899 */ /* 0x000fe20008011418 */
[----:B------:R-:W-:Y:S02]  /*1360*/  ULDC UR46, c[0x0][0x2c4] ;  /* 0x0000b100002e7ab9 */ /* 0x000fe40000000800 */
[----:B------:R-:W-:Y:S01]  /*1370*/  IMAD.MOV R5, RZ, RZ, -R0 ;  /* 0x000000ffff057224 */ /* 0x000fe200078e0a00 */
[----:B------:R-:W-:Y:S02]  /*1380*/  UIMAD UR12, UR9, UR14, URZ ;  /* 0x0000000e090c72a4 */ /* 0x000fe4000f8e023f */
[----:B------:R-:W-:Y:S01]  /*1390*/  USEL UR55, UR16, UR10, !UP1 ;  /* 0x0000000a10377287 */ /* 0x000fe2000c800000 */
[----:B------:R-:W-:Y:S01]  /*13a0*/  IMAD R4, R7, R5, R4 ;  /* 0x0000000507047224 */ /* 0x000fe200078e0204 */
[----:B------:R-:W-:Y:S02]  /*13b0*/  UIMAD UR9, UR9, UR5, URZ ;  /* 0x00000005090972a4 */ /* 0x000fe4000f8e023f */
[----:B------:R-:W-:-:S02]  /*13c0*/  UIMAD.WIDE.U32 UR20, UR8, UR5, URZ ;  /* 0x00000005081472a5 */ /* 0x000fc4000f8e003f */
[----:B------:R-:W-:Y:S01]  /*13d0*/  ISETP.GT.U32.AND P0, PT, R7, R4, PT ;  /* 0x000000040700720c */ /* 0x000fe20003f04070 */
[----:B------:R-:W-:Y:S02]  /*13e0*/  UIADD3.X UR10, UR47, UR15, URZ, UP2, !UPT ;  /* 0x0000000f2f0a7290 */ /* 0x000fe400097fe43f */
[----:B------:R-:W-:Y:S01]  /*13f0*/  @UP3 UIMAD UR5, UR51, UR46, URZ ;  /* 0x0000002e330532a4 */ /* 0x000fe2000f8e023f */
[----:B------:R-:W-:Y:S01]  /*1400*/  ULDC.U8 UR38, c[0x0][0x480] ;  /* 0x0001200000267ab9 */ /* 0x000fe20000000000 */
[----:B------:R-:W-:Y:S02]  /*1410*/  @UP0 UIADD3 UR22, UR19, UR36, URZ ;  /* 0x0000002413160290 */ /* 0x000fe4000fffe03f */
[----:B------:R-:W-:Y:S02]  /*1420*/  @UP0 UIADD3 UR25, UR19, UR36, URZ ;  /* 0x0000002413190290 */ /* 0x000fe4000fffe03f */
[----:B------:R-:W-:Y:S02]  /*1430*/  UIMAD UR9, UR8, UR10, UR9 ;  /* 0x0000000a080972a4 */ /* 0x000fe4000f8e0209 */
[----:B------:R-:W-:-:S02]  /*1440*/  UISETP.NE.AND UP4, UPT, UR38, URZ, UPT ;  /* 0x0000003f2600728c */ /* 0x000fc4000bf85270 */
[----:B------:R-:W-:Y:S01]  /*1450*/  @!P0 IMAD.IADD R4, R4, 0x1, -R7 ;  /* 0x0000000104048824 */ /* 0x000fe200078e0a07 */
[----:B------:R-:W-:Y:S01]  /*1460*/  @!P0 IADD3 R0, R0, 0x1, RZ ;  /* 0x0000000100008810 */ /* 0x000fe20007ffe0ff */
[----:B------:R-:W-:Y:S01]  /*1470*/  @UP3 USEL UR8, UR5, UR14, !UP1 ;  /* 0x0000000e05083287 */ /* 0x000fe2000c800000 */
[----:B------:R-:W-:Y:S01]  /*1480*/  PLOP3.LUT P0, PT, PT, PT, UP0, 0x40, 0x0 ;  /* 0x000000000000781c */ /* 0x000fe20003f0e808 */
[----:B------:R-:W-:Y:S01]  /*1490*/  @UP0 ULDC.64 UR40, c[0x0][0x248] ;  /* 0x0000920000280ab9 */ /* 0x000fe20000000a00 */
[----:B------:R-:W-:Y:S01]  /*14a0*/  ISETP.GE.U32.AND P1, PT, R4, R7, PT ;  /* 0x000000070400720c */ /* 0x000fe20003f26070 */
[----:B------:R-:W-:Y:S01]  /*14b0*/  @UP0 ULDC.64 UR38, c[0x0][0x250] ;  /* 0x0000940000260ab9 */ /* 0x000fe20000000a00 */
[----:B------:R-:W-:Y:S01]  /*14c0*/  LOP3.LUT R4, R8, UR56, RZ, 0x3c, !PT ;  /* 0x0000003808047c12 */ /* 0x000fe2000f8e3cff */
[----:B------:R-:W-:Y:S01]  /*14d0*/  @UP1 UIADD3 UR52, UR11, UR12, URZ ;  /* 0x0000000c0b341290 */ /* 0x000fe2000fffe03f */
[----:B------:R-:W-:Y:S02]  /*14e0*/  @UP3 ULDC UR5, c[0x0][0x2e4] ;  /* 0x0000b90000053ab9 */ /* 0x000fe40000000800 */
[----:B------:R-:W-:Y:S01]  /*14f0*/  ISETP.GE.AND P3, PT, R4, RZ, PT ;  /* 0x000000ff0400720c */ /* 0x000fe20003f66270 */
[----:B------:R-:W-:-:S02]  /*1500*/  @UP0 UIMAD.WIDE.U32 UR12, UR22, UR40, URZ ;  /* 0x00000028160c02a5 */ /* 0x000fc4000f8e003f */
[----:B------:R-:W-:Y:S02]  /*1510*/  @UP0 UIMAD.WIDE.U32 UR10, UR25, UR38, URZ ;  /* 0x00000026190a02a5 */ /* 0x000fe4000f8e003f */
[----:B------:R-:W-:Y:S02]  /*1520*/  @UP3 UIMAD UR17, UR56, UR5, UR8 ;  /* 0x00000005381132a4 */ /* 0x000fe4000f8e0208 */
[----:B------:R-:W-:Y:S01]  /*1530*/  @P1 VIADD R0, R0, 0x1 ;  /* 0x0000000100001836 */ /* 0x000fe20000000000 */
[----:B------:R-:W-:Y:S01]  /*1540*/  @UP0 UIMAD UR15, UR25, UR39, URZ ;  /* 0x00000027190f02a4 */ /* 0x000fe2000f8e023f */
[----:B------:R-:W-:Y:S01]  /*1550*/  PLOP3.LUT P1, PT, PT, PT, UP3, 0x80, 0x0 ;  /* 0x000000000000781c */ /* 0x000fe20003f2f038 */
[----:B------:R-:W-:Y:S01]  /*1560*/  @!UP3 UIMAD UR5, UR51, UR59, UR56 ;  /* 0x0000003b3305b2a4 */ /* 0x000fe2000f8e0238 */
[----:B------:R-:W-:Y:S01]  /*1570*/  IMAD.MOV.U32 R23, RZ, RZ, R0 ;  /* 0x000000ffff177224 */ /* 0x000fe200078e0000 */
[----:B------:R-:W-:Y:S02]  /*1580*/  UIMAD UR54, UR56, UR60, URZ ;  /* 0x0000003c383672a4 */ /* 0x000fe4000f8e023f */
[----:B------:R-:W-:-:S02]  /*1590*/  @UP0 UIMAD UR16, UR22, UR41, URZ ;  /* 0x00000029161002a4 */ /* 0x000fc4000f8e023f */
[----:B------:R-:W-:Y:S01]  /*15a0*/  USHF.R.S32.HI UR53, URZ, 0x6, UR27 ;  /* 0x000000063f357899 */ /* 0x000fe2000801141b */
[----:B------:R-:W-:Y:S01]  /*15b0*/  @!P3 IADD3 R23, -R23, RZ, RZ ;  /* 0x000000ff1717b210 */ /* 0x000fe20007ffe1ff */
[----:B------:R-:W-:Y:S01]  /*15c0*/  @UP0 UIADD3 UR45, UR11, UR15, URZ ;  /* 0x0000000f0b2d0290 */ /* 0x000fe2000fffe03f */
[----:B------:R-:W-:Y:S01]  /*15d0*/  @!P4 LOP3.LUT R23, RZ, R8, RZ, 0x33, !PT ;  /* 0x00000008ff17c212 */ /* 0x000fe200078e33ff */
[----:B------:R-:W-:Y:S02]  /*15e0*/  USEL UR27, UR44, URZ, UP4 ;  /* 0x0000003f2c1b7287 */ /* 0x000fe4000a000000 */
[----:B------:R-:W-:Y:S02]  /*15f0*/  @!UP3 UIMAD UR17, UR5, UR46, URZ ;  /* 0x0000002e0511b2a4 */ /* 0x000fe4000f8e023f */
[----:B------:R-:W-:Y:S02]  /*1600*/  @!UP1 UIADD3 UR43, UR35, UR31, URZ ;  /* 0x0000001f232b9290 */ /* 0x000fe4000fffe03f */
[----:B------:R-:W-:-:S02]  /*1610*/  USHF.R.S32.HI UR30, URZ, 0x1f, UR54 ;  /* 0x0000001f3f1e7899 */ /* 0x000fc40008011436 */
[----:B------:R-:W-:Y:S02]  /*1620*/  USEL UR25, UR26, URZ, UP4 ;  /* 0x0000003f1a197287 */ /* 0x000fe4000a000000 */
[----:B------:R-:W-:Y:S02]  /*1630*/  UIADD3 UR15, UR21, UR9, URZ ;  /* 0x00000009150f7290 */ /* 0x000fe4000fffe03f */
[----:B------:R-:W-:Y:S01]  /*1640*/  @UP0 UIADD3 UR46, UR13, UR16, URZ ;  /* 0x000000100d2e0290 */ /* 0x000fe2000fffe03f */
[----:B------:R-:W-:Y:S01]  /*1650*/  @UP0 UMOV UR44, UR12 ;  /* 0x0000000c002c0c82 */ /* 0x000fe20008000000 */
[----:B------:R-:W-:Y:S01]  /*1660*/  @UP0 UMOV UR37, UR10 ;  /* 0x0000000a00250c82 */ /* 0x000fe20008000000 */
[----:B------:R-:W-:Y:S09]  /*1670*/  @!P2 BRA `(.L_x_8) ;  /* 0x000000000030a947 */ /* 0x000ff20003800000 */
[----:B------:R-:W-:Y:S01]  /*1680*/  USHF.R.S32.HI UR5, URZ, 0x1f, UR19 ;  /* 0x0000001f3f057899 */ /* 0x000fe20008011413 */
[----:B------:R-:W-:Y:S01]  /*1690*/  ULDC.64 UR40, c[0x0][0x248] ;  /* 0x0000920000287ab9 */ /* 0x000fe20000000a00 */
[----:B------:R-:W-:Y:S02]  /*16a0*/  ULDC.64 UR10, c[0x0][0x230] ;  /* 0x00008c00000a7ab9 */ /* 0x000fe40000000a00 */
[----:B------:R-:W-:Y:S02]  /*16b0*/  UIMAD UR5, UR5, UR40, URZ ;  /* 0x00000028050572a4 */ /* 0x000fe4000f8e023f */
[----:B------:R-:W-:Y:S02]  /*16c0*/  UIMAD.WIDE.U32 UR8, UR19, UR40, URZ ;  /* 0x00000028130872a5 */ /* 0x000fe4000f8e003f */
[----:B------:R-:W-:-:S04]  /*16d0*/  UIMAD UR5, UR19, UR41, UR5 ;  /* 0x00000029130572a4 */ /* 0x000fc8000f8e0205 */
[----:B------:R-:W-:Y:S02]  /*16e0*/  UIADD3 UR9, UR9, UR5, URZ ;  /* 0x0000000509097290 */ /* 0x000fe4000fffe03f */
[----:B------:R-:W-:Y:S02]  /*16f0*/  UIMAD UR5, UR57, UR10, URZ ;  /* 0x0000000a390572a4 */ /* 0x000fe4000f8e023f */
[----:B------:R-:W-:Y:S02]  /*1700*/  UIMAD.WIDE.U32 UR8, UR51, UR10, UR8 ;  /* 0x0000000a330872a5 */ /* 0x000fe4000f8e0008 */
[----:B------:R-:W-:-:S04]  /*1710*/  UIMAD UR5, UR51, UR11, UR5 ;  /* 0x0000000b330572a4 */ /* 0x000fc8000f8e0205 */
[----:B------:R-:W-:Y:S01]  /*1720*/  UIADD3 UR46, UR9, UR5, URZ ;  /* 0x00000005092e7290 */ /* 0x000fe2000fffe03f */
[----:B------:R-:W-:-:S11]  /*1730*/  UMOV UR44, UR8 ;  /* 0x00000008002c7c82 */ /* 0x000fd60008000000 */
.L_x_8:
[----:B------:R-:W-:Y:S05]  /*1740*/  @!P0 BRA `(.L_x_9) ;  /* 0x0000000000308947 */ /* 0x000fea0003800000 */
        /* <DEDUP_REMOVED lines=11> */
[----:B------:R-:W-:Y:S02]  /*1800*/  UMOV UR37, UR8 ;  /* 0x0000000800257c82 */ /* 0x000fe40008000000 */
.L_x_9:
[----:B------:R-:W-:Y:S01]  /*1810*/  @UP1 UMOV UR22, UR48 ;  /* 0x0000003000161c82 */ /* 0x000fe20008000000 */
[----:B------:R-:W-:Y:S01]  /*1820*/  @!UP1 UMOV UR22, UR34 ;  /* 0x0000002200169c82 */ /* 0x000fe20008000000 */
[----:B------:R-:W-:Y:S01]  /*1830*/  SHF.R.S32.HI R38, RZ, 0x1f, R23 ;  /* 0x0000001fff267819 */ /* 0x000fe20000011417 */
[----:B------:R-:W-:Y:S06]  /*1840*/  @!P1 BRA `(.L_x_10) ;  /* 0x00000000001c9947 */ /* 0x000fec0003800000 */
[----:B------:R-:W-:Y:S01]  /*1850*/  @!UP1 UIMAD UR14, UR51, UR58, URZ ;  /* 0x0000003a330e92a4 */ /* 0x000fe2000f8e023f */
[----:B------:R-:W-:Y:S01]  /*1860*/  ULDC UR5, c[0x0][0x2c0] ;  /* 0x0000b00000057ab9 */ /* 0x000fe20000000800 */
[----:B------:R-:W-:Y:S02]  /*1870*/  ULDC UR8, c[0x0][0x2e4] ;  /* 0x0000b90000087ab9 */ /* 0x000fe40000000800 */
[----:B------:R-:W-:Y:S02]  /*1880*/  ULEA UR8, UR5, UR8, 0x7 ;  /* 0x0000000805087291 */ /* 0x000fe4000f8e383f */
[----:B------:R-:W-:-:S04]  /*1890*/  ULEA UR5, UR51, UR14, 0x7 ;  /* 0x0000000e33057291 */ /* 0x000fc8000f8e383f */
[----:B------:R-:W-:Y:S01]  /*18a0*/  UIMAD UR5, UR8, UR56, UR5 ;  /* 0x00000038080572a4 */ /* 0x000fe2000f8e0205 */
[----:B------:R-:W-:Y:S11]  /*18b0*/  BRA `(.L_x_11) ;  /* 0x0000000000087947 */ /* 0x000ff60003800000 */
.L_x_10:
[----:B------:R-:W-:-:S04]  /*18c0*/  UIMAD UR5, UR51, UR59, UR56 ;  /* 0x0000003b330572a4 */ /* 0x000fc8000f8e0238 */
[----:B------:R-:W-:-:S12]  /*18d0*/  UIMAD UR5, UR5, UR58, URZ ;  /* 0x0000003a050572a4 */ /* 0x000fd8000f8e023f */
.L_x_11:
[----:B------:R-:W1:Y:S01]  /*18e0*/  S2R R36, SR_TID.X ;  /* 0x0000000000247919 */ /* 0x000e620000002100 */
[----:B------:R-:W-:Y:S01]  /*18f0*/  UIMAD UR9, UR60, UR59, URZ ;  /* 0x0000003b3c0972a4 */ /* 0x000fe2000f8e023f */
[----:B------:R-:W2:Y:S01]  /*1900*/  LDC.64 R8, c[0x0][0x420] ;  /* 0x00010800ff087b82 */ /* 0x000ea20000000a00 */
[----:B------:R-:W-:Y:S01]  /*1910*/  UIADD3 UR12, -UR18, UR29, UR28 ;  /* 0x0000001d120c7290 */ /* 0x000fe2000fffe11c */
[----:B------:R-:W-:Y:S01]  /*1920*/  BSSY B1, `(.L_x_7) ;  /* 0x0000625000017945 */ /* 0x000fe20003800000 */
[----:B------:R-:W-:Y:S01]  /*1930*/  USHF.L.U32 UR8, UR9, 0x6, URZ ;  /* 0x0000000609087899 */ /* 0x000fe2000800063f */
[----:B------:R-:W-:Y:S01]  /*1940*/  ULDC UR13, c[0x0][0x398] ;  /* 0x0000e600000d7ab9 */ /* 0x000fe20000000800 */
[----:B------:R-:W-:Y:S02]  /*1950*/  UIADD3 UR26, UR24, UR5, URZ ;  /* 0x00000005181a7290 */ /* 0x000fe4000fffe03f */
[----:B------:R-:W-:Y:S02]  /*1960*/  UIADD3 UR10, UP2, UP1, UR20, UR8, UR54 ;  /* 0x00000008140a7290 */ /* 0x000fe4000f95e036 */
[----:B------:R-:W-:Y:S01]  /*1970*/  USHF.R.S32.HI UR8, URZ, 0x1f, UR8 ;  /* 0x0000001f3f087899 */ /* 0x000fe20008011408 */
[----:B------:R-:W-:Y:S01]  /*1980*/  ULDC UR48, c[0x0][0x2d0] ;  /* 0x0000b40000307ab9 */ /* 0x000fe20000000800 */
[----:B------:R-:W-:-:S02]  /*1990*/  USHF.R.S32.HI UR49, URZ, 0x1f, UR56 ;  /* 0x0000001f3f317899 */ /* 0x000fc40008011438 */
[----:B------:R-:W-:Y:S02]  /*19a0*/  UIADD3.X UR8, UR15, UR8, UR30, UP2, UP1 ;  /* 0x000000080f087290 */ /* 0x000fe400097e241e */
[----:B------:R-:W-:Y:S01]  /*19b0*/  UIADD3 UR10, UP2, UP1, UR25, UR10, UR55 ;  /* 0x0000000a190a7290 */ /* 0x000fe2000f95e037 */
[----:B------:R-:W-:Y:S01]  /*19c0*/  ULDC.64 UR14, c[0x0][0x478] ;  /* 0x00011e00000e7ab9 */ /* 0x000fe20000000a00 */
[----:B------:R-:W-:Y:S02]  /*19d0*/  ULDC.64 UR30, c[0x0][0x428] ;  /* 0x00010a00001e7ab9 */ /* 0x000fe40000000a00 */
[----:B------:R-:W-:Y:S01]  /*19e0*/  UIADD3.X UR8, UR27, UR8, UR52, UP2, UP1 ;  /* 0x000000081b087290 */ /* 0x000fe200097e2434 */
[----:B------:R-:W-:Y:S01]  /*19f0*/  IMAD.U32 R29, RZ, RZ, UR30 ;  /* 0x0000001eff1d7e24 */ /* 0x000fe2000f8e00ff */
[----:B------:R-:W-:Y:S01]  /*1a00*/  UIMAD.WIDE UR26, UR26, 0x4, UR14 ;  /* 0x000000041a1a78a5 */ /* 0x000fe2000f8e020e */
[----:B------:R-:W-:Y:S01]  /*1a10*/  ULDC.64 UR34, c[0x0][0x258] ;  /* 0x0000960000227ab9 */ /* 0x000fe20000000a00 */
[----:B------:R-:W-:Y:S01]  /*1a20*/  UIADD3 UR25, UR24, UR17, URZ ;  /* 0x0000001118197290 */ /* 0x000fe2000fffe03f */
[----:B------:R-:W-:Y:S01]  /*1a30*/  IMAD.U32 R34, RZ, RZ, UR34 ;  /* 0x00000022ff227e24 */ /* 0x000fe2000f8e00ff */
[----:B------:R-:W-:Y:S01]  /*1a40*/  UIMAD UR14, UR49, UR34, URZ ;  /* 0x00000022310e72a4 */ /* 0x000fe2000f8e023f */
[----:B-1----:R-:W-:Y:S01]  /*1a50*/  SHF.R.S32.HI R10, RZ, 0x1f, R36 ;  /* 0x0000001fff0a7819 */ /* 0x002fe20000011424 */
[----:B------:R-:W-:-:S02]  /*1a60*/  ULDC.64 UR58, c[0x0][0x2b0] ;  /* 0x0000ac00003a7ab9 */ /* 0x000fc40000000a00 */
[----:B------:R-:W-:Y:S01]  /*1a70*/  UIMAD UR14, UR56, UR35, UR14 ;  /* 0x00000023380e72a4 */ /* 0x000fe2000f8e020e */
[CC--:B------:R-:W-:Y:S01]  /*1a80*/  LEA.HI R4, R10.reuse, R36.reuse, RZ, 0x5 ;  /* 0x000000240a047211 */ /* 0x0c0fe200078f28ff */
[----:B------:R-:W-:Y:S01]  /*1a90*/  ULDC.64 UR20, c[0x0][0x210] ;  /* 0x0000840000147ab9 */ /* 0x000fe20000000a00 */
[----:B------:R-:W-:Y:S01]  /*1aa0*/  LEA.HI R10, R10, R36, RZ, 0x3 ;  /* 0x000000240a0a7211 */ /* 0x000fe200078f18ff */
[----:B------:R-:W-:Y:S01]  /*1ab0*/  ULDC.64 UR16, c[0x0][0x3e0] ;  /* 0x0000f80000107ab9 */ /* 0x000fe20000000a00 */
[----:B------:R-:W-:Y:S01]  /*1ac0*/  LOP3.LUT R0, R4, 0xffffffe0, RZ, 0xc0, !PT ;  /* 0xffffffe004007812 */ /* 0x000fe200078ec0ff */
[----:B------:R-:W-:Y:S01]  /*1ad0*/  UIADD3 UR5, UR53, -0x1, URZ ;  /* 0xffffffff35057890 */ /* 0x000fe2000fffe03f */
[----:B------:R-:W-:Y:S02]  /*1ae0*/  SHF.R.S32.HI R4, RZ, 0x5, R4 ;  /* 0x00000005ff047819 */ /* 0x000fe40000011404 */
[----:B------:R-:W-:Y:S01]  /*1af0*/  LOP3.LUT R5, R10, 0xfffffff8, RZ, 0xc0, !PT ;  /* 0xfffffff80a057812 */ /* 0x000fe200078ec0ff */
[----:B------:R-:W-:-:S04]  /*1b00*/  IMAD.IADD R0, R36, 0x1, -R0 ;  /* 0x0000000124007824 */ /* 0x000fc800078e0a00 */
[----:B------:R-:W-:Y:S02]  /*1b10*/  IMAD R0, R4, UR9, R0 ;  /* 0x0000000904007c24 */ /* 0x000fe4000f8e0200 */
[----:B------:R-:W-:-:S03]  /*1b20*/  IMAD.IADD R36, R36, 0x1, -R5 ;  /* 0x0000000124247824 */ /* 0x000fc600078e0a05 */
[----:B------:R-:W-:Y:S01]  /*1b30*/  IADD3 R5, P0, R0, UR10, RZ ;  /* 0x0000000a00057c10 */ /* 0x000fe2000ff1e0ff */
[----:B------:R-:W-:Y:S01]  /*1b40*/  ULDC.64 UR10, c[0x0][0x400] ;  /* 0x00010000000a7ab9 */ /* 0x000fe20000000a00 */
[----:B------:R-:W-:Y:S02]  /*1b50*/  IMAD.SHL.U32 R4, R36, 0x8, RZ ;  /* 0x0000000824047824 */ /* 0x000fe400078e00ff */
[----:B------:R-:W-:Y:S01]  /*1b60*/  LEA.HI.X.SX32 R0, R0, UR8, 0x1, P0 ;  /* 0x0000000800007c11 */ /* 0x000fe200080f0eff */
[----:B------:R-:W-:Y:S01]  /*1b70*/  UIADD3 UR8, UR12, -UR13, URZ ;  /* 0x8000000d0c087290 */ /* 0x000fe2000fffe03f */
[C---:B------:R-:W-:Y:S01]  /*1b80*/  LEA R238, P0, R5.reuse, UR10, 0x2 ;  /* 0x0000000a05ee7c11 */ /* 0x040fe2000f8010ff */
[C---:B------:R-:W-:Y:S01]  /*1b90*/  VIADD R17, R4.reuse, 0x40 ;  /* 0x0000004004117836 */ /* 0x040fe20000000000 */
[----:B------:R-:W-:Y:S01]  /*1ba0*/  ISETP.GE.AND P3, PT, R4, UR48, PT ;  /* 0x0000003004007c0c */ /* 0x000fe2000bf66270 */
[----:B------:R-:W-:Y:S01]  /*1bb0*/  USHF.R.S32.HI UR15, URZ, 0x1f, UR8 ;  /* 0x0000001f3f0f7899 */ /* 0x000fe20008011408 */
[----:B------:R-:W-:Y:S01]  /*1bc0*/  LEA.HI.X R239, R5, UR11, R0, 0x2, P0 ;  /* 0x0000000b05ef7c11 */ /* 0x000fe200080f1400 */
[----:B--2---:R-:W-:Y:S01]  /*1bd0*/  IMAD R0, R8, UR47, RZ ;  /* 0x0000002f08007c24 */ /* 0x004fe2000f8e02ff */
[----:B------:R-:W-:Y:S01]  /*1be0*/  ISETP.GE.AND P5, PT, R17, UR48, PT ;  /* 0x0000003011007c0c */ /* 0x000fe2000bfa6270 */
[----:B------:R-:W-:Y:S01]  /*1bf0*/  ULEA.HI UR15, UR15, UR8, URZ, 0x6 ;  /* 0x000000080f0f7291 */ /* 0x000fe2000f8f303f */
[----:B------:R-:W-:Y:S01]  /*1c00*/  SHF.R.S32.HI R5, RZ, 0x1f, R4 ;  /* 0x0000001fff057819 */ /* 0x000fe20000011404 */
[----:B------:R-:W-:Y:S01]  /*1c10*/  IMAD R12, R9, UR24, R0 ;  /* 0x00000018090c7c24 */ /* 0x000fe2000f8e0200 */
[C---:B------:R-:W-:Y:S01]  /*1c20*/  IADD3 R6, P0, R4.reuse, UR22, RZ ;  /* 0x0000001604067c10 */ /* 0x040fe2000ff1e0ff */
[----:B------:R-:W-:Y:S01]  /*1c30*/  USHF.R.S32.HI UR15, URZ, 0x6, UR15 ;  /* 0x000000063f0f7899 */ /* 0x000fe2000801140f */
[----:B------:R-:W-:Y:S01]  /*1c40*/  SHF.R.S32.HI R0, RZ, 0x3, R10 ;  /* 0x00000003ff007819 */ /* 0x000fe2000001140a */
[C---:B------:R-:W-:Y:S01]  /*1c50*/  VIADD R15, R4.reuse, 0x80 ;  /* 0x00000080040f7836 */ /* 0x040fe20000000000 */
[----:B------:R-:W-:Y:S01]  /*1c60*/  SEL R10, RZ, 0xffffffff, P5 ;  /* 0xffffffffff0a7807 */ /* 0x000fe20002800000 */
[----:B------:R-:W-:Y:S01]  /*1c70*/  UISETP.LT.AND UP1, UPT, URZ, UR15, UPT ;  /* 0x0000000f3f00728c */ /* 0x000fe2000bf21270 */
[----:B------:R-:W-:Y:S01]  /*1c80*/  IADD3.X R7, R5, UR43, RZ, P0, !PT ;  /* 0x0000002b05077c10 */ /* 0x000fe200087fe4ff */
[----:B------:R-:W-:Y:S01]  /*1c90*/  VIADD R16, R4, 0xc0 ;  /* 0x000000c004107836 */ /* 0x000fe20000000000 */
[----:B------:R-:W-:Y:S01]  /*1ca0*/  SHF.R.S32.HI R39, RZ, 0x1f, R0 ;  /* 0x0000001fff277819 */ /* 0x000fe20000011400 */
[----:B------:R-:W-:Y:S01]  /*1cb0*/  IMAD.SHL.U32 R10, R10, 0x2, RZ ;  /* 0x000000020a0a7824 */ /* 0x000fe200078e00ff */
[----:B------:R-:W-:Y:S01]  /*1cc0*/  IADD3 R22, P0, R0, UR24, RZ ;  /* 0x0000001800167c10 */ /* 0x000fe2000ff1e0ff */
[----:B------:R-:W-:Y:S01]  /*1cd0*/  IMAD.WIDE.U32 R6, R8, UR24, R6 ;  /* 0x0000001808067c25 */ /* 0x000fe2000f8e0006 */
[----:B------:R-:W-:Y:S01]  /*1ce0*/  SEL R11, RZ, 0x1, P3 ;  /* 0x00000001ff0b7807 */ /* 0x000fe20001800000 */
[----:B------:R-:W-:Y:S01]  /*1cf0*/  USEL UR15, URZ, UR15, !UP1 ;  /* 0x0000000f3f0f7287 */ /* 0x000fe2000c800000 */
[----:B------:R-:W-:Y:S01]  /*1d00*/  IADD3.X R27, R39, UR47, RZ, P0, !PT ;  /* 0x0000002f271b7c10 */ /* 0x000fe200087fe4ff */
[----:B------:R-:W-:Y:S01]  /*1d10*/  IMAD.IADD R7, R7, 0x1, R12 ;  /* 0x0000000107077824 */ /* 0x000fe200078e020c */
[----:B------:R-:W-:Y:S01]  /*1d20*/  LOP3.LUT R18, R10, 0x2, R11, 0xe2, !PT ;  /* 0x000000020a127812 */ /* 0x000fe200078ee20b */
[----:B------:R-:W-:Y:S01]  /*1d30*/  UIMAD UR13, UR49, UR30, URZ ;  /* 0x0000001e310d72a4 */ /* 0x000fe2000f8e023f */
[----:B------:R-:W-:Y:S01]  /*1d40*/  IMAD.WIDE.U32 R12, R22, UR32, R4 ;  /* 0x00000020160c7c25 */ /* 0x000fe2000f8e0004 */
[----:B------:R-:W-:Y:S01]  /*1d50*/  ISETP.GE.AND P4, PT, R15, UR48, PT ;  /* 0x000000300f007c0c */ /* 0x000fe2000bf86270 */
[----:B------:R-:W-:Y:S01]  /*1d60*/  UISETP.GT.AND UP1, UPT, UR53, UR15, UPT ;  /* 0x0000000f3500728c */ /* 0x000fe2000bf24270 */
[----:B------:R-:W-:Y:S01]  /*1d70*/  ISETP.GE.AND P6, PT, R16, UR48, PT ;  /* 0x0000003010007c0c */ /* 0x000fe2000bfc6270 */
[----:B------:R-:W-:Y:S01]  /*1d80*/  IMAD R10, R27, UR32, RZ ;  /* 0x000000201b0a7c24 */ /* 0x000fe2000f8e02ff */
[----:B------:R-:W-:Y:S01]  /*1d90*/  UIMAD UR13, UR56, UR31, UR13 ;  /* 0x0000001f380d72a4 */ /* 0x000fe2000f8e020d */
[----:B------:R-:W-:Y:S01]  /*1da0*/  SEL R14, RZ, 0x4, P4 ;  /* 0x00000004ff0e7807 */ /* 0x000fe20002000000 */
[----:B------:R-:W-:Y:S01]  /*1db0*/  IMAD.WIDE.U32 R6, R29, UR56, R6 ;  /* 0x000000381d067c25 */ /* 0x000fe2000f8e0006 */
[----:B------:R-:W-:Y:S01]  /*1dc0*/  IADD3 R12, P0, R12, UR50, RZ ;  /* 0x000000320c0c7c10 */ /* 0x000fe2000ff1e0ff */
[----:B------:R-:W-:Y:S01]  /*1dd0*/  UIMAD.WIDE UR24, UR25, 0x4, UR58 ;  /* 0x00000004191878a5 */ /* 0x000fe2000f8e023a */
[----:B------:R-:W-:Y:S01]  /*1de0*/  PLOP3.LUT P2, PT, PT, PT, UP1, 0x80, 0x0 ;  /* 0x000000000000781c */ /* 0x000fe20003f4f018 */
[----:B------:R-:W-:Y:S01]  /*1df0*/  IMAD R35, R22, UR33, R10 ;  /* 0x0000002116237c24 */ /* 0x000fe2000f8e020a */
[----:B------:R-:W-:Y:S01]  /*1e00*/  SEL R10, RZ, 0x8, P6 ;  /* 0x00000008ff0a7807 */ /* 0x000fe20003000000 */
[----:B------:R-:W-:Y:S01]  /*1e10*/  VIADD R11, R7, UR13 ;  /* 0x0000000d070b7c36 */ /* 0x000fe20008000000 */
[----:B------:R-:W-:Y:S01]  /*1e20*/  UMOV UR11, UR26 ;  /* 0x0000001a000b7c82 */ /* 0x000fe20008000000 */
[----:B------:R-:W-:Y:S01]  /*1e30*/  UMOV UR10, UR27 ;  /* 0x0000001b000a7c82 */ /* 0x000fe20008000000 */
[----:B------:R-:W-:Y:S01]  /*1e40*/  LOP3.LUT R26, R10, R18, R14, 0xfe, !PT ;  /* 0x000000120a1a7212 */ /* 0x000fe200078efe0e */
[----:B------:R-:W-:Y:S01]  /*1e50*/  IMAD.MOV.U32 R10, RZ, RZ, R6 ;  /* 0x000000ffff0a7224 */ /* 0x000fe200078e0006 */
[----:B------:R-:W-:Y:S01]  /*1e60*/  IADD3.X R13, R13, UR42, R35, P0, !PT ;  /* 0x0000002a0d0d7c10 */ /* 0x000fe200087fe423 */
[-C--:B------:R-:W-:Y:S01]  /*1e70*/  IMAD R6, R39, R8.reuse, RZ ;  /* 0x0000000827067224 */ /* 0x080fe200078e02ff */
[----:B------:R-:W-:Y:S01]  /*1e80*/  UMOV UR9, UR24 ;  /* 0x0000001800097c82 */ /* 0x000fe20008000000 */
[----:B------:R-:W-:Y:S01]  /*1e90*/  IMAD.WIDE.U32 R10, R0, R8, R10 ;  /* 0x00000008000a7225 */ /* 0x000fe200078e000a */
[----:B------:R-:W-:-:S03]  /*1ea0*/  UMOV UR8, UR25 ;  /* 0x0000001900087c82 */ /* 0x000fc60008000000 */
[----:B------:R-:W-:Y:S01]  /*1eb0*/  IMAD.WIDE.U32 R20, R34, UR56, R12 ;  /* 0x0000003822147c25 */ /* 0x000fe2000f8e000c */
[----:B------:R-:W-:-:S03]  /*1ec0*/  LEA R242, P0, R10, UR16, 0x1 ;  /* 0x000000100af27c11 */ /* 0x000fc6000f8008ff */
[----:B------:R-:W-:Y:S01]  /*1ed0*/  IMAD R6, R0, R9, R6 ;  /* 0x0000000900067224 */ /* 0x000fe200078e0206 */
[----:B------:R-:W-:Y:S01]  /*1ee0*/  LEA R241, P1, R20, UR20, 0x1 ;  /* 0x0000001414f17c11 */ /* 0x000fe2000f8208ff */
[----:B------:R-:W-:Y:S02]  /*1ef0*/  VIADD R37, R21, UR14 ;  /* 0x0000000e15257c36 */ /* 0x000fe40008000000 */
[----:B------:R-:W-:-:S03]  /*1f00*/  IMAD.IADD R28, R11, 0x1, R6 ;  /* 0x000000010b1c7824 */ /* 0x000fc600078e0206 */
[----:B------:R-:W-:Y:S02]  /*1f10*/  LEA.HI.X R243, R20, UR21, R37, 0x1, P1 ;  /* 0x0000001514f37c11 */ /* 0x000fe400088f0c25 */
[----:B------:R-:W-:Y:S01]  /*1f20*/  LEA.HI.X R244, R10, UR17, R28, 0x1, P0 ;  /* 0x000000110af47c11 */ /* 0x000fe200080f0c1c */
[----:B------:R-:W-:Y:S06]  /*1f30*/  @P2 BRA `(.L_x_12) ;  /* 0x0000000400902947 */ /* 0x000fec0003800000 */
[----:B------:R-:W-:Y:S01]  /*1f40*/  PLOP3.LUT P0, PT, PT, PT, UP0, 0x40, 0x0 ;  /* 0x000000000000781c */ /* 0x000fe20003f0e808 */
[----:B------:R-:W-:Y:S01]  /*1f50*/  @UP0 UIADD3 UR5, UR19, UR36, URZ ;  /* 0x0000002413050290 */ /* 0x000fe2000fffe03f */
[----:B------:R-:W-:-:S03]  /*1f60*/  @UP0 ULDC.64 UR14, c[0x0][0x450] ;  /* 0x00011400000e0ab9 */ /* 0x000fc60000000a00 */
[----:B------:R-:W-:Y:S02]  /*1f70*/  @UP0 UIMAD.WIDE.U32 UR8, UR5, UR14, URZ ;  /* 0x0000000e050802a5 */ /* 0x000fe4000f8e003f */
[----:B------:R-:W-:-:S04]  /*1f80*/  @UP0 UIMAD UR5, UR5, UR15, URZ ;  /* 0x0000000f050502a4 */ /* 0x000fc8000f8e023f */
[----:B------:R-:W-:Y:S01]  /*1f90*/  @UP0 UIADD3 UR17, UR9, UR5, URZ ;  /* 0x0000000509110290 */ /* 0x000fe2000fffe03f */
[----:B------:R-:W-:Y:S01]  /*1fa0*/  @UP0 UMOV UR16, UR8 ;  /* 0x0000000800100c82 */ /* 0x000fe20008000000 */
[----:B------:R-:W-:Y:S10]  /*1fb0*/  @!P0 BRA `(.L_x_13) ;  /* 0x0000000000308947 */ /* 0x000ff40003800000 */
        /* <DEDUP_REMOVED lines=12> */
.L_x_13:
        /* <DEDUP_REMOVED lines=20> */
.L_x_14:
[----:B------:R-:W-:Y:S01]  /*21c0*/  UIADD3 UR18, -UR28, UR18, URZ ;  /* 0x000000121c127290 */ /* 0x000fe2000fffe13f */
[----:B------:R-:W-:Y:S05]  /*21d0*/  BSSY B0, `(.L_x_15) ;  /* 0x000001d000007945 */ /* 0x000fea0003800000 */
[----:B------:R-:W-:-:S13]  /*21e0*/  ISETP.GE.AND P3, PT, R0, UR18, PT ;  /* 0x0000001200007c0c */ /* 0x000fda000bf66270 */
[----:B------:R-:W-:Y:S05]  /*21f0*/  @P3 BRA `(.L_x_16) ;  /* 0x0000000000683947 */ /* 0x000fea0003800000 */
[----:B------:R-:W-:Y:S01]  /*2200*/  IMAD.U32 R6, RZ, RZ, UR28 ;  /* 0x0000001cff067e24 */ /* 0x000fe2000f8e00ff */
[----:B------:R-:W-:Y:S01]  /*2210*/  IADD3 R8, P0, R0, UR28, RZ ;  /* 0x0000001c00087c10 */ /* 0x000fe2000ff1e0ff */
[----:B------:R-:W-:Y:S01]  /*2220*/  USHF.R.S32.HI UR5, URZ, 0x1f, UR56 ;  /* 0x0000001f3f057899 */ /* 0x000fe20008011438 */
[----:B------:R-:W-:Y:S01]  /*2230*/  ISETP.GE.AND P5, PT, R4, UR48, PT ;  /* 0x0000003004007c0c */ /* 0x000fe2000bfa6270 */
[----:B------:R-:W-:Y:S01]  /*2240*/  ULDC.64 UR8, c[0x0][0x468] ;  /* 0x00011a0000087ab9 */ /* 0x000fe20000000a00 */
[----:B------:R-:W-:Y:S01]  /*2250*/  LEA.HI.X.SX32 R9, R6, R39, 0x1, P0 ;  /* 0x0000002706097211 */ /* 0x000fe200000f0eff */
[----:B------:R-:W-:Y:S01]  /*2260*/  IMAD.WIDE.U32 R6, R8, UR14, R4 ;  /* 0x0000000e08067c25 */ /* 0x000fe2000f8e0004 */
[----:B------:R-:W-:Y:S01]  /*2270*/  UIMAD UR5, UR5, UR8, URZ ;  /* 0x00000008050572a4 */ /* 0x000fe2000f8e023f */
[----:B------:R-:W-:Y:S02]  /*2280*/  ISETP.GE.AND P4, PT, R17, UR48, PT ;  /* 0x0000003011007c0c */ /* 0x000fe4000bf86270 */
[----:B------:R-:W-:Y:S01]  /*2290*/  IMAD R9, R9, UR14, RZ ;  /* 0x0000000e09097c24 */ /* 0x000fe2000f8e02ff */
[----:B------:R-:W-:Y:S01]  /*22a0*/  UIMAD UR5, UR56, UR9, UR5 ;  /* 0x00000009380572a4 */ /* 0x000fe2000f8e0205 */
[----:B------:R-:W-:-:S02]  /*22b0*/  ISETP.GE.AND P2, PT, R15, UR48, PT ;  /* 0x000000300f007c0c */ /* 0x000fc4000bf46270 */
[----:B------:R-:W-:Y:S01]  /*22c0*/  IMAD R9, R8, UR15, R9 ;  /* 0x0000000f08097c24 */ /* 0x000fe2000f8e0209 */
[----:B------:R-:W-:Y:S01]  /*22d0*/  IADD3 R8, P0, R6, UR16, RZ ;  /* 0x0000001006087c10 */ /* 0x000fe2000ff1e0ff */
[----:B------:R-:W-:Y:S01]  /*22e0*/  IMAD.U32 R6, RZ, RZ, UR8 ;  /* 0x00000008ff067e24 */ /* 0x000fe2000f8e00ff */
[----:B------:R-:W-:Y:S01]  /*22f0*/  ISETP.GE.AND P1, PT, R16, UR48, PT ;  /* 0x0000003010007c0c */ /* 0x000fe2000bf26270 */
[----:B------:R-:W-:Y:S01]  /*2300*/  ULDC.64 UR8, c[0x0][0x3f0] ;  /* 0x0000fc0000087ab9 */ /* 0x000fe20000000a00 */
[----:B------:R-:W-:-:S03]  /*2310*/  IADD3.X R9, R7, UR17, R9, P0, !PT ;  /* 0x0000001107097c10 */ /* 0x000fc600087fe409 */
[----:B------:R-:W-:-:S04]  /*2320*/  IMAD.WIDE.U32 R8, R6, UR56, R8 ;  /* 0x0000003806087c25 */ /* 0x000fc8000f8e0008 */
[----:B------:R-:W-:Y:S01]  /*2330*/  VIADD R7, R9, UR5 ;  /* 0x0000000509077c36 */ /* 0x000fe20008000000 */
[----:B------:R-:W-:-:S04]  /*2340*/  LEA R6, P0, R8, UR8, 0x1 ;  /* 0x0000000808067c11 */ /* 0x000fc8000f8008ff */
[----:B------:R-:W-:-:S05]  /*2350*/  LEA.HI.X R7, R8, UR9, R7, 0x1, P0 ;  /* 0x0000000908077c11 */ /* 0x000fca00080f0c07 */
[----:B------:R1:W-:Y:S04]  /*2360*/  @!P5 STG.E.128 desc[UR6][R6.64], RZ ;  /* 0x000000ff0600d986 */ /* 0x0003e8000c101d06 */
[----:B------:R1:W-:Y:S04]  /*2370*/  @!P4 STG.E.128 desc[UR6][R6.64+0x80], RZ ;  /* 0x000080ff0600c986 */ /* 0x0003e8000c101d06 */
[----:B------:R1:W-:Y:S04]  /*2380*/  @!P2 STG.E.128 desc[UR6][R6.64+0x100], RZ ;  /* 0x000100ff0600a986 */ /* 0x0003e8000c101d06 */
[----:B------:R1:W-:Y:S02]  /*2390*/  @!P1 STG.E.128 desc[UR6][R6.64+0x180], RZ ;  /* 0x000180ff06009986 */ /* 0x0003e4000c101d06 */
.L_x_16:
[----:B------:R-:W-:Y:S05]  /*23a0*/  BSYNC B0 ;  /* 0x0000000000007941 */ /* 0x000fea0003800000 */
.L_x_15:
[----:B------:R-:W-:Y:S05]  /*23b0*/  @P3 BRA `(.L_x_17) ;  /* 0x0000005400ec3947 */ /* 0x000fea0003800000 */
[----:B-1----:R-:W-:Y:S01]  /*23c0*/  IMAD.U32 R6, RZ, RZ, UR28 ;  /* 0x0000001cff067e24 */ /* 0x002fe2000f8e00ff */
        /* <DEDUP_REMOVED lines=9> */
[----:B------:R-:W-:Y:S01]  /*2460*/  IADD3 R6, P0, R6, UR12, RZ ;  /* 0x0000000c06067c10 */ /* 0x000fe2000ff1e0ff */
[----:B------:R-:W-:-:S02]  /*2470*/  UIMAD UR5, UR56, UR9, UR5 ;  /* 0x00000009380572a4 */ /* 0x000fc4000f8e0205 */
[----:B------:R-:W-:Y:S02]  /*2480*/  IMAD R8, R0, UR11, R8 ;  /* 0x0000000b00087c24 */ /* 0x000fe4000f8e0208 */
[----:B------:R-:W-:Y:S01]  /*2490*/  IMAD.U32 R0, RZ, RZ, UR8 ;  /* 0x00000008ff007e24 */ /* 0x000fe2000f8e00ff */
[----:B------:R-:W-:Y:S02]  /*24a0*/  ULDC.64 UR8, c[0x0][0x3f8] ;  /* 0x0000fe0000087ab9 */ /* 0x000fe40000000a00 */
[----:B------:R-:W-:Y:S02]  /*24b0*/  IADD3.X R7, R7, UR13, R8, P0, !PT ;  /* 0x0000000d07077c10 */ /* 0x000fe400087fe408 */
[----:B------:R-:W-:Y:S01]  /*24c0*/  ISETP.GE.AND P0, PT, R15, UR48, PT ;  /* 0x000000300f007c0c */ /* 0x000fe2000bf06270 */
[----:B------:R-:W-:-:S04]  /*24d0*/  IMAD.WIDE.U32 R6, R0, UR56, R6 ;  /* 0x0000003800067c25 */ /* 0x000fc8000f8e0006 */
[----:B------:R-:W-:Y:S01]  /*24e0*/  VIADD R0, R7, UR5 ;  /* 0x0000000507007c36 */ /* 0x000fe20008000000 */
[----:B------:R-:W-:-:S04]  /*24f0*/  LEA R4, P3, R6, UR8, 0x1 ;  /* 0x0000000806047c11 */ /* 0x000fc8000f8608ff */
[----:B------:R-:W-:-:S05]  /*2500*/  LEA.HI.X R5, R6, UR9, R0, 0x1, P3 ;  /* 0x0000000906057c11 */ /* 0x000fca00098f0c00 */
[----:B------:R1:W-:Y:S04]  /*2510*/  @!P2 STG.E.128 desc[UR6][R4.64], RZ ;  /* 0x000000ff0400a986 */ /* 0x0003e8000c101d06 */
[----:B------:R1:W-:Y:S04]  /*2520*/  @!P1 STG.E.128 desc[UR6][R4.64+0x80], RZ ;  /* 0x000080ff04009986 */ /* 0x0003e8000c101d06 */
[----:B------:R1:W-:Y:S01]  /*2530*/  @!P0 STG.E.128 desc[UR6][R4.64+0x100], RZ ;  /* 0x000100ff04008986 */ /* 0x0003e2000c101d06 */
[----:B------:R-:W-:-:S13]  /*2540*/  ISETP.GE.AND P0, PT, R16, UR48, PT ;  /* 0x0000003010007c0c */ /* 0x000fda000bf06270 */
[----:B------:R-:W-:Y:S05]  /*2550*/  @P0 BRA `(.L_x_17) ;  /* 0x0000005400840947 */ /* 0x000fea0003800000 */
[----:B------:R2:W-:Y:S01]  /*2560*/  STG.E.128 desc[UR6][R4.64+0x180], RZ ;  /* 0x000180ff04007986 */ /* 0x0005e2000c101d06 */
[----:B------:R-:W-:Y:S05]  /*2570*/  BRA `(.L_x_17) ;  /* 0x00000054007c7947 */ /* 0x000fea0003800000 */
.L_x_12:
[----:B------:R-:W2:Y:S01]  /*2580*/  LDL R44, [R1+0x8] ;  /* 0x00000800012c7983 */ /* 0x000ea20000100800 */
[----:B------:R-:W-:Y:S01]  /*2590*/  PLOP3.LUT P0, PT, PT, PT, UP4, 0x80, 0x0 ;  /* 0x000000000000781c */ /* 0x000fe20003f0f048 */
[----:B------:R-:W-:Y:S01]  /*25a0*/  UIADD3 UR12, -UR28, UR18, URZ ;  /* 0x000000121c0c7290 */ /* 0x000fe2000fffe13f */
[----:B------:R-:W-:Y:S11]  /*25b0*/  BSSY B0, `(.L_x_18) ;  /* 0x0000044000007945 */ /* 0x000ff60003800000 */
[----:B------:R-:W-:Y:S01]  /*25c0*/  @P0 BAR.SYNC.DEFER_BLOCKING 0x0 ;  /* 0x0000000000000b1d */ /* 0x000fe20000010000 */
[----:B------:R-:W-:Y:S01]  /*25d0*/  ISETP.GE.AND P2, PT, R0, UR12, PT ;  /* 0x0000000c00007c0c */ /* 0x000fe2000bf46270 */
[----:B------:R-:W-:-:S12]  /*25e0*/  UIMAD UR12, UR5, -0x40, UR29 ;  /* 0xffffffc0050c78a4 */ /* 0x000fd8000f8e021d */
[----:B------:R1:W-:Y:S04]  /*25f0*/  @P2 STS.128 [R237+0x14000], RZ ;  /* 0x014000ffed002388 */ /* 0x0003e80000000c00 */
[----:B------:R1:W-:Y:S04]  /*2600*/  @P2 STS.128 [R237+0x15000], RZ ;  /* 0x015000ffed002388 */ /* 0x0003e80000000c00 */
[----:B------:R1:W-:Y:S04]  /*2610*/  @P2 STS.128 [R237+0x16000], RZ ;  /* 0x016000ffed002388 */ /* 0x0003e80000000c00 */
[----:B------:R1:W-:Y:S01]  /*2620*/  @P2 STS.128 [R237+0x17000], RZ ;  /* 0x017000ffed002388 */ /* 0x0003e20000000c00 */
[----:B--2---:R-:W-:Y:S01]  /*2630*/  IMAD.SHL.U32 R30, R44, 0x4, RZ ;  /* 0x000000042c1e7824 */ /* 0x004fe200078e00ff */
[----:B------:R-:W-:Y:S01]  /*2640*/  SHF.R.S32.HI R247, RZ, 0x1f, R44 ;  /* 0x0000001ffff77819 */ /* 0x000fe2000001142c */
[----:B-1----:R-:W-:Y:S06]  /*2650*/  @P2 BRA `(.L_x_19) ;  /* 0x0000000000e42947 */ /* 0x002fec0003800000 */
[----:B------:R-:W-:Y:S01]  /*2660*/  LOP3.LUT R6, R26, 0x1, RZ, 0xc0, !PT ;  /* 0x000000011a067812 */ /* 0x000fe200078ec0ff */
[----:B------:R-:W-:Y:S01]  /*2670*/  ULDC.64 UR24, c[0x0][0x268] ;  /* 0x00009a0000187ab9 */ /* 0x000fe20000000a00 */
[----:B------:R-:W-:Y:S02]  /*2680*/  P2R R32, PR, RZ, 0x8 ;  /* 0x00000008ff207803 */ /* 0x000fe40000000000 */
[----:B------:R-:W-:Y:S01]  /*2690*/  ISETP.NE.U32.AND P3, PT, R6, 0x1, PT ;  /* 0x000000010600780c */ /* 0x000fe20003f65070 */
[----:B------:R-:W-:Y:S01]  /*26a0*/  IMAD.U32 R6, RZ, RZ, UR28 ;  /* 0x0000001cff067e24 */ /* 0x000fe2000f8e00ff */
[----:B------:R-:W-:Y:S02]  /*26b0*/  IADD3 R12, P0, R0, UR28, RZ ;  /* 0x0000001c000c7c10 */ /* 0x000fe4000ff1e0ff */
[----:B------:R-:W-:Y:S02]  /*26c0*/  P2R R31, PR, RZ, 0x4 ;  /* 0x00000004ff1f7803 */ /* 0x000fe40000000000 */
[----:B------:R-:W-:Y:S01]  /*26d0*/  LEA.HI.X.SX32 R13, R6, R39, 0x1, P0 ;  /* 0x00000027060d7211 */ /* 0x000fe200000f0eff */
[----:B------:R-:W-:Y:S01]  /*26e0*/  IMAD.WIDE.U32 R6, R12, UR38, R4 ;  /* 0x000000260c067c25 */ /* 0x000fe2000f8e0004 */
[----:B------:R-:W-:-:S03]  /*26f0*/  P2R R33, PR, RZ, 0x10 ;  /* 0x00000010ff217803 */ /* 0x000fc60000000000 */
[----:B------:R-:W-:Y:S01]  /*2700*/  IMAD R13, R13, UR38, RZ ;  /* 0x000000260d0d7c24 */ /* 0x000fe2000f8e02ff */
[----:B------:R-:W-:Y:S01]  /*2710*/  IADD3 R6, P0, R6, UR37, RZ ;  /* 0x0000002506067c10 */ /* 0x000fe2000ff1e0ff */
[----:B------:R-:W1:Y:S02]  /*2720*/  @!P3 LDC.64 R18, c[0x0][0x220] ;  /* 0x00008800ff12bb82 */ /* 0x000e640000000a00 */
[----:B------:R-:W-:Y:S02]  /*2730*/  IMAD R13, R12, UR39, R13 ;  /* 0x000000270c0d7c24 */ /* 0x000fe4000f8e020d */
[----:B------:R-:W-:-:S03]  /*2740*/  IMAD R12, R38, UR24, RZ ;  /* 0x00000018260c7c24 */ /* 0x000fc6000f8e02ff */
[----:B------:R-:W-:Y:S01]  /*2750*/  IADD3.X R7, R7, UR45, R13, P0, !PT ;  /* 0x0000002d07077c10 */ /* 0x000fe200087fe40d */
[C---:B------:R-:W-:Y:S02]  /*2760*/  IMAD R12, R23.reuse, UR25, R12 ;  /* 0x00000019170c7c24 */ /* 0x040fe4000f8e020c */
[----:B------:R-:W-:-:S04]  /*2770*/  IMAD.WIDE.U32 R6, R23, UR24, R6 ;  /* 0x0000001817067c25 */ /* 0x000fc8000f8e0006 */
[----:B------:R-:W-:Y:S01]  /*2780*/  IMAD.IADD R13, R7, 0x1, R12 ;  /* 0x00000001070d7824 */ /* 0x000fe200078e020c */
[----:B------:R-:W-:-:S04]  /*2790*/  LOP3.LUT R7, R26, 0xff, RZ, 0xc0, !PT ;  /* 0x000000ff1a077812 */ /* 0x000fc800078ec0ff */
[C---:B------:R-:W-:Y:S02]  /*27a0*/  LOP3.LUT P2, RZ, R7.reuse, 0x2, RZ, 0xc0, !PT ;  /* 0x0000000207ff7812 */ /* 0x040fe4000784c0ff */
[----:B------:R-:W-:Y:S02]  /*27b0*/  LOP3.LUT P1, RZ, R7, 0x4, RZ, 0xc0, !PT ;  /* 0x0000000407ff7812 */ /* 0x000fe4000782c0ff */
[----:B-1----:R-:W-:-:S04]  /*27c0*/  @!P3 LEA R18, P0, R6, R18, 0x1 ;  /* 0x000000120612b211 */ /* 0x002fc800078008ff */
[----:B------:R-:W-:-:S05]  /*27d0*/  @!P3 LEA.HI.X R19, R6, R19, R13, 0x1, P0 ;  /* 0x000000130613b211 */ /* 0x000fca00000f0c0d */
[----:B------:R-:W1:Y:S01]  /*27e0*/  @P2 LDC.64 R16, c[0x0][0x220] ;  /* 0x00008800ff102b82 */ /* 0x000e620000000a00 */
[----:B------:R-:W-:Y:S01]  /*27f0*/  @!PT LDS RZ, [RZ] ;  /* 0x00000000fffff984 */ /* 0x000fe20000000800 */
[----:B------:R-:W-:Y:S01]  /*2800*/  @!PT LDS RZ, [RZ] ;  /* 0x00000000fffff984 */ /* 0x000fe20000000800 */
[----:B------:R-:W-:Y:S01]  /*2810*/  @!PT LDS RZ, [RZ] ;  /* 0x00000000fffff984 */ /* 0x000fe20000000800 */
[----:B------:R2:W-:Y:S04]  /*2820*/  @!P3 LDGSTS.E.BYPASS.LTC128B.128 [R237+0x14000], desc[UR6][R18.64] ;  /* 0x1400000012edbfae */ /* 0x0005e8000b901d46 */
[----:B------:R2:W-:Y:S01]  /*2830*/  @P3 STS.128 [R237+0x14000], RZ ;  /* 0x014000ffed003388 */ /* 0x0005e20000000c00 */
[----:B------:R-:W-:Y:S02]  /*2840*/  ISETP.NE.AND P3, PT, R32, RZ, PT ;  /* 0x000000ff2000720c */ /* 0x000fe40003f65270 */
[----:B------:R-:W3:Y:S01]  /*2850*/  @P1 LDC.64 R14, c[0x0][0x220] ;  /* 0x00008800ff0e1b82 */ /* 0x000ee20000000a00 */
[----:B-1----:R-:W-:-:S04]  /*2860*/  @P2 LEA R16, P0, R6, R16, 0x1 ;  /* 0x0000001006102211 */ /* 0x002fc800078008ff */
[C---:B------:R-:W-:Y:S02]  /*2870*/  @P2 LEA.HI.X R17, R6.reuse, R17, R13, 0x1, P0 ;  /* 0x0000001106112211 */ /* 0x040fe400000f0c0d */
[----:B---3--:R-:W-:-:S03]  /*2880*/  @P1 LEA R14, P0, R6, R14, 0x1 ;  /* 0x0000000e060e1211 */ /* 0x008fc600078008ff */
[----:B------:R-:W-:Y:S01]  /*2890*/  @!PT LDS RZ, [RZ] ;  /* 0x00000000fffff984 */ /* 0x000fe20000000800 */
[----:B------:R-:W-:Y:S01]  /*28a0*/  @!PT LDS RZ, [RZ] ;  /* 0x00000000fffff984 */ /* 0x000fe20000000800 */
[----:B------:R-:W-:Y:S01]  /*28b0*/  @!PT LDS RZ, [RZ] ;  /* 0x00000000fffff984 */ /* 0x000fe20000000800 */
[----:B------:R2:W-:Y:S01]  /*28c0*/  @P2 LDGSTS.E.BYPASS.LTC128B.128 [R237+0x15000], desc[UR6][R16.64+0x80] ;  /* 0x1500008010ed2fae */ /* 0x0005e2000b901d46 */
[----:B------:R-:W-:-:S03]  /*28d0*/  @P1 LEA.HI.X R15, R6, R15, R13, 0x1, P0 ;  /* 0x0000000f060f1211 */ /* 0x000fc600000f0c0d */
[----:B------:R2:W-:Y:S01]  /*28e0*/  @!P2 STS.128 [R237+0x15000], RZ ;  /* 0x015000ffed00a388 */ /* 0x0005e20000000c00 */
[----:B------:R-:W-:Y:S02]  /*28f0*/  LOP3.LUT P0, RZ, R7, 0x8, RZ, 0xc0, !PT ;  /* 0x0000000807ff7812 */ /* 0x000fe4000780c0ff */
[----:B------:R-:W-:Y:S01]  /*2900*/  ISETP.NE.AND P2, PT, R31, RZ, PT ;  /* 0x000000ff1f00720c */ /* 0x000fe20003f45270 */
[----:B------:R-:W-:Y:S01]  /*2910*/  @!PT LDS RZ, [RZ] ;  /* 0x00000000fffff984 */ /* 0x000fe20000000800 */
[----:B------:R-:W-:Y:S01]  /*2920*/  @!PT LDS RZ, [RZ] ;  /* 0x00000000fffff984 */ /* 0x000fe20000000800 */
[----:B------:R-:W-:Y:S01]  /*2930*/  @!PT LDS RZ, [RZ] ;  /* 0x00000000fffff984 */ /* 0x000fe20000000800 */
[----:B------:R2:W-:Y:S04]  /*2940*/  @P1 LDGSTS.E.BYPASS.LTC128B.128 [R237+0x16000], desc[UR6][R14.64+0x100] ;  /* 0x160001000eed1fae */ /* 0x0005e8000b901d46 */
[----:B------:R2:W-:Y:S06]  /*2950*/  @!P1 STS.128 [R237+0x16000], RZ ;  /* 0x016000ffed009388 */ /* 0x0005ec0000000c00 */
[----:B------:R-:W1:Y:S02]  /*2960*/  @P0 LDC.64 R24, c[0x0][0x220] ;  /* 0x00008800ff180b82 */ /* 0x000e640000000a00 */
[----:B-1----:R-:W-:-:S04]  /*2970*/  @P0 LEA R12, P4, R6, R24, 0x1 ;  /* 0x00000018060c0211 */ /* 0x002fc800078808ff */
[----:B------:R-:W-:Y:S02]  /*2980*/  @P0 LEA.HI.X R13, R6, R25, R13, 0x1, P4 ;  /* 0x00000019060d0211 */ /* 0x000fe400020f0c0d */
[----:B------:R-:W-:-:S03]  /*2990*/  ISETP.NE.AND P4, PT, R33, RZ, PT ;  /* 0x000000ff2100720c */ /* 0x000fc60003f85270 */
[----:B------:R-:W-:Y:S01]  /*29a0*/  @!PT LDS RZ, [RZ] ;  /* 0x00000000fffff984 */ /* 0x000fe20000000800 */
[----:B------:R-:W-:Y:S01]  /*29b0*/  @!PT LDS RZ, [RZ] ;  /* 0x00000000fffff984 */ /* 0x000fe20000000800 */
[----:B------:R-:W-:Y:S01]  /*29c0*/  @!PT LDS RZ, [RZ] ;  /* 0x00000000fffff984 */ /* 0x000fe20000000800 */
[----:B------:R2:W-:Y:S04]  /*29d0*/  @P0 LDGSTS.E.BYPASS.LTC128B.128 [R237+0x17000], desc[UR6][R12.64+0x180] ;  /* 0x170001800ced0fae */ /* 0x0005e8000b901d46 */
[----:B------:R2:W-:Y:S04]  /*29e0*/  @!P0 STS.128 [R237+0x17000], RZ ;  /* 0x017000ffed008388 */ /* 0x0005e80000000c00 */
.L_x_19:
[----:B------:R-:W-:Y:S05]  /*29f0*/  BSYNC B0 ;  /* 0x0000000000007941 */ /* 0x000fea0003800000 */
.L_x_18:
[----:B------:R-:W-:Y:S01]  /*2a00*/  IADD3 R6, P0, R30, UR9, RZ ;  /* 0x000000091e067c10 */ /* 0x000fe2000ff1e0ff */
[C---:B--2---:R-:W-:Y:S01]  /*2a10*/  VIADD R12, R44.reuse, 0x8 ;  /* 0x000000082c0c7836 */ /* 0x044fe20000000000 */
[C---:B------:R-:W-:Y:S01]  /*2a20*/  SHF.L.U64.HI R7, R44.reuse, 0x2, R247 ;  /* 0x000000022c077819 */ /* 0x040fe200000102f7 */
[----:B------:R-:W-:Y:S01]  /*2a30*/  IMAD.MOV.U32 R246, RZ, RZ, 0x7f800000 ;  /* 0x7f800000fff67424 */ /* 0x000fe200078e00ff */
[----:B------:R-:W-:Y:S01]  /*2a40*/  ISETP.GE.AND P1, PT, R44, UR12, PT ;  /* 0x0000000c2c007c0c */ /* 0x000fe2000bf26270 */
[----:B------:R-:W-:Y:S01]  /*2a50*/  IMAD.MOV.U32 R245, RZ, RZ, 0x7f800000 ;  /* 0x7f800000fff57424 */ /* 0x000fe200078e00ff */
[----:B------:R-:W-:Y:S01]  /*2a60*/  IADD3.X R7, R7, UR8, RZ, P0, !PT ;  /* 0x0000000807077c10 */ /* 0x000fe200087fe4ff */
[----:B------:R-:W0:Y:S01]  /*2a70*/  LDGDEPBAR ;  /* 0x00000000000079af */ /* 0x000e220000000000 */
[----:B------:R-:W-:-:S09]  /*2a80*/  ISETP.GE.AND P0, PT, R12, UR12, PT ;  /* 0x0000000c0c007c0c */ /* 0x000fd2000bf06270 */
[----:B------:R1:W5:Y:S04]  /*2a90*/  @!P1 LDG.E R245, desc[UR6][R6.64] ;  /* 0x0000000606f59981 */ /* 0x000368000c1e1900 */
[----:B------:R1:W5:Y:S01]  /*2aa0*/  @!P0 LDG.E R246, desc[UR6][R6.64+0x20] ;  /* 0x0000200606f68981 */ /* 0x000362000c1e1900 */
[C---:B------:R-:W-:Y:S01]  /*2ab0*/  ISETP.GE.AND P1, PT, R0.reuse, UR12, PT ;  /* 0x0000000c00007c0c */ /* 0x040fe2000bf26270 */
[----:B------:R-:W-:Y:S01]  /*2ac0*/  BSSY B0, `(.L_x_20) ;  /* 0x000002a000007945 */ /* 0x000fe20003800000 */
[----:B------:R-:W-:-:S11]  /*2ad0*/  VIADD R14, R0, 0x20 ;  /* 0x00000020000e7836 */ /* 0x000fd60000000000 */
[----:B------:R1:W-:Y:S04]  /*2ae0*/  @P1 STS.128 [R237+0x8000], RZ ;  /* 0x008000ffed001388 */ /* 0x0003e80000000c00 */
[----:B------:R1:W-:Y:S04]  /*2af0*/  @P1 STS.128 [R237+0xa000], RZ ;  /* 0x00a000ffed001388 */ /* 0x0003e80000000c00 */
[----:B------:R1:W-:Y:S04]  /*2b00*/  @P1 STS.128 [R237+0xc000], RZ ;  /* 0x00c000ffed001388 */ /* 0x0003e80000000c00 */
[----:B------:R1:W-:Y:S01]  /*2b10*/  @P1 STS.128 [R237+0xe000], RZ ;  /* 0x00e000ffed001388 */ /* 0x0003e20000000c00 */
[----:B------:R-:W-:Y:S05]  /*2b20*/  @P1 BRA `(.L_x_21) ;  /* 0x00000000008c1947 */ /* 0x000fea0003800000 */
[----:B------:R-:W2:Y:S01]  /*2b30*/  LDC.64 R16, c[0x0][0x3e0] ;  /* 0x0000f800ff107b82 */ /* 0x000ea20000000a00 */
[----:B-1----:R-:W-:Y:S01]  /*2b40*/  IMAD R6, R27, R8, RZ ;  /* 0x000000081b067224 */ /* 0x002fe200078e02ff */
[----:B------:R-:W-:Y:S01]  /*2b50*/  UMOV UR24, UR22 ;  /* 0x0000001600187c82 */ /* 0x000fe20008000000 */
[----:B------:R-:W-:Y:S01]  /*2b60*/  UMOV UR25, UR43 ;  /* 0x0000002b00197c82 */ /* 0x000fe20008000000 */
[----:B------:R3:W-:Y:S01]  /*2b70*/  @P3 STS.128 [R237+0x8000], RZ ;  /* 0x008000ffed003388 */ /* 0x0007e20000000c00 */
[-C--:B------:R-:W-:Y:S02]  /*2b80*/  IMAD R12, R9, R22.reuse, R6 ;  /* 0x00000016090c7224 */ /* 0x080fe400078e0206 */
[----:B------:R-:W-:-:S05]  /*2b90*/  IMAD.WIDE.U32 R6, R8, R22, UR24 ;  /* 0x0000001808067e25 */ /* 0x000fca000f8e0016 */
[----:B------:R-:W-:-:S03]  /*2ba0*/  IADD3 R7, R7, R12, RZ ;  /* 0x0000000c07077210 */ /* 0x000fc60007ffe0ff */
[----:B------:R-:W-:-:S05]  /*2bb0*/  IMAD.WIDE.U32 R12, R29, UR56, R6 ;  /* 0x000000381d0c7c25 */ /* 0x000fca000f8e0006 */
[----:B------:R-:W-:Y:S01]  /*2bc0*/  IADD3 R13, R13, UR13, RZ ;  /* 0x0000000d0d0d7c10 */ /* 0x000fe2000fffe0ff */
[----:B--2---:R-:W-:-:S03]  /*2bd0*/  IMAD.WIDE R6, R4, 0x2, R16 ;  /* 0x0000000204067825 */ /* 0x004fc600078e0210 */
[----:B------:R-:W-:-:S04]  /*2be0*/  LEA R6, P0, R12, R6, 0x1 ;  /* 0x000000060c067211 */ /* 0x000fc800078008ff */
[----:B------:R-:W-:Y:S02]  /*2bf0*/  LEA.HI.X R7, R12, R7, R13, 0x1, P0 ;  /* 0x000000070c077211 */ /* 0x000fe400000f0c0d */
[----:B------:R-:W-:Y:S02]  /*2c00*/  @!P3 MOV R12, R242 ;  /* 0x000000f2000cb202 */ /* 0x000fe40000000f00 */
[----:B------:R-:W-:-:S05]  /*2c10*/  @!P3 MOV R13, R244 ;  /* 0x000000f4000db202 */ /* 0x000fca0000000f00 */
[----:B------:R-:W-:Y:S01]  /*2c20*/  @!PT LDS RZ, [RZ] ;  /* 0x00000000fffff984 */ /* 0x000fe20000000800 */
[----:B------:R-:W-:Y:S01]  /*2c30*/  @!PT LDS RZ, [RZ] ;  /* 0x00000000fffff984 */ /* 0x000fe20000000800 */
[----:B------:R-:W-:Y:S01]  /*2c40*/  @!PT LDS RZ, [RZ] ;  /* 0x00000000fffff984 */ /* 0x000fe20000000800 */
[----:B------:R3:W-:Y:S04]  /*2c50*/  @!P3 LDGSTS.E.BYPASS.LTC128B.128 [R237+0x8000], desc[UR6][R12.64] ;  /* 0x080000000cedbfae */ /* 0x0007e8000b901d46 */
[----:B------:R3:W-:Y:S04]  /*2c60*/  @P5 STS.128 [R237+0xa000], RZ ;  /* 0x00a000ffed005388 */ /* 0x0007e80000000c00 */
        /* <DEDUP_REMOVED lines=9> */
[----:B------:R3:W-:Y:S01]  /*2d00*/  @P6 STS.128 [R237+0xe000], RZ ;  /* 0x00e000ffed006388 */ /* 0x0007e20000000c00 */
[----:B------:R-:W-:Y:S05]  /*2d10*/  @P6 BRA `(.L_x_21) ;  /* 0x0000000000106947 */ /* 0x000fea0003800000 */
[----:B------:R-:W-:Y:S01]  /*2d20*/  @!PT LDS RZ, [RZ] ;  /* 0x00000000fffff984 */ /* 0x000fe20000000800 */
[----:B------:R-:W-:Y:S01]  /*2d30*/  @!PT LDS RZ, [RZ] ;  /* 0x00000000fffff984 */ /* 0x000fe20000000800 */
[----:B------:R-:W-:Y:S01]  /*2d40*/  @!PT LDS RZ, [RZ] ;  /* 0x00000000fffff984 */ /* 0x000fe20000000800 */
[----:B------:R2:W-:Y:S02]  /*2d50*/  LDGSTS.E.BYPASS.LTC128B.128 [R237+0xe000], desc[UR6][R6.64+0x180] ;  /* 0x0e00018006ed7fae */ /* 0x0005e4000b901d46 */
.L_x_21:
[----:B------:R-:W-:Y:S05]  /*2d60*/  BSYNC B0 ;  /* 0x0000000000007941 */ /* 0x000fea0003800000 */
.L_x_20:
[----:B------:R-:W-:Y:S01]  /*2d70*/  ISETP.GE.AND P0, PT, R14, UR12, PT ;  /* 0x0000000c0e007c0c */ /* 0x000fe2000bf06270 */
[----:B------:R-:W-:-:S12]  /*2d80*/  BSSY B0, `(.L_x_22) ;  /* 0x000002b000007945 */ /* 0x000fd80003800000 */
[----:B------:R4:W-:Y:S04]  /*2d90*/  @P0 STS.128 [R237+0x9000], RZ ;  /* 0x009000ffed000388 */ /* 0x0009e80000000c00 */
[----:B------:R4:W-:Y:S04]  /*2da0*/  @P0 STS.128 [R237+0xb000], RZ ;  /* 0x00b000ffed000388 */ /* 0x0009e80000000c00 */
[----:B------:R4:W-:Y:S04]  /*2db0*/  @P0 STS.128 [R237+0xd000], RZ ;  /* 0x00d000ffed000388 */ /* 0x0009e80000000c00 */
[----:B------:R4:W-:Y:S01]  /*2dc0*/  @P0 STS.128 [R237+0xf000], RZ ;  /* 0x00f000ffed000388 */ /* 0x0009e20000000c00 */
[----:B------:R-:W-:Y:S05]  /*2dd0*/  @P0 BRA `(.L_x_23) ;  /* 0x0000000000940947 */ /* 0x000fea0003800000 */
[----:B------:R-:W-:Y:S01]  /*2de0*/  P2R R14, PR, RZ, 0x1 ;  /* 0x00000001ff0e7803 */ /* 0x000fe20000000000 */
[C---:B-123--:R-:W-:Y:S01]  /*2df0*/  IMAD.WIDE.U32 R6, R8.reuse, 0x20, RZ ;  /* 0x0000002008067825 */ /* 0x04efe200078e00ff */
[C---:B------:R-:W-:Y:S01]  /*2e00*/  @!P3 LEA R12, P0, R8.reuse, R242, 0x6 ;  /* 0x000000f2080cb211 */ /* 0x040fe200078030ff */
[----:B------:R1:W-:Y:S03]  /*2e10*/  @P3 STS.128 [R237+0x9000], RZ ;  /* 0x009000ffed003388 */ /* 0x0003e60000000c00 */
[----:B------:R-:W-:Y:S01]  /*2e20*/  @!P3 LEA.HI.X R13, R8, R244, R9, 0x6, P0 ;  /* 0x000000f4080db211 */ /* 0x000fe200000f3409 */
[----:B------:R-:W-:Y:S01]  /*2e30*/  IMAD.SHL.U32 R9, R9, 0x20, RZ ;  /* 0x0000002009097824 */ /* 0x000fe200078e00ff */
[----:B------:R-:W-:-:S03]  /*2e40*/  IADD3 R6, P0, R10, R6, RZ ;  /* 0x000000060a067210 */ /* 0x000fc60007f1e0ff */
[----:B------:R-:W-:Y:S01]  /*2e50*/  @!PT LDS RZ, [RZ] ;  /* 0x00000000fffff984 */ /* 0x000fe20000000800 */
[----:B------:R-:W-:Y:S01]  /*2e60*/  @!PT LDS RZ, [RZ] ;  /* 0x00000000fffff984 */ /* 0x000fe20000000800 */
[----:B------:R-:W-:Y:S01]  /*2e70*/  @!PT LDS RZ, [RZ] ;  /* 0x00000000fffff984 */ /* 0x000fe20000000800 */
[----:B------:R1:W-:Y:S01]  /*2e80*/  @!P3 LDGSTS.E.BYPASS.LTC128B.128 [R237+0x9000], desc[UR6][R12.64] ;  /* 0x090000000cedbfae */ /* 0x0003e2000b901d46 */
[----:B------:R-:W-:Y:S02]  /*2e90*/  IADD3.X R7, R28, R7, R9, P0, !PT ;  /* 0x000000071c077210 */ /* 0x000fe400007fe409 */
[C---:B------:R-:W-:Y:S01]  /*2ea0*/  @!P5 LEA R10, P0, R6.reuse, UR16, 0x1 ;  /* 0x00000010060adc11 */ /* 0x040fe2000f8008ff */
[----:B------:R1:W-:Y:S03]  /*2eb0*/  @P5 STS.128 [R237+0xb000], RZ ;  /* 0x00b000ffed005388 */ /* 0x0003e60000000c00 */
[C---:B------:R-:W-:Y:S02]  /*2ec0*/  @!P5 LEA.HI.X R11, R6.reuse, UR17, R7, 0x1, P0 ;  /* 0x00000011060bdc11 */ /* 0x040fe400080f0c07 */
[----:B------:R-:W-:-:S03]  /*2ed0*/  @!P4 LEA R8, P0, R6, UR16, 0x1 ;  /* 0x000000100608cc11 */ /* 0x000fc6000f8008ff */
[----:B------:R-:W-:Y:S01]  /*2ee0*/  @!PT LDS RZ, [RZ] ;  /* 0x00000000fffff984 */ /* 0x000fe20000000800 */
[----:B------:R-:W-:Y:S01]  /*2ef0*/  @!PT LDS RZ, [RZ] ;  /* 0x00000000fffff984 */ /* 0x000fe20000000800 */
[----:B------:R-:W-:Y:S01]  /*2f00*/  @!PT LDS RZ, [RZ] ;  /* 0x00000000fffff984 */ /* 0x000fe20000000800 */
[----:B------:R1:W-:Y:S01]  /*2f10*/  @!P5 LDGSTS.E.BYPASS.LTC128B.128 [R237+0xb000], desc[UR6][R10.64+0x80] ;  /* 0x0b0000800aeddfae */ /* 0x0003e2000b901d46 */
[----:B------:R-:W-:Y:S02]  /*2f20*/  @!P4 LEA.HI.X R9, R6, UR17, R7, 0x1, P0 ;  /* 0x000000110609cc11 */ /* 0x000fe400080f0c07 */
[----:B------:R-:W-:Y:S01]  /*2f30*/  ISETP.NE.AND P0, PT, R14, RZ, PT ;  /* 0x000000ff0e00720c */ /* 0x000fe20003f05270 */
[----:B------:R1:W-:Y:S04]  /*2f40*/  @P4 STS.128 [R237+0xd000], RZ ;  /* 0x00d000ffed004388 */ /* 0x0003e80000000c00 */
[----:B------:R-:W-:Y:S01]  /*2f50*/  @!PT LDS RZ, [RZ] ;  /* 0x00000000fffff984 */ /* 0x000fe20000000800 */
[----:B------:R-:W-:Y:S01]  /*2f60*/  @!PT LDS RZ, [RZ] ;  /* 0x00000000fffff984 */ /* 0x000fe20000000800 */
[----:B------:R-:W-:Y:S01]  /*2f70*/  @!PT LDS RZ, [RZ] ;  /* 0x00000000fffff984 */ /* 0x000fe20000000800 */
[----:B------:R1:W-:Y:S04]  /*2f80*/  @!P4 LDGSTS.E.BYPASS.LTC128B.128 [R237+0xd000], desc[UR6][R8.64+0x100] ;  /* 0x0d00010008edcfae */ /* 0x0003e8000b901d46 */
[----:B------:R1:W-:Y:S01]  /*2f90*/  @P6 STS.128 [R237+0xf000], RZ ;  /* 0x00f000ffed006388 */ /* 0x0003e20000000c00 */
[----:B------:R-:W-:Y:S05]  /*2fa0*/  @P6 BRA `(.L_x_23) ;  /* 0x0000000000206947 */ /* 0x000fea0003800000 */
[----:B-1----:R-:W-:Y:S02]  /*2fb0*/  P2R R10, PR, RZ, 0x1 ;  /* 0x00000001ff0a7803 */ /* 0x002fe40000000000 */
[----:B------:R-:W-:-:S04]  /*2fc0*/  LEA R8, P0, R6, UR16, 0x1 ;  /* 0x0000001006087c11 */ /* 0x000fc8000f8008ff */
[----:B------:R-:W-:Y:S02]  /*2fd0*/  LEA.HI.X R9, R6, UR17, R7, 0x1, P0 ;  /* 0x0000001106097c11 */ /* 0x000fe400080f0c07 */
[----:B------:R-:W-:-:S03]  /*2fe0*/  ISETP.NE.AND P0, PT, R10, RZ, PT ;  /* 0x000000ff0a00720c */ /* 0x000fc60003f05270 */
[----:B------:R-:W-:Y:S01]  /*2ff0*/  @!PT LDS RZ, [RZ] ;  /* 0x00000000fffff984 */ /* 0x000fe20000000800 */
[----:B------:R-:W-:Y:S01]  /*3000*/  @!PT LDS RZ, [RZ] ;  /* 0x00000000fffff984 */ /* 0x000fe20000000800 */
[----:B------:R-:W-:Y:S01]  /*3010*/  @!PT LDS RZ, [RZ] ;  /* 0x00000000fffff984 */ /* 0x000fe20000000800 */
[----:B------:R1:W-:Y:S10]  /*3020*/  LDGSTS.E.BYPASS.LTC128B.128 [R237+0xf000], desc[UR6][R8.64+0x180] ;  /* 0x0f00018008ed7fae */ /* 0x0003f4000b901d46 */
.L_x_23:
[----:B------:R-:W-:Y:S05]  /*3030*/  BSYNC B0 ;  /* 0x0000000000007941 */ /* 0x000fea0003800000 */
.L_x_22:
[----:B------:R1:W-:Y:S01]  /*3040*/  @P1 STS.128 [R237], RZ ;  /* 0x000000ffed001388 */ /* 0x0003e20000000c00 */
[----:B------:R-:W-:Y:S03]  /*3050*/  BSSY B0, `(.L_x_24) ;  /* 0x0000026000007945 */ /* 0x000fe60003800000 */
[----:B------:R1:W-:Y:S04]  /*3060*/  @P1 STS.128 [R237+0x2000], RZ ;  /* 0x002000ffed001388 */ /* 0x0003e80000000c00 */
[----:B------:R1:W-:Y:S04]  /*3070*/  @P1 STS.128 [R237+0x4000], RZ ;  /* 0x004000ffed001388 */ /* 0x0003e80000000c00 */
[----:B------:R1:W-:Y:S01]  /*3080*/  @P1 STS.128 [R237+0x6000], RZ ;  /* 0x006000ffed001388 */ /* 0x0003e20000000c00 */
[----:B------:R-:W-:Y:S05]  /*3090*/  @P1 BRA `(.L_x_25) ;  /* 0x0000000000841947 */ /* 0x000fea0003800000 */
[----:B-1----:R-:W1:Y:S01]  /*30a0*/  LDC.64 R10, c[0x0][0x210] ;  /* 0x00008400ff0a7b82 */ /* 0x002e620000000a00 */
[----:B--23--:R-:W-:Y:S01]  /*30b0*/  MOV R6, UR50 ;  /* 0x0000003200067c02 */ /* 0x00cfe20008000f00 */
[----:B------:R2:W-:Y:S01]  /*30c0*/  @P3 STS.128 [R237], RZ ;  /* 0x000000ffed003388 */ /* 0x0005e20000000c00 */
[----:B------:R-:W-:-:S03]  /*30d0*/  MOV R7, UR42 ;  /* 0x0000002a00077c02 */ /* 0x000fc60008000f00 */
[----:B------:R-:W-:-:S05]  /*30e0*/  IMAD.WIDE.U32 R6, R22, UR32, R6 ;  /* 0x0000002016067c25 */ /* 0x000fca000f8e0006 */
[----:B------:R-:W-:-:S03]  /*30f0*/  IADD3 R7, R35, R7, RZ ;  /* 0x0000000723077210 */ /* 0x000fc60007ffe0ff */
[----:B------:R-:W-:-:S04]  /*3100*/  IMAD.WIDE.U32 R8, R34, UR56, R6 ;  /* 0x0000003822087c25 */ /* 0x000fc8000f8e0006 */
[----:B------:R-:W-:Y:S02]  /*3110*/  VIADD R9, R9, UR14 ;  /* 0x0000000e09097c36 */ /* 0x000fe40008000000 */
[----:B-1----:R-:W-:-:S03]  /*3120*/  IMAD.WIDE R6, R4, 0x2, R10 ;  /* 0x0000000204067825 */ /* 0x002fc600078e020a */
[----:B------:R-:W-:-:S04]  /*3130*/  LEA R6, P1, R8, R6, 0x1 ;  /* 0x0000000608067211 */ /* 0x000fc800078208ff */
[----:B------:R-:W-:Y:S01]  /*3140*/  LEA.HI.X R7, R8, R7, R9, 0x1, P1 ;  /* 0x0000000708077211 */ /* 0x000fe200008f0c09 */
[----:B------:R-:W-:Y:S01]  /*3150*/  @!P3 IMAD.MOV.U32 R9, RZ, RZ, R243 ;  /* 0x000000ffff09b224 */ /* 0x000fe200078e00f3 */
[----:B------:R-:W-:-:S05]  /*3160*/  @!P3 MOV R8, R241 ;  /* 0x000000f10008b202 */ /* 0x000fca0000000f00 */
[----:B------:R-:W-:Y:S01]  /*3170*/  @!PT LDS RZ, [RZ] ;  /* 0x00000000fffff984 */ /* 0x000fe20000000800 */
[----:B------:R-:W-:Y:S01]  /*3180*/  @!PT LDS RZ, [RZ] ;  /* 0x00000000fffff984 */ /* 0x000fe20000000800 */
[----:B------:R-:W-:Y:S01]  /*3190*/  @!PT LDS RZ, [RZ] ;  /* 0x00000000fffff984 */ /* 0x000fe20000000800 */
[----:B------:R2:W-:Y:S04]  /*31a0*/  @!P3 LDGSTS.E.BYPASS.LTC128B.128 [R237], desc[UR6][R8.64] ;  /* 0x0000000008edbfae */ /* 0x0005e8000b901d46 */
        /* <DEDUP_REMOVED lines=16> */
.L_x_25:
[----:B------:R-:W-:Y:S05]  /*32b0*/  BSYNC B0 ;  /* 0x0000000000007941 */ /* 0x000fea0003800000 */
.L_x_24:
[----:B------:R1:W-:Y:S01]  /*32c0*/  @P0 STS.128 [R237+0x1000], RZ ;  /* 0x001000ffed000388 */ /* 0x0003e20000000c00 */
[----:B------:R-:W-:Y:S03]  /*32d0*/  BSSY B0, `(.L_x_26) ;  /* 0x0000029000007945 */ /* 0x000fe60003800000 */
[----:B------:R1:W-:Y:S04]  /*32e0*/  @P0 STS.128 [R237+0x3000], RZ ;  /* 0x003000ffed000388 */ /* 0x0003e80000000c00 */
[----:B------:R1:W-:Y:S04]  /*32f0*/  @P0 STS.128 [R237+0x5000], RZ ;  /* 0x005000ffed000388 */ /* 0x0003e80000000c00 */
[----:B------:R1:W-:Y:S01]  /*3300*/  @P0 STS.128 [R237+0x7000], RZ ;  /* 0x007000ffed000388 */ /* 0x0003e20000000c00 */
[----:B------:R-:W-:Y:S05]  /*3310*/  @P0 BRA `(.L_x_27) ;  /* 0x0000000000900947 */ /* 0x000fea0003800000 */
[----:B------:R-:W-:Y:S01]  /*3320*/  USHF.L.U32 UR13, UR33, 0x5, URZ ;  /* 0x00000005210d7899 */ /* 0x000fe2000800063f */
[----:B-12---:R-:W-:Y:S01]  /*3330*/  IMAD.U32 R9, RZ, RZ, UR32 ;  /* 0x00000020ff097e24 */ /* 0x006fe2000f8e00ff */
[----:B------:R-:W-:Y:S01]  /*3340*/  UIMAD.WIDE.U32 UR16, UR32, 0x20, URZ ;  /* 0x00000020201078a5 */ /* 0x000fe2000f8e003f */
[----:B------:R-:W-:Y:S01]  /*3350*/  IMAD.U32 R8, RZ, RZ, UR33 ;  /* 0x00000021ff087e24 */ /* 0x000fe2000f8e00ff */
[----:B------:R1:W-:Y:S02]  /*3360*/  @P3 STS.128 [R237+0x1000], RZ ;  /* 0x001000ffed003388 */ /* 0x0003e40000000c00 */
[----:B---3--:R-:W-:Y:S01]  /*3370*/  IMAD.U32 R7, RZ, RZ, UR13 ;  /* 0x0000000dff077e24 */ /* 0x008fe2000f8e00ff */
[C---:B------:R-:W-:Y:S02]  /*3380*/  @!P3 LEA R12, P0, R9.reuse, R241, 0x6 ;  /* 0x000000f1090cb211 */ /* 0x040fe400078030ff */
[----:B------:R-:W-:Y:S02]  /*3390*/  IADD3 R6, P1, R20, UR16, RZ ;  /* 0x0000001014067c10 */ /* 0x000fe4000ff3e0ff */
[----:B------:R-:W-:-:S02]  /*33a0*/  @!P3 LEA.HI.X R13, R9, R243, R8, 0x6, P0 ;  /* 0x000000f3090db211 */ /* 0x000fc400000f3408 */
[----:B------:R-:W-:Y:S02]  /*33b0*/  IADD3.X R7, R37, UR17, R7, P1, !PT ;  /* 0x0000001125077c10 */ /* 0x000fe40008ffe407 */
[C---:B------:R-:W-:Y:S01]  /*33c0*/  @!P5 LEA R10, P1, R6.reuse, UR20, 0x1 ;  /* 0x00000014060adc11 */ /* 0x040fe2000f8208ff */
[----:B------:R-:W-:Y:S01]  /*33d0*/  @!PT LDS RZ, [RZ] ;  /* 0x00000000fffff984 */ /* 0x000fe20000000800 */
[----:B------:R-:W-:Y:S01]  /*33e0*/  @!PT LDS RZ, [RZ] ;  /* 0x00000000fffff984 */ /* 0x000fe20000000800 */
[----:B------:R-:W-:Y:S01]  /*33f0*/  @!PT LDS RZ, [RZ] ;  /* 0x00000000fffff984 */ /* 0x000fe20000000800 */
[----:B------:R1:W-:Y:S01]  /*3400*/  @!P3 LDGSTS.E.BYPASS.LTC128B.128 [R237+0x1000], desc[UR6][R12.64] ;  /* 0x010000000cedbfae */ /* 0x0003e2000b901d46 */
[C---:B------:R-:W-:Y:S02]  /*3410*/  @!P4 LEA R8, P0, R6.reuse, UR20, 0x1 ;  /* 0x000000140608cc11 */ /* 0x040fe4000f8008ff */
[C-C-:B------:R-:W-:Y:S01]  /*3420*/  @!P5 LEA.HI.X R11, R6.reuse, UR21, R7.reuse, 0x1, P1 ;  /* 0x00000015060bdc11 */ /* 0x140fe200088f0c07 */
[----:B------:R1:W-:Y:S01]  /*3430*/  @P5 STS.128 [R237+0x3000], RZ ;  /* 0x003000ffed005388 */ /* 0x0003e20000000c00 */
[----:B------:R-:W-:-:S03]  /*3440*/  @!P4 LEA.HI.X R9, R6, UR21, R7, 0x1, P0 ;  /* 0x000000150609cc11 */ /* 0x000fc600080f0c07 */
        /* <DEDUP_REMOVED lines=11> */
[----:B-1----:R-:W-:-:S04]  /*3500*/  LEA R8, P0, R6, UR20, 0x1 ;  /* 0x0000001406087c11 */ /* 0x002fc8000f8008ff */
[----:B------:R-:W-:-:S05]  /*3510*/  LEA.HI.X R9, R6, UR21, R7, 0x1, P0 ;  /* 0x0000001506097c11 */ /* 0x000fca00080f0c07 */
[----:B------:R-:W-:Y:S01]  /*3520*/  @!PT LDS RZ, [RZ] ;  /* 0x00000000fffff984 */ /* 0x000fe20000000800 */
[----:B------:R-:W-:Y:S01]  /*3530*/  @!PT LDS RZ, [RZ] ;  /* 0x00000000fffff984 */ /* 0x000fe20000000800 */
[----:B------:R-:W-:Y:S01]  /*3540*/  @!PT LDS RZ, [RZ] ;  /* 0x00000000fffff984 */ /* 0x000fe20000000800 */
[----:B------:R1:W-:Y:S04]  /*3550*/  LDGSTS.E.BYPASS.LTC128B.128 [R237+0x7000], desc[UR6][R8.64+0x180] ;  /* 0x0700018008ed7fae */ /* 0x0003e8000b901d46 */
.L_x_27:
[----:B------:R-:W-:Y:S05]  /*3560*/  BSYNC B0 ;  /* 0x0000000000007941 */ /* 0x000fea0003800000 */
.L_x_26:
[----:B------:R1:W-:Y:S01]  /*3570*/  @P2 STS.128 [R237+0x10000], RZ ;  /* 0x010000ffed002388 */ /* 0x0003e20000000c00 */
[----:B------:R-:W-:Y:S03]  /*3580*/  BSSY B0, `(.L_x_28) ;  /* 0x000003c000007945 */ /* 0x000fe60003800000 */
[----:B------:R1:W-:Y:S04]  /*3590*/  @P2 STS.128 [R237+0x11000], RZ ;  /* 0x011000ffed002388 */ /* 0x0003e80000000c00 */
[----:B------:R1:W-:Y:S04]  /*35a0*/  @P2 STS.128 [R237+0x12000], RZ ;  /* 0x012000ffed002388 */ /* 0x0003e80000000c00 */
[----:B------:R1:W-:Y:S01]  /*35b0*/  @P2 STS.128 [R237+0x13000], RZ ;  /* 0x013000ffed002388 */ /* 0x0003e20000000c00 */
[----:B------:R-:W-:Y:S05]  /*35c0*/  @P2 BRA `(.L_x_29) ;  /* 0x0000000000dc2947 */ /* 0x000fea0003800000 */
[----:B-123--:R-:W-:Y:S01]  /*35d0*/  LOP3.LUT R6, R26, 0x1, RZ, 0xc0, !PT ;  /* 0x000000011a067812 */ /* 0x00efe200078ec0ff */
[----:B------:R-:W-:Y:S01]  /*35e0*/  ULDC.64 UR12, c[0x0][0x260] ;  /* 0x00009800000c7ab9 */ /* 0x000fe20000000a00 */
[----:B------:R-:W-:Y:S02]  /*35f0*/  P2R R14, PR, RZ, 0x8 ;  /* 0x00000008ff0e7803 */ /* 0x000fe40000000000 */
[----:B------:R-:W-:Y:S01]  /*3600*/  ISETP.NE.U32.AND P3, PT, R6, 0x1, PT ;  /* 0x000000010600780c */ /* 0x000fe20003f65070 */
[----:B------:R-:W-:Y:S01]  /*3610*/  IMAD.U32 R6, RZ, RZ, UR28 ;  /* 0x0000001cff067e24 */ /* 0x000fe2000f8e00ff */
[----:B------:R-:W-:Y:S02]  /*3620*/  LOP3.LUT R7, R26, 0xff, RZ, 0xc0, !PT ;  /* 0x000000ff1a077812 */ /* 0x000fe400078ec0ff */
[----:B------:R-:W-:Y:S02]  /*3630*/  IADD3 R0, P0, R0, UR28, RZ ;  /* 0x0000001c00007c10 */ /* 0x000fe4000ff1e0ff */
[----:B------:R-:W-:-:S02]  /*3640*/  LOP3.LUT P2, RZ, R7, 0x2, RZ, 0xc0, !PT ;  /* 0x0000000207ff7812 */ /* 0x000fc4000784c0ff */
[----:B------:R-:W-:Y:S01]  /*3650*/  LOP3.LUT P1, RZ, R7, 0x4, RZ, 0xc0, !PT ;  /* 0x0000000407ff7812 */ /* 0x000fe2000782c0ff */
[----:B------:R-:W-:Y:S01]  /*3660*/  IMAD.WIDE.U32 R4, R0, UR40, R4 ;  /* 0x0000002800047c25 */ /* 0x000fe2000f8e0004 */
[----:B------:R-:W-:Y:S02]  /*3670*/  LEA.HI.X.SX32 R6, R6, R39, 0x1, P0 ;  /* 0x0000002706067211 */ /* 0x000fe400000f0eff */
[----:B------:R-:W-:Y:S01]  /*3680*/  P2R R15, PR, RZ, 0x10 ;  /* 0x00000010ff0f7803 */ /* 0x000fe20000000000 */
[----:B------:R-:W1:Y:S01]  /*3690*/  @!P3 LDC.64 R12, c[0x0][0x218] ;  /* 0x00008600ff0cbb82 */ /* 0x000e620000000a00 */
[----:B------:R-:W-:Y:S01]  /*36a0*/  IADD3 R4, P0, R4, UR44, RZ ;  /* 0x0000002c04047c10 */ /* 0x000fe2000ff1e0ff */
[----:B------:R-:W-:-:S04]  /*36b0*/  IMAD R6, R6, UR40, RZ ;  /* 0x0000002806067c24 */ /* 0x000fc8000f8e02ff */
[----:B------:R-:W-:Y:S02]  /*36c0*/  IMAD R6, R0, UR41, R6 ;  /* 0x0000002900067c24 */ /* 0x000fe4000f8e0206 */
[----:B------:R-:W2:Y:S01]  /*36d0*/  @P2 LDC.64 R10, c[0x0][0x218] ;  /* 0x00008600ff0a2b82 */ /* 0x000ea20000000a00 */
[----:B------:R-:W-:Y:S02]  /*36e0*/  IMAD R0, R38, UR12, RZ ;  /* 0x0000000c26007c24 */ /* 0x000fe4000f8e02ff */
[----:B------:R-:W-:Y:S02]  /*36f0*/  IADD3.X R5, R5, UR46, R6, P0, !PT ;  /* 0x0000002e05057c10 */ /* 0x000fe400087fe406 */
[----:B------:R-:W-:-:S03]  /*3700*/  IMAD R0, R23, UR13, R0 ;  /* 0x0000000d17007c24 */ /* 0x000fc6000f8e0200 */
[----:B------:R-:W3:Y:S01]  /*3710*/  @P1 LDC.64 R8, c[0x0][0x218] ;  /* 0x00008600ff081b82 */ /* 0x000ee20000000a00 */
[----:B------:R-:W-:-:S04]  /*3720*/  IMAD.WIDE.U32 R4, R23, UR12, R4 ;  /* 0x0000000c17047c25 */ /* 0x000fc8000f8e0004 */
[----:B------:R-:W-:Y:S01]  /*3730*/  IMAD.IADD R0, R5, 0x1, R0 ;  /* 0x0000000105007824 */ /* 0x000fe200078e0200 */
[----:B-1----:R-:W-:-:S04]  /*3740*/  @!P3 LEA R12, P0, R4, R12, 0x1 ;  /* 0x0000000c040cb211 */ /* 0x002fc800078008ff */
[C---:B------:R-:W-:Y:S02]  /*3750*/  @!P3 LEA.HI.X R13, R4.reuse, R13, R0, 0x1, P0 ;  /* 0x0000000d040db211 */ /* 0x040fe400000f0c00 */
[----:B--2---:R-:W-:-:S03]  /*3760*/  @P2 LEA R10, P0, R4, R10, 0x1 ;  /* 0x0000000a040a2211 */ /* 0x004fc600078008ff */
[----:B------:R-:W-:Y:S01]  /*3770*/  @!PT LDS RZ, [RZ] ;  /* 0x00000000fffff984 */ /* 0x000fe20000000800 */
[----:B------:R-:W-:Y:S01]  /*3780*/  @!PT LDS RZ, [RZ] ;  /* 0x00000000fffff984 */ /* 0x000fe20000000800 */
[----:B------:R-:W-:Y:S01]  /*3790*/  @!PT LDS RZ, [RZ] ;  /* 0x00000000fffff984 */ /* 0x000fe20000000800 */
[----:B------:R1:W-:Y:S01]  /*37a0*/  @!P3 LDGSTS.E.BYPASS.LTC128B.128 [R237+0x10000], desc[UR6][R12.64] ;  /* 0x100000000cedbfae */ /* 0x0003e2000b901d46 */
[----:B------:R-:W-:-:S03]  /*37b0*/  @P2 LEA.HI.X R11, R4, R11, R0, 0x1, P0 ;  /* 0x0000000b040b2211 */ /* 0x000fc600000f0c00 */
[----:B------:R1:W-:Y:S01]  /*37c0*/  @P3 STS.128 [R237+0x10000], RZ ;  /* 0x010000ffed003388 */ /* 0x0003e20000000c00 */
[----:B------:R-:W-:Y:S02]  /*37d0*/  ISETP.NE.AND P3, PT, R14, RZ, PT ;  /* 0x000000ff0e00720c */ /* 0x000fe40003f65270 */
[C---:B---3--:R-:W-:Y:S01]  /*37e0*/  @P1 LEA R8, P0, R4.reuse, R8, 0x1 ;  /* 0x0000000804081211 */ /* 0x048fe200078008ff */
[----:B------:R-:W-:Y:S01]  /*37f0*/  @!PT LDS RZ, [RZ] ;  /* 0x00000000fffff984 */ /* 0x000fe20000000800 */
[----:B------:R-:W-:Y:S01]  /*3800*/  @!PT LDS RZ, [RZ] ;  /* 0x00000000fffff984 */ /* 0x000fe20000000800 */
[----:B------:R-:W-:Y:S01]  /*3810*/  @!PT LDS RZ, [RZ] ;  /* 0x00000000fffff984 */ /* 0x000fe20000000800 */
[----:B------:R1:W-:Y:S03]  /*3820*/  @P2 LDGSTS.E.BYPASS.LTC128B.128 [R237+0x11000], desc[UR6][R10.64+0x80] ;  /* 0x110000800aed2fae */ /* 0x0003e6000b901d46 */
[----:B------:R-:W-:Y:S01]  /*3830*/  @P1 LEA.HI.X R9, R4, R9, R0, 0x1, P0 ;  /* 0x0000000904091211 */ /* 0x000fe200000f0c00 */
[----:B------:R1:W-:Y:S01]  /*3840*/  @!P2 STS.128 [R237+0x11000], RZ ;  /* 0x011000ffed00a388 */ /* 0x0003e20000000c00 */
[----:B------:R-:W-:-:S03]  /*3850*/  LOP3.LUT P0, RZ, R7, 0x8, RZ, 0xc0, !PT ;  /* 0x0000000807ff7812 */ /* 0x000fc6000780c0ff */
[----:B------:R-:W-:Y:S01]  /*3860*/  @!PT LDS RZ, [RZ] ;  /* 0x00000000fffff984 */ /* 0x000fe20000000800 */
[----:B------:R-:W-:Y:S01]  /*3870*/  @!PT LDS RZ, [RZ] ;  /* 0x00000000fffff984 */ /* 0x000fe20000000800 */
[----:B------:R-:W-:Y:S01]  /*3880*/  @!PT LDS RZ, [RZ] ;  /* 0x00000000fffff984 */ /* 0x000fe20000000800 */
[----:B------:R1:W-:Y:S04]  /*3890*/  @P1 LDGSTS.E.BYPASS.LTC128B.128 [R237+0x12000], desc[UR6][R8.64+0x100] ;  /* 0x1200010008ed1fae */ /* 0x0003e8000b901d46 */
[----:B------:R1:W-:Y:S06]  /*38a0*/  @!P1 STS.128 [R237+0x12000], RZ ;  /* 0x012000ffed009388 */ /* 0x0003ec0000000c00 */
[----:B------:R-:W2:Y:S02]  /*38b0*/  @P0 LDC.64 R6, c[0x0][0x218] ;  /* 0x00008600ff060b82 */ /* 0x000ea40000000a00 */
[----:B--2---:R-:W-:-:S04]  /*38c0*/  @P0 LEA R6, P4, R4, R6, 0x1 ;  /* 0x0000000604060211 */ /* 0x004fc800078808ff */
[----:B------:R-:W-:Y:S02]  /*38d0*/  @P0 LEA.HI.X R7, R4, R7, R0, 0x1, P4 ;  /* 0x0000000704070211 */ /* 0x000fe400020f0c00 */
[----:B------:R-:W-:-:S03]  /*38e0*/  ISETP.NE.AND P4, PT, R15, RZ, PT ;  /* 0x000000ff0f00720c */ /* 0x000fc60003f85270 */
[----:B------:R-:W-:Y:S01]  /*38f0*/  @!PT LDS RZ, [RZ] ;  /* 0x00000000fffff984 */ /* 0x000fe20000000800 */
[----:B------:R-:W-:Y:S01]  /*3900*/  @!PT LDS RZ, [RZ] ;  /* 0x00000000fffff984 */ /* 0x000fe20000000800 */
[----:B------:R-:W-:Y:S01]  /*3910*/  @!PT LDS RZ, [RZ] ;  /* 0x00000000fffff984 */ /* 0x000fe20000000800 */
[----:B------:R1:W-:Y:S04]  /*3920*/  @P0 LDGSTS.E.BYPASS.LTC128B.128 [R237+0x13000], desc[UR6][R6.64+0x180] ;  /* 0x1300018006ed0fae */ /* 0x0003e8000b901d46 */
[----:B------:R1:W-:Y:S04]  /*3930*/  @!P0 STS.128 [R237+0x13000], RZ ;  /* 0x013000ffed008388 */ /* 0x0003e80000000c00 */
.L_x_29:
[----:B------:R-:W-:Y:S05]  /*3940*/  BSYNC B0 ;  /* 0x0000000000007941 */ /* 0x000fea0003800000 */
.L_x_28:
[----:B------:R-:W0:Y:S01]  /*3950*/  LDGDEPBAR ;  /* 0x00000000000079af */ /* 0x000e220000000000 */
[----:B------:R-:W-:Y:S01]  /*3960*/  UIADD3 UR12, UR4, 0x14000, URZ ;  /* 0x00014000040c7890 */ /* 0x000fe2000fffe03f */
[----:B------:R-:W-:Y:S01]  /*3970*/  IMAD.MOV.U32 R4, RZ, RZ, 0x20 ;  /* 0x00000020ff047424 */ /* 0x000fe200078e00ff */
[C---:B------:R-:W-:Y:S01]  /*3980*/  LOP3.LUT P1, RZ, R36.reuse, 0x4, RZ, 0xc0, !PT ;  /* 0x0000000424ff7812 */ /* 0x040fe2000782c0ff */
[----:B------:R-:W-:Y:S01]  /*3990*/  IMAD.MOV.U32 R192, RZ, RZ, 0x40 ;  /* 0x00000040ffc07424 */ /* 0x000fe200078e00ff */
[----:B------:R-:W-:Y:S01]  /*39a0*/  LOP3.LUT P0, RZ, R36, 0x2, RZ, 0xc0, !PT ;  /* 0x0000000224ff7812 */ /* 0x000fe2000780c0ff */
[----:B-123--:R-:W-:Y:S01]  /*39b0*/  VIADD R6, R44, 0x1 ;  /* 0x000000012c067836 */ /* 0x00efe20000000000 */
[----:B------:R-:W-:Y:S01]  /*39c0*/  LEA R5, R234, UR12, 0x1 ;  /* 0x0000000cea057c11 */ /* 0x000fe2000f8e08ff */
[----:B------:R-:W-:Y:S01]  /*39d0*/  IMAD.U32 R0, RZ, RZ, UR29 ;  /* 0x0000001dff007e24 */ /* 0x000fe2000f8e00ff */
[----:B------:R-:W-:Y:S01]  /*39e0*/  SEL R4, R4, 0xffffffe0, !P0 ;  /* 0xffffffe004047807 */ /* 0x000fe20004000000 */
[----:B------:R-:W-:Y:S01]  /*39f0*/  UIADD3 UR17, UR29, 0x20, UR28 ;  /* 0x000000201d117890 */ /* 0x000fe2000fffe01c */
[----:B------:R-:W-:Y:S01]  /*3a00*/  SEL R192, R192, 0xffffffc0, !P1 ;  /* 0xffffffc0c0c07807 */ /* 0x000fe20004800000 */
[----:B------:R-:W-:Y:S01]  /*3a10*/  IMAD.SHL.U32 R248, R44, 0x4, RZ ;  /* 0x000000042cf87824 */ /* 0x000fe200078e00ff */
[----:B------:R-:W-:-:S02]  /*3a20*/  LEA R180, R234, UR4, 0x1 ;  /* 0x00000004eab47c11 */ /* 0x000fc4000f8e08ff */
[----:B------:R-:W-:Y:S02]  /*3a30*/  CS2R R126, SRZ ;  /* 0x00000000007e7805 */ /* 0x000fe4000001ff00 */
[----:B------:R-:W-:Y:S02]  /*3a40*/  IADD3 R192, R4, R5, R192 ;  /* 0x0000000504c07210 */ /* 0x000fe40007ffe0c0 */
[----:B------:R-:W-:Y:S02]  /*3a50*/  CS2R R124, SRZ ;  /* 0x00000000007c7805 */ /* 0x000fe4000001ff00 */
[----:B------:R-:W-:Y:S02]  /*3a60*/  IADD3 R0, R6, UR18, -R0 ;  /* 0x0000001206007c10 */ /* 0x000fe4000fffe800 */
[----:B------:R-:W-:Y:S02]  /*3a70*/  CS2R R130, SRZ ;  /* 0x0000000000827805 */ /* 0x000fe4000001ff00 */
[----:B------:R-:W-:-:S02]  /*3a80*/  CS2R R128, SRZ ;  /* 0x0000000000807805 */ /* 0x000fc4000001ff00 */
[----:B------:R-:W-:Y:S02]  /*3a90*/  CS2R R122, SRZ ;  /* 0x00000000007a7805 */ /* 0x000fe4000001ff00 */
[----:B------:R-:W-:Y:S01]  /*3aa0*/  CS2R R120, SRZ ;  /* 0x0000000000787805 */ /* 0x000fe2000001ff00 */
[----:B------:R1:W-:Y:S01]  /*3ab0*/  STL [R1], R0 ;  /* 0x0000000001007387 */ /* 0x0003e20000100800 */
[----:B------:R-:W-:Y:S01]  /*3ac0*/  CS2R R118, SRZ ;  /* 0x0000000000767805 */ /* 0x000fe2000001ff00 */
[----:B------:R-:W-:-:S04]  /*3ad0*/  DEPBAR.LE SB0, 0x1 ;  /* 0x000080400000791a */ /* 0x000fc80000000000 */
[----:B------:R-:W-:Y:S01]  /*3ae0*/  BAR.SYNC.DEFER_BLOCKING 0x0 ;  /* 0x0000000000007b1d */ /* 0x000fe20000010000 */
[----:B------:R-:W-:Y:S02]  /*3af0*/  CS2R R116, SRZ ;  /* 0x0000000000747805 */ /* 0x000fe4000001ff00 */
[----:B------:R-:W-:Y:S02]  /*3b00*/  CS2R R110, SRZ ;  /* 0x00000000006e7805 */ /* 0x000fe4000001ff00 */
[----:B------:R-:W-:Y:S02]  /*3b10*/  CS2R R108, SRZ ;  /* 0x00000000006c7805 */ /* 0x000fe4000001ff00 */
        /* <DEDUP_REMOVED lines=19> */
[----:B------:R-:W-:Y:S01]  /*3c50*/  CS2R R16, SRZ ;  /* 0x0000000000107805 */ /* 0x000fe2000001ff00 */
[----:B------:R1:W2:Y:S01]  /*3c60*/  LDSM.16.M88.4 R132, [R180+0x14000] ;  /* 0x01400000b484783b */ /* 0x0002a20000000200 */
[----:B------:R-:W-:-:S02]  /*3c70*/  CS2R R14, SRZ ;  /* 0x00000000000e7805 */ /* 0x000fc4000001ff00 */
[----:B------:R-:W-:Y:S02]  /*3c80*/  CS2R R12, SRZ ;  /* 0x00000000000c7805 */ /* 0x000fe4000001ff00 */
[----:B------:R-:W-:Y:S01]  /*3c90*/  SHF.L.U64.HI R247, R44, 0x2, R247 ;  /* 0x000000022cf77819 */ /* 0x000fe200000102f7 */
[----:B------:R1:W3:Y:S01]  /*3ca0*/  LDSM.16.M88.4 R148, [R180+0x15000] ;  /* 0x01500000b494783b */ /* 0x0002e20000000200 */
[----:B------:R-:W-:Y:S01]  /*3cb0*/  UIADD3 UR17, UR17, -UR18, URZ ;  /* 0x8000001211117290 */ /* 0x000fe2000fffe03f */
[----:B------:R-:W-:Y:S02]  /*3cc0*/  ULDC UR20, c[0x0][0x2dc] ;  /* 0x0000b70000147ab9 */ /* 0x000fe40000000800 */
[----:B------:R1:W1:Y:S01]  /*3cd0*/  LDSM.16.M88.4 R164, [R180+0x16000] ;  /* 0x01600000b4a4783b */ /* 0x0002620000000200 */
[----:B------:R-:W-:-:S03]  /*3ce0*/  ULDC UR16, c[0x0][0x2ec] ;  /* 0x0000bb0000107ab9 */ /* 0x000fc60000000800 */
[----:B------:R1:W1:Y:S04]  /*3cf0*/  LDSM.16.M88.4 R160, [R192+0x1000] ;  /* 0x00100000c0a0783b */ /* 0x0002680000000200 */
[----:B------:R1:W1:Y:S04]  /*3d00*/  LDSM.16.M88.4 R176, [R192+0x2000] ;  /* 0x00200000c0b0783b */ /* 0x0002680000000200 */
[----:B------:R-:W1:Y:S04]  /*3d10*/  LDSM.16.M88.4 R180, [R180+0x17000] ;  /* 0x01700000b4b4783b */ /* 0x000e680000000200 */
[----:B------:R-:W1:Y:S04]  /*3d20*/  LDSM.16.M88.4 R192, [R192+0x3000] ;  /* 0x00300000c0c0783b */ /* 0x000e680000000200 */
[----:B------:R1:W1:Y:S04]  /*3d30*/  LDSM.16.M88.4 R136, [R229] ;  /* 0x00000000e588783b */ /* 0x0002680000000200 */
[----:B------:R1:W1:Y:S04]  /*3d40*/  LDSM.16.M88.4 R140, [R230] ;  /* 0x00000000e68c783b */ /* 0x0002680000000200 */
[----:B------:R1:W1:Y:S04]  /*3d50*/  LDSM.16.M88.4 R144, [R231] ;  /* 0x00000000e790783b */ /* 0x0002680000000200 */
[----:B------:R1:W1:Y:S04]  /*3d60*/  LDSM.16.M88.4 R152, [R229+0x1000] ;  /* 0x00100000e598783b */ /* 0x0002680000000200 */
[----:B------:R1:W1:Y:S04]  /*3d70*/  LDSM.16.M88.4 R156, [R230+0x1000] ;  /* 0x00100000e69c783b */ /* 0x0002680000000200 */
[----:B------:R1:W1:Y:S04]  /*3d80*/  LDSM.16.M88.4 R168, [R229+0x2000] ;  /* 0x00200000e5a8783b */ /* 0x0002680000000200 */
[----:B------:R1:W1:Y:S04]  /*3d90*/  LDSM.16.M88.4 R172, [R230+0x2000] ;  /* 0x00200000e6ac783b */ /* 0x0002680000000200 */
[----:B------:R1:W1:Y:S04]  /*3da0*/  LDSM.16.M88.4 R184, [R229+0x3000] ;  /* 0x00300000e5b8783b */ /* 0x0002680000000200 */
[----:B--23--:R1:W1:Y:S02]  /*3db0*/  LDSM.16.M88.4 R188, [R230+0x3000] ;  /* 0x00300000e6bc783b */ /* 0x00c2640000000200 */
.L_x_32:
[----:B------:R-:W0:Y:S01]  /*3dc0*/  LDGDEPBAR ;  /* 0x00000000000079af */ /* 0x000e220000000000 */
[----:B-1----:R-:W-:Y:S01]  /*3dd0*/  LEA R0, R234, UR4, 0x1 ;  /* 0x00000004ea007c11 */ /* 0x002fe2000f8e08ff */
[----:B------:R-:W-:Y:S01]  /*3de0*/  USHF.L.U32 UR13, UR5, 0x6, URZ ;  /* 0x00000006050d7899 */ /* 0x000fe2000800063f */
[----:B-----5:R-:W-:Y:S01]  /*3df0*/  FSETP.NEU.FTZ.AND P1, PT, R245, -INF , PT ;  /* 0xff800000f500780b */ /* 0x020fe20003f3d000 */
[----:B------:R-:W2:Y:S01]  /*3e00*/  LDL R69, [R1] ;  /* 0x0000000001457983 */ /* 0x000ea20000100800 */
[----:B------:R-:W-:Y:S02]  /*3e10*/  USHF.L.U32 UR12, UR23, 0x5, URZ ;  /* 0x00000005170c7899 */ /* 0x000fe4000800063f */
[----:B------:R-:W-:Y:S01]  /*3e20*/  UISETP.GE.AND UP0, UPT, UR13, UR17, UPT ;  /* 0x000000110d00728c */ /* 0x000fe2000bf06270 */
[----:B------:R-:W3:Y:S01]  /*3e30*/  LDL R68, [R1+0x4] ;  /* 0x0000040001447983 */ /* 0x000ee20000100800 */
[----:B------:R-:W-:Y:S02]  /*3e40*/  UIADD3 UR14, UR12, 0x20, URZ ;  /* 0x000000200c0e7890 */ /* 0x000fe4000fffe03f */
[----:B------:R-:W-:Y:S02]  /*3e50*/  UISETP.GT.AND UP2, UPT, UR5, UR15, UPT ;  /* 0x0000000f0500728c */ /* 0x000fe4000bf44270 */
[----:B------:R-:W-:Y:S06]  /*3e60*/  UISETP.LT.AND UP0, UPT, UR14, UR18, UP0 ;  /* 0x000000120e00728c */ /* 0x000fec0008701270 */
[----:B------:R-:W-:Y:S01]  /*3e70*/  PLOP3.LUT P0, PT, PT, PT, UP0, 0x80, 0x0 ;  /* 0x000000000000781c */ /* 0x000fe20003f0f008 */
[----:B------:R-:W-:Y:S04]  /*3e80*/  DEPBAR.LE SB0, 0x0 ;  /* 0x000080000000791a */ /* 0x000fe80000000000 */
[----:B------:R-:W-:Y:S06]  /*3e90*/  BAR.SYNC.DEFER_BLOCKING 0x0 ;  /* 0x0000000000007b1d */ /* 0x000fec0000010000 */
[----:B------:R-:W-:Y:S04]  /*3ea0*/  LDSM.16.M88.4 R8, [R2] ;  /* 0x000000000208783b */ /* 0x000fe80000000200 */
[----:B------:R-:W1:Y:S04]  /*3eb0*/  LDSM.16.M88.4 R44, [R0+0x10000] ;  /* 0x01000000002c783b */ /* 0x000e680000000200 */
[----:B------:R-:W-:Y:S04]  /*3ec0*/  LDSM.16.M88.4 R48, [R224] ;  /* 0x00000000e030783b */ /* 0x000fe80000000200 */
[----:B------:R-:W4:Y:S04]  /*3ed0*/  LDSM.16.M88.4 R52, [R229+-0x4000] ;  /* 0xffc00000e534783b */ /* 0x000f280000000200 */
[----:B------:R-:W-:Y:S04]  /*3ee0*/  LDSM.16.M88.4 R56, [R228] ;  /* 0x00000000e438783b */ /* 0x000fe80000000200 */
[----:B------:R-:W4:Y:S04]  /*3ef0*/  LDSM.16.M88.4 R60, [R230+-0x4000] ;  /* 0xffc00000e63c783b */ /* 0x000f280000000200 */
[----:B------:R-:W-:Y:S01]  /*3f00*/  LDSM.16.M88.4 R64, [R231+-0x4000] ;  /* 0xffc00000e740783b */ /* 0x000fe20000000200 */
[C---:B-1----:R-:W-:Y:S06]  /*3f10*/  HMMA.16816.F32.BF16 R4, R8.reuse, R44, RZ ;  /* 0x0000002c0804723c */ /* 0x042fec00000418ff */
[----:B------:R-:W-:Y:S01]  /*3f20*/  HMMA.16816.F32.BF16 R8, R8, R46, RZ ;  /* 0x0000002e0808723c */ /* 0x000fe200000418ff */
[----:B------:R-:W1:Y:S11]  /*3f30*/  LDSM.16.M88.4 R44, [R227] ;  /* 0x00000000e32c783b */ /* 0x000e760000000200 */
[----:B------:R-:W-:Y:S06]  /*3f40*/  @!UPT UIADD3 URZ, URZ, URZ, URZ ;  /* 0x0000003f3f3ff290 */ /* 0x000fec000fffe03f */
[C---:B----4-:R-:W-:Y:S06]  /*3f50*/  HMMA.16816.F32.BF16 R4, R48.reuse, R52, R4 ;  /* 0x000000343004723c */ /* 0x050fec0000041804 */
[----:B------:R-:W-:Y:S01]  /*3f60*/  HMMA.16816.F32.BF16 R8, R48, R54, R8 ;  /* 0x000000363008723c */ /* 0x000fe20000041808 */
[----:B------:R-:W-:Y:S04]  /*3f70*/  LDSM.16.M88.4 R48, [R2+0x2000] ;  /* 0x002000000230783b */ /* 0x000fe80000000200 */
[----:B------:R-:W4:Y:S11]  /*3f80*/  LDSM.16.M88.4 R52, [R0+0x11000] ;  /* 0x011000000034783b */ /* 0x000f360000000200 */
[----:B------:R-:W-:Y:S02]  /*3f90*/  @!UPT UIADD3 URZ, URZ, URZ, URZ ;  /* 0x0000003f3f3ff290 */ /* 0x000fe4000fffe03f */
[C---:B------:R-:W-:Y:S06]  /*3fa0*/  HMMA.16816.F32.BF16 R4, R56.reuse, R60, R4 ;  /* 0x0000003c3804723c */ /* 0x040fec0000041804 */
[----:B------:R-:W-:Y:S01]  /*3fb0*/  HMMA.16816.F32.BF16 R8, R56, R62, R8 ;  /* 0x0000003e3808723c */ /* 0x000fe20000041808 */
[----:B------:R-:W-:Y:S04]  /*3fc0*/  LDSM.16.M88.4 R56, [R224+0x2000] ;  /* 0x00200000e038783b */ /* 0x000fe80000000200 */
[----:B------:R-:W4:Y:S11]  /*3fd0*/  LDSM.16.M88.4 R60, [R229+-0x3000] ;  /* 0xffd00000e53c783b */ /* 0x000f360000000200 */
[----:B------:R-:W-:Y:S02]  /*3fe0*/  @!UPT UIADD3 URZ, URZ, URZ, URZ ;  /* 0x0000003f3f3ff290 */ /* 0x000fe4000fffe03f */
[C---:B-1----:R-:W-:Y:S06]  /*3ff0*/  HMMA.16816.F32.BF16 R4, R44.reuse, R64, R4 ;  /* 0x000000402c04723c */ /* 0x042fec0000041804 */
[----:B------:R-:W-:Y:S01]  /*4000*/  HMMA.16816.F32.BF16 R8, R44, R66, R8 ;  /* 0x000000422c08723c */ /* 0x000fe20000041808 */
[----:B------:R-:W-:Y:S04]  /*4010*/  LDSM.16.M88.4 R44, [R228+0x2000] ;  /* 0x00200000e42c783b */ /* 0x000fe80000000200 */
[----:B------:R-:W1:Y:S11]  /*4020*/  LDSM.16.M88.4 R64, [R230+-0x3000] ;  /* 0xffd00000e640783b */ /* 0x000e760000000200 */
[----:B------:R-:W-:Y:S02]  /*4030*/  @!UPT UIADD3 URZ, URZ, URZ, URZ ;  /* 0x0000003f3f3ff290 */ /* 0x000fe4000fffe03f */
[C---:B----4-:R-:W-:Y:S06]  /*4040*/  HMMA.16816.F32.BF16 R4, R48.reuse, R52, R4 ;  /* 0x000000343004723c */ /* 0x050fec0000041804 */
[----:B------:R-:W-:Y:S01]  /*4050*/  HMMA.16816.F32.BF16 R8, R48, R54, R8 ;  /* 0x000000363008723c */ /* 0x000fe20000041808 */
[----:B------:R-:W-:Y:S04]  /*4060*/  LDSM.16.M88.4 R48, [R227+0x2000] ;  /* 0x00200000e330783b */ /* 0x000fe80000000200 */
[----:B------:R-:W4:Y:S11]  /*4070*/  LDSM.16.M88.4 R52, [R231+-0x3000] ;  /* 0xffd00000e734783b */ /* 0x000f360000000200 */
[----:B------:R-:W-:Y:S02]  /*4080*/  @!UPT UIADD3 URZ, URZ, URZ, URZ ;  /* 0x0000003f3f3ff290 */ /* 0x000fe4000fffe03f */
[C---:B------:R-:W-:Y:S06]  /*4090*/  HMMA.16816.F32.BF16 R4, R56.reuse, R60, R4 ;  /* 0x0000003c3804723c */ /* 0x040fec0000041804 */
[----:B------:R-:W-:Y:S01]  /*40a0*/  HMMA.16816.F32.BF16 R8, R56, R62, R8 ;  /* 0x0000003e3808723c */ /* 0x000fe20000041808 */
[----:B------:R-:W-:Y:S04]  /*40b0*/  LDSM.16.M88.4 R56, [R2+0x4000] ;  /* 0x004000000238783b */ /* 0x000fe80000000200 */
[----:B------:R-:W4:Y:S11]  /*40c0*/  LDSM.16.M88.4 R60, [R0+0x12000] ;  /* 0x01200000003c783b */ /* 0x000f360000000200 */
        /* <DEDUP_REMOVED lines=14> */
[----:B------:R-:W2:Y:S11]  /*41b0*/  LDSM.16.M88.4 R60, [R231+-0x2000] ;  /* 0xffe00000e73c783b */ /* 0x000eb60000000200 */
[----:B------:R-:W-:Y:S02]  /*41c0*/  @!UPT UIADD3 URZ, URZ, URZ, URZ ;  /* 0x0000003f3f3ff290 */ /* 0x000fe4000fffe03f */
[C---:B-1----:R-:W-:Y:S06]  /*41d0*/  HMMA.16816.F32.BF16 R4, R44.reuse, R64, R4 ;  /* 0x000000402c04723c */ /* 0x042fec0000041804 */
[----:B------:R-:W-:Y:S01]  /*41e0*/  HMMA.16816.F32.BF16 R8, R44, R66, R8 ;  /* 0x000000422c08723c */ /* 0x000fe20000041808 */
[----:B------:R3:W-:Y:S04]  /*41f0*/  LDSM.16.M88.4 R64, [R0+0x13000] ;  /* 0x013000000040783b */ /* 0x0007e80000000200 */
[----:B------:R-:W1:Y:S11]  /*4200*/  LDSM.16.M88.4 R44, [R2+0x6000] ;  /* 0x00600000022c783b */ /* 0x000e760000000200 */
[----:B------:R-:W-:Y:S02]  /*4210*/  @!UPT UIADD3 URZ, URZ, URZ, URZ ;  /* 0x0000003f3f3ff290 */ /* 0x000fe4000fffe03f */
[C---:B----4-:R-:W-:Y:S06]  /*4220*/  HMMA.16816.F32.BF16 R4, R48.reuse, R52, R4 ;  /* 0x000000343004723c */ /* 0x050fec0000041804 */
[----:B------:R-:W-:Y:S01]  /*4230*/  HMMA.16816.F32.BF16 R8, R48, R54, R8 ;  /* 0x000000363008723c */ /* 0x000fe20000041808 */
[----:B------:R-:W-:Y:S04]  /*4240*/  LDSM.16.M88.4 R48, [R224+0x6000] ;  /* 0x00600000e030783b */ /* 0x000fe80000000200 */
[----:B------:R-:W4:Y:S01]  /*4250*/  LDSM.16.M88.4 R52, [R229+-0x1000] ;  /* 0xfff00000e534783b */ /* 0x000f220000000200 */
[----:B---3--:R-:W-:Y:S02]  /*4260*/  @!P0 VIADD R0, R68, UR12 ;  /* 0x0000000c44008c36 */ /* 0x008fe40008000000 */
[----:B------:R-:W-:Y:S10]  /*4270*/  IMAD.MOV.U32 R68, RZ, RZ, 0x8 ;  /* 0x00000008ff447424 */ /* 0x000ff400078e00ff */
[C---:B--2---:R-:W-:Y:S06]  /*4280*/  HMMA.16816.F32.BF16 R4, R56.reuse, R60, R4 ;  /* 0x0000003c3804723c */ /* 0x044fec0000041804 */
[----:B------:R-:W-:Y:S01]  /*4290*/  HMMA.16816.F32.BF16 R8, R56, R62, R8 ;  /* 0x0000003e3808723c */ /* 0x000fe20000041808 */
[----:B------:R-:W-:Y:S04]  /*42a0*/  LDSM.16.M88.4 R56, [R228+0x6000] ;  /* 0x00600000e438783b */ /* 0x000fe80000000200 */
[----:B------:R-:W2:Y:S11]  /*42b0*/  LDSM.16.M88.4 R60, [R230+-0x1000] ;  /* 0xfff00000e63c783b */ /* 0x000eb60000000200 */
[----:B------:R-:W-:Y:S02]  /*42c0*/  @!UPT UIADD3 URZ, URZ, URZ, URZ ;  /* 0x0000003f3f3ff290 */ /* 0x000fe4000fffe03f */
[C---:B-1----:R-:W-:Y:S06]  /*42d0*/  HMMA.16816.F32.BF16 R4, R44.reuse, R64, R4 ;  /* 0x000000402c04723c */ /* 0x042fec0000041804 */
[----:B------:R-:W-:Y:S01]  /*42e0*/  HMMA.16816.F32.BF16 R8, R44, R66, R8 ;  /* 0x000000422c08723c */ /* 0x000fe20000041808 */
[----:B------:R-:W-:Y:S04]  /*42f0*/  LDSM.16.M88.4 R44, [R227+0x6000] ;  /* 0x00600000e32c783b */ /* 0x000fe80000000200 */
[----:B------:R-:W1:Y:S11]  /*4300*/  LDSM.16.M88.4 R64, [R231+-0x1000] ;  /* 0xfff00000e740783b */ /* 0x000e760000000200 */
[----:B------:R-:W-:Y:S02]  /*4310*/  @!UPT UIADD3 URZ, URZ, URZ, URZ ;  /* 0x0000003f3f3ff290 */ /* 0x000fe4000fffe03f */
[C---:B----4-:R-:W-:Y:S06]  /*4320*/  HMMA.16816.F32.BF16 R4, R48.reuse, R52, R4 ;  /* 0x000000343004723c */ /* 0x050fec0000041804 */
[----:B------:R-:W-:Y:S07]  /*4330*/  HMMA.16816.F32.BF16 R8, R48, R54, R8 ;  /* 0x000000363008723c */ /* 0x000fee0000041808 */
[----:B------:R-:W-:Y:S04]  /*4340*/  @!P0 VIADD R50, R69, UR13 ;  /* 0x0000000d45328c36 */ /* 0x000fe80008000000 */
[----:B------:R-:W-:Y:S01]  /*4350*/  FMUL.FTZ R48, R245, 1.4426950216293334961 ;  /* 0x3fb8aa3bf5307820 */ /* 0x000fe20000410000 */
[----:B------:R-:W-:Y:S01]  /*4360*/  @!P0 VIADD R51, R0, 0x1 ;  /* 0x0000000100338836 */ /* 0x000fe20000000000 */
[----:B------:R-:W-:Y:S03]  /*4370*/  @!P0 VIMNMX R49, R50, UR18, PT ;  /* 0x0000001232318c48 */ /* 0x000fe6000bfe0100 */
[----:B------:R-:W-:Y:S02]  /*4380*/  FSEL R48, R48, RZ, P1 ;  /* 0x000000ff30307208 */ /* 0x000fe40000800000 */
[-C--:B------:R-:W-:Y:S01]  /*4390*/  @!P0 ISETP.GE.AND P2, PT, R0, R49.reuse, PT ;  /* 0x000000310000820c */ /* 0x080fe20003f46270 */
[C---:B--2---:R-:W-:Y:S05]  /*43a0*/  HMMA.16816.F32.BF16 R4, R56.reuse, R60, R4 ;  /* 0x0000003c3804723c */ /* 0x044fea0000041804 */
[-C--:B------:R-:W-:Y:S01]  /*43b0*/  @!P0 ISETP.GE.AND P1, PT, R51, R49.reuse, PT ;  /* 0x000000313300820c */ /* 0x080fe20003f26270 */
[----:B------:R-:W-:Y:S11]  /*43c0*/  HMMA.16816.F32.BF16 R8, R56, R62, R8 ;  /* 0x0000003e3808723c */ /* 0x000ff60000041808 */
[----:B------:R-:W-:Y:S07]  /*43d0*/  @!UPT UIADD3 URZ, URZ, URZ, URZ ;  /* 0x0000003f3f3ff290 */ /* 0x000fee000fffe03f */
[C---:B-1----:R-:W-:Y:S06]  /*43e0*/  HMMA.16816.F32.BF16 R4, R44.reuse, R64, R4 ;  /* 0x000000402c04723c */ /* 0x042fec0000041804 */
[----:B------:R-:W-:Y:S07]  /*43f0*/  HMMA.16816.F32.BF16 R8, R44, R66, R8 ;  /* 0x000000422c08723c */ /* 0x000fee0000041808 */
[----:B------:R-:W-:Y:S01]  /*4400*/  FMUL.FTZ R45, R246, 1.4426950216293334961 ;  /* 0x3fb8aa3bf62d7820 */ /* 0x000fe20000410000 */
[----:B------:R-:W-:Y:S10]  /*4410*/  @!P0 VIADDMNMX R44, R50, R68, UR18, PT ;  /* 0x00000012322c8e46 */ /* 0x000ff4000b800144 */
[----:B------:R-:W-:Y:S02]  /*4420*/  @!P0 FSEL R4, R4, -INF , !P2 ;  /* 0xff80000004048808 */ /* 0x000fe40005000000 */
[----:B------:R-:W-:Y:S02]  /*4430*/  @!P0 FSEL R5, R5, -INF , !P1 ;  /* 0xff80000005058808 */ /* 0x000fe40004800000 */
[----:B------:R-:W-:Y:S01]  /*4440*/  FSETP.NEU.FTZ.AND P1, PT, R246, -INF , PT ;  /* 0xff800000f600780b */ /* 0x000fe20003f3d000 */
[--C-:B------:R-:W-:Y:S01]  /*4450*/  FFMA.FTZ R4, R4, UR16, -R48.reuse ;  /* 0x0000001004047c23 */ /* 0x100fe20008010830 */
[-C--:B------:R-:W-:Y:S01]  /*4460*/  @!P0 ISETP.GE.AND P2, PT, R0, R44.reuse, PT ;  /* 0x0000002c0000820c */ /* 0x080fe20003f46270 */
[----:B------:R-:W-:Y:S02]  /*4470*/  FFMA.FTZ R5, R5, UR16, -R48 ;  /* 0x0000001005057c23 */ /* 0x000fe40008010830 */
[----:B------:R1:W-:Y:S01]  /*4480*/  MUFU.EX2 R60, R4 ;  /* 0x00000004003c7308 */ /* 0x0003e20000000800 */
[----:B------:R-:W-:Y:S09]  /*4490*/  @!P0 FSEL R6, R6, -INF , !P2 ;  /* 0xff80000006068808 */ /* 0x000ff20005000000 */
[----:B------:R2:W3:Y:S01]  /*44a0*/  MUFU.EX2 R58, R5 ;  /* 0x00000005003a7308 */ /* 0x0004e20000000800 */
[----:B-1----:R-:W-:Y:S02]  /*44b0*/  FSEL R4, R45, RZ, P1 ;  /* 0x000000ff2d047208 */ /* 0x002fe40000800000 */
[-C--:B------:R-:W-:Y:S03]  /*44c0*/  @!P0 ISETP.GE.AND P1, PT, R51, R44.reuse, PT ;  /* 0x0000002c3300820c */ /* 0x080fe60003f26270 */
[--C-:B------:R-:W-:Y:S01]  /*44d0*/  FFMA.FTZ R6, R6, UR16, -R4.reuse ;  /* 0x0000001006067c23 */ /* 0x100fe20008010804 */
[----:B------:R-:W-:Y:S01]  /*44e0*/  @!P0 FSEL R7, R7, -INF , !P1 ;  /* 0xff80000007078808 */ /* 0x000fe20004800000 */
[C---:B--2---:R-:W-:Y:S02]  /*44f0*/  @!P0 VIADD R5, R0.reuse, 0x8 ;  /* 0x0000000800058836 */ /* 0x044fe40000000000 */
[----:B------:R3:W-:Y:S01]  /*4500*/  MUFU.EX2 R61, R6 ;  /* 0x00000006003d7308 */ /* 0x0007e20000000800 */
[----:B------:R-:W-:Y:S02]  /*4510*/  @!P0 VIADD R0, R0, 0x9 ;  /* 0x0000000900008836 */ /* 0x000fe40000000000 */
[----:B------:R-:W-:Y:S01]  /*4520*/  FFMA.FTZ R7, R7, UR16, -R4 ;  /* 0x0000001007077c23 */ /* 0x000fe20008010804 */
[CC--:B------:R-:W-:Y:S02]  /*4530*/  @!P0 ISETP.GE.AND P1, PT, R5.reuse, R49.reuse, PT ;  /* 0x000000310500820c */ /* 0x0c0fe40003f26270 */
[-C--:B------:R-:W-:Y:S02]  /*4540*/  @!P0 ISETP.GE.AND P2, PT, R5, R44.reuse, PT ;  /* 0x0000002c0500820c */ /* 0x080fe40003f46270 */
[----:B------:R-:W-:Y:S02]  /*4550*/  @!P0 FSEL R8, R8, -INF , !P1 ;  /* 0xff80000008088808 */ /* 0x000fe40004800000 */
[----:B------:R-:W1:Y:S01]  /*4560*/  MUFU.EX2 R59, R7 ;  /* 0x00000007003b7308 */ /* 0x000e620000000800 */
[----:B------:R-:W-:Y:S02]  /*4570*/  @!P0 ISETP.GE.AND P1, PT, R0, R49, PT ;  /* 0x000000310000820c */ /* 0x000fe40003f26270 */
[----:B------:R-:W-:Y:S01]  /*4580*/  @!P0 FSEL R10, R10, -INF , !P2 ;  /* 0xff8000000a0a8808 */ /* 0x000fe20005000000 */
[----:B------:R-:W-:Y:S01]  /*4590*/  FFMA.FTZ R8, R8, UR16, -R48 ;  /* 0x0000001008087c23 */ /* 0x000fe20008010830 */
[----:B------:R-:W-:Y:S02]  /*45a0*/  @!P0 FSEL R9, R9, -INF , !P1 ;  /* 0xff80000009098808 */ /* 0x000fe40004800000 */
[----:B------:R-:W-:Y:S01]  /*45b0*/  @!P0 ISETP.GE.AND P1, PT, R0, R44, PT ;  /* 0x0000002c0000820c */ /* 0x000fe20003f26270 */
[----:B------:R-:W-:Y:S02]  /*45c0*/  FFMA.FTZ R10, R10, UR16, -R4 ;  /* 0x000000100a0a7c23 */ /* 0x000fe40008010804 */
[----:B------:R-:W-:Y:S01]  /*45d0*/  MUFU.EX2 R56, R8 ;  /* 0x0000000800387308 */ /* 0x000fe20000000800 */
[----:B------:R-:W-:Y:S01]  /*45e0*/  FFMA.FTZ R48, R9, UR16, -R48 ;  /* 0x0000001009307c23 */ /* 0x000fe20008010830 */
[----:B------:R-:W-:Y:S02]  /*45f0*/  @!P0 FSEL R11, R11, -INF , !P1 ;  /* 0xff8000000b0b8808 */ /* 0x000fe40004800000 */
[----:B---3--:R-:W-:Y:S02]  /*4600*/  F2FP.BF16.F32.PACK_AB R6, R58, R60 ;  /* 0x0000003c3a06723e */ /* 0x008fe400000010ff */
[----:B------:R-:W-:Y:S01]  /*4610*/  IADD3 R52, P0, R248, UR11, RZ ;  /* 0x0000000bf8347c10 */ /* 0x000fe2000ff1e0ff */
[----:B------:R-:W-:Y:S03]  /*4620*/  FFMA.FTZ R4, R11, UR16, -R4 ;  /* 0x000000100b047c23 */ /* 0x000fe60008010804 */
[----:B------:R-:W2:Y:S01]  /*4630*/  MUFU.EX2 R57, R48 ;  /* 0x0000003000397308 */ /* 0x000ea20000000800 */
[----:B-1----:R-:W-:Y:S01]  /*4640*/  F2FP.BF16.F32.PACK_AB R5, R59, R61 ;  /* 0x0000003d3b05723e */ /* 0x002fe200000010ff */
[----:B------:R-:W-:Y:S01]  /*4650*/  STS [R249+0x15000], R6 ;  /* 0x01500006f9007388 */ /* 0x000fe20000000800 */
[----:B------:R-:W-:Y:S02]  /*4660*/  IADD3.X R53, R247, UR10, RZ, P0, !PT ;  /* 0x0000000af7357c10 */ /* 0x000fe400087fe4ff */
[----:B------:R-:W-:Y:S01]  /*4670*/  PLOP3.LUT P2, PT, PT, PT, UP2, 0x80, 0x0 ;  /* 0x000000000000781c */ /* 0x000fe20003f4f028 */
[----:B------:R-:W-:Y:S04]  /*4680*/  STS [R252+0x15000], R5 ;  /* 0x01500005fc007388 */ /* 0x000fe80000000800 */
[----:B------:R2:W-:Y:S01]  /*4690*/  MUFU.EX2 R54, R4 ;  /* 0x0000000400367308 */ /* 0x0005e20000000800 */
[----:B------:R-:W-:Y:S09]  /*46a0*/  P2R R240, PR, RZ, 0x4 ;  /* 0x00000004fff07803 */ /* 0x000ff20000000000 */
[----:B------:R-:W1:Y:S01]  /*46b0*/  MUFU.EX2 R55, R10 ;  /* 0x0000000a00377308 */ /* 0x000e620000000800 */
[----:B--2---:R-:W-:Y:S05]  /*46c0*/  F2FP.BF16.F32.PACK_AB R4, R57, R56 ;  /* 0x000000383904723e */ /* 0x004fea00000010ff */
[----:B------:R-:W-:Y:S01]  /*46d0*/  STS [R250+0x15000], R4 ;  /* 0x01500004fa007388 */ /* 0x000fe20000000800 */
[----:B-1----:R-:W-:Y:S05]  /*46e0*/  F2FP.BF16.F32.PACK_AB R0, R54, R55 ;  /* 0x000000373600723e */ /* 0x002fea00000010ff */
[----:B------:R1:W-:Y:S04]  /*46f0*/  STS [R251+0x15000], R0 ;  /* 0x01500000fb007388 */ /* 0x0003e80000000800 */
[----:B------:R-:W2:Y:S04]  /*4700*/  LDSM.16.M88.4 R8, [R2+0x8000] ;  /* 0x008000000208783b */ /* 0x000ea80000000200 */
[----:B------:R-:W3:Y:S04]  /*4710*/  LDSM.16.M88.4 R44, [R224+0x8000] ;  /* 0x00800000e02c783b */ /* 0x000ee80000000200 */
[----:B------:R-:W4:Y:S04]  /*4720*/  LDSM.16.M88.4 R48, [R228+0x8000] ;  /* 0x00800000e430783b */ /* 0x000f280000000200 */
[----:B-1----:R-:W4:Y:S01]  /*4730*/  LDG.E R0, desc[UR6][R52.64] ;  /* 0x0000000634007981 */ /* 0x002f22000c1e1900 */
[C---:B--2---:R-:W-:Y:S06]  /*4740*/  HMMA.16816.F32.BF16 R4, R8.reuse, R132, RZ ;  /* 0x000000840804723c */ /* 0x044fec00000418ff */
[----:B------:R-:W-:Y:S01]  /*4750*/  HMMA.16816.F32.BF16 R8, R8, R134, RZ ;  /* 0x000000860808723c */ /* 0x000fe200000418ff */
[----:B------:R-:W2:Y:S11]  /*4760*/  LDG.E R52, desc[UR6][R52.64+0x20] ;  /* 0x0000200634347981 */ /* 0x000eb6000c1e1900 */
[----:B------:R-:W-:Y:S06]  /*4770*/  @!UPT UIADD3 URZ, URZ, URZ, URZ ;  /* 0x0000003f3f3ff290 */ /* 0x000fec000fffe03f */
[C---:B---3--:R-:W-:Y:S06]  /*4780*/  HMMA.16816.F32.BF16 R4, R44.reuse, R136, R4 ;  /* 0x000000882c04723c */ /* 0x048fec0000041804 */
[----:B------:R-:W-:Y:S01]  /*4790*/  HMMA.16816.F32.BF16 R8, R44, R138, R8 ;  /* 0x0000008a2c08723c */ /* 0x000fe20000041808 */
[----:B------:R-:W1:Y:S11]  /*47a0*/  LDSM.16.M88.4 R44, [R227+0x8000] ;  /* 0x00800000e32c783b */ /* 0x000e760000000200 */
[----:B------:R-:W-:Y:S06]  /*47b0*/  @!UPT UIADD3 URZ, URZ, URZ, URZ ;  /* 0x0000003f3f3ff290 */ /* 0x000fec000fffe03f */
[C---:B----4-:R-:W-:Y:S06]  /*47c0*/  HMMA.16816.F32.BF16 R4, R48.reuse, R140, R4 ;  /* 0x0000008c3004723c */ /* 0x050fec0000041804 */
[----:B------:R-:W-:Y:S01]  /*47d0*/  HMMA.16816.F32.BF16 R8, R48, R142, R8 ;  /* 0x0000008e3008723c */ /* 0x000fe20000041808 */
[----:B------:R-:W3:Y:S11]  /*47e0*/  LDSM.16.M88.4 R48, [R2+0xa000] ;  /* 0x00a000000230783b */ /* 0x000ef60000000200 */
[----:B------:R-:W-:Y:S06]  /*47f0*/  @!UPT UIADD3 URZ, URZ, URZ, URZ ;  /* 0x0000003f3f3ff290 */ /* 0x000fec000fffe03f */
[C---:B-1----:R-:W-:Y:S06]  /*4800*/  HMMA.16816.F32.BF16 R4, R44.reuse, R144, R4 ;  /* 0x000000902c04723c */ /* 0x042fec0000041804 */
[----:B------:R-:W-:Y:S01]  /*4810*/  HMMA.16816.F32.BF16 R8, R44, R146, R8 ;  /* 0x000000922c08723c */ /* 0x000fe20000041808 */
[----:B------:R-:W1:Y:S11]  /*4820*/  LDSM.16.M88.4 R44, [R224+0xa000] ;  /* 0x00a00000e02c783b */ /* 0x000e760000000200 */
[----:B------:R-:W-:Y:S06]  /*4830*/  @!UPT UIADD3 URZ, URZ, URZ, URZ ;  /* 0x0000003f3f3ff290 */ /* 0x000fec000fffe03f */
[C---:B---3--:R-:W-:Y:S06]  /*4840*/  HMMA.16816.F32.BF16 R4, R48.reuse, R148, R4 ;  /* 0x000000943004723c */ /* 0x048fec0000041804 */
        /* <DEDUP_REMOVED lines=40> */
[----:B------:R-:W-:Y:S11]  /*4ad0*/  HMMA.16816.F32.BF16 R8, R48, R190, R8 ;  /* 0x000000be3008723c */ /* 0x000ff60000041808 */
[----:B------:R-:W-:Y:S07]  /*4ae0*/  @!UPT UIADD3 URZ, URZ, URZ, URZ ;  /* 0x0000003f3f3ff290 */ /* 0x000fee000fffe03f */
[C---:B-1----:R-:W-:Y:S06]  /*4af0*/  HMMA.16816.F32.BF16 R4, R44.reuse, R192, R4 ;  /* 0x000000c02c04723c */ /* 0x042fec0000041804 */
[----:B------:R-:W-:Y:S11]  /*4b00*/  HMMA.16816.F32.BF16 R8, R44, R194, R8 ;  /* 0x000000c22c08723c */ /* 0x000ff60000041808 */
[----:B------:R-:W-:Y:S07]  /*4b10*/  @!UPT UIADD3 URZ, URZ, URZ, URZ ;  /* 0x0000003f3f3ff290 */ /* 0x000fee000fffe03f */
[C---:B------:R-:W-:Y:S01]  /*4b20*/  FADD.FTZ R44, -R0.reuse, R4 ;  /* 0x00000004002c7221 */ /* 0x040fe20000010100 */
[----:B------:R-:W-:Y:S01]  /*4b30*/  FADD.FTZ R4, -R0, R5 ;  /* 0x0000000500047221 */ /* 0x000fe20000010100 */
[----:B--2---:R-:W-:Y:S03]  /*4b40*/  FADD.FTZ R5, -R52, R6 ;  /* 0x0000000634057221 */ /* 0x004fe60000010100 */
[----:B------:R-:W-:Y:S01]  /*4b50*/  FMUL.FTZ R4, R58, R4 ;  /* 0x000000043a047220 */ /* 0x000fe20000410000 */
[C---:B------:R-:W-:Y:S01]  /*4b60*/  FADD.FTZ R45, -R0.reuse, R9 ;  /* 0x00000009002d7221 */ /* 0x040fe20000010100 */
[----:B------:R-:W-:Y:S01]  /*4b70*/  FADD.FTZ R8, -R0, R8 ;  /* 0x0000000800087221 */ /* 0x000fe20000010100 */
[----:B------:R-:W-:Y:S01]  /*4b80*/  FMUL.FTZ R9, R60, R44 ;  /* 0x0000002c3c097220 */ /* 0x000fe20000410000 */
[----:B------:R-:W-:Y:S01]  /*4b90*/  FADD.FTZ R0, -R52, R7 ;  /* 0x0000000734007221 */ /* 0x000fe20000010100 */
[----:B------:R-:W-:Y:S01]  /*4ba0*/  FMUL.FTZ R5, R61, R5 ;  /* 0x000000053d057220 */ /* 0x000fe20000410000 */
[----:B------:R-:W-:Y:S01]  /*4bb0*/  FMUL.FTZ R44, R56, R8 ;  /* 0x00000008382c7220 */ /* 0x000fe20000410000 */
[----:B------:R-:W-:Y:S01]  /*4bc0*/  FADD.FTZ R8, -R52, R10 ;  /* 0x0000000a34087221 */ /* 0x000fe20000010100 */
[----:B------:R-:W-:Y:S01]  /*4bd0*/  FMUL.FTZ R0, R59, R0 ;  /* 0x000000003b007220 */ /* 0x000fe20000410000 */
[----:B------:R-:W-:Y:S01]  /*4be0*/  F2FP.BF16.F32.PACK_AB R4, R4, R9 ;  /* 0x000000090404723e */ /* 0x000fe200000010ff */
[----:B------:R-:W-:Y:S01]  /*4bf0*/  FADD.FTZ R7, -R52, R11 ;  /* 0x0000000b34077221 */ /* 0x000fe20000010100 */
[----:B------:R-:W-:Y:S01]  /*4c00*/  FMUL.FTZ R6, R57, R45 ;  /* 0x0000002d39067220 */ /* 0x000fe20000410000 */
[----:B------:R-:W-:Y:S01]  /*4c10*/  FMUL.FTZ R8, R55, R8 ;  /* 0x0000000837087220 */ /* 0x000fe20000410000 */
[----:B------:R-:W-:Y:S01]  /*4c20*/  F2FP.BF16.F32.PACK_AB R0, R0, R5 ;  /* 0x000000050000723e */ /* 0x000fe200000010ff */
[----:B------:R-:W-:Y:S01]  /*4c30*/  STS [R249+0x14000], R4 ;  /* 0x01400004f9007388 */ /* 0x000fe20000000800 */
[----:B------:R-:W-:Y:S01]  /*4c40*/  FMUL.FTZ R7, R54, R7 ;  /* 0x0000000736077220 */ /* 0x000fe20000410000 */
[----:B------:R-:W-:Y:S02]  /*4c50*/  F2FP.BF16.F32.PACK_AB R6, R6, R44 ;  /* 0x0000002c0606723e */ /* 0x000fe400000010ff */
[----:B------:R1:W-:Y:S02]  /*4c60*/  STS [R252+0x14000], R0 ;  /* 0x01400000fc007388 */ /* 0x0003e40000000800 */
[----:B------:R-:W-:Y:S02]  /*4c70*/  F2FP.BF16.F32.PACK_AB R5, R7, R8 ;  /* 0x000000080705723e */ /* 0x000fe400000010ff */
[----:B------:R-:W-:Y:S04]  /*4c80*/  STS [R250+0x14000], R6 ;  /* 0x01400006fa007388 */ /* 0x000fe80000000800 */
[----:B------:R-:W-:Y:S01]  /*4c90*/  STS [R251+0x14000], R5 ;  /* 0x01400005fb007388 */ /* 0x000fe20000000800 */
[----:B------:R-:W-:Y:S01]  /*4ca0*/  BAR.SYNC.DEFER_BLOCKING 0x0 ;  /* 0x0000000000007b1d */ /* 0x000fe20000010000 */
[----:B-1----:R-:W-:Y:S05]  /*4cb0*/  LEA R0, R233, UR4, 0x1 ;  /* 0x00000004e9007c11 */ /* 0x002fea000f8e08ff */
[----:B------:R-:W-:Y:S04]  /*4cc0*/  LDSM.16.MT88.4 R4, [R3+0x15000] ;  /* 0x015000000304783b */ /* 0x000fe80000004200 */
[----:B------:R-:W1:Y:S04]  /*4cd0*/  LDSM.16.MT88.4 R8, [R0+0x8000] ;  /* 0x008000000008783b */ /* 0x000e680000004200 */
[----:B------:R-:W2:Y:S04]  /*4ce0*/  LDSM.16.MT88.4 R44, [R225+0x15000] ;  /* 0x01500000e12c783b */ /* 0x000ea80000004200 */
[----:B------:R-:W3:Y:S04]  /*4cf0*/  LDSM.16.MT88.4 R48, [R0+0xc000] ;  /* 0x00c000000030783b */ /* 0x000ee80000004200 */
[----:B------:R-:W-:Y:S04]  /*4d00*/  LDSM.16.MT88.4 R52, [R3+0x15400] ;  /* 0x015400000334783b */ /* 0x000fe80000004200 */
[----:B------:R-:W4:Y:S04]  /*4d10*/  LDSM.16.MT88.4 R56, [R0+0x8800] ;  /* 0x008800000038783b */ /* 0x000f280000004200 */
[----:B------:R-:W4:Y:S04]  /*4d20*/  LDSM.16.MT88.4 R60, [R225+0x15400] ;  /* 0x01540000e13c783b */ /* 0x000f280000004200 */
[----:B------:R-:W4:Y:S04]  /*4d30*/  LDSM.16.MT88.4 R64, [R0+0xc800] ;  /* 0x00c800000040783b */ /* 0x000f280000004200 */
[----:B------:R-:W-:Y:S04]  /*4d40*/  LDSM.16.MT88.4 R68, [R0+0x9000] ;  /* 0x009000000044783b */ /* 0x000fe80000004200 */
[----:B------:R-:W-:Y:S01]  /*4d50*/  LDSM.16.MT88.4 R72, [R225+0x15800] ;  /* 0x01580000e148783b */ /* 0x000fe20000004200 */
[-C--:B-1----:R-:W-:Y:S06]  /*4d60*/  HMMA.16816.F32.BF16 R12, R4, R8.reuse, R12 ;  /* 0x00000008040c723c */ /* 0x082fec000004180c */
[C---:B--2---:R-:W-:Y:S06]  /*4d70*/  HMMA.16816.F32.BF16 R16, R44.reuse, R8, R16 ;  /* 0x000000082c10723c */ /* 0x044fec0000041810 */
[-C--:B------:R-:W-:Y:S06]  /*4d80*/  HMMA.16816.F32.BF16 R20, R44, R10.reuse, R20 ;  /* 0x0000000a2c14723c */ /* 0x080fec0000041814 */
[C---:B------:R-:W-:Y:S01]  /*4d90*/  HMMA.16816.F32.BF16 R24, R4.reuse, R10, R24 ;  /* 0x0000000a0418723c */ /* 0x040fe20000041818 */
[----:B------:R-:W1:Y:S05]  /*4da0*/  LDSM.16.MT88.4 R8, [R3+0x15800] ;  /* 0x015800000308783b */ /* 0x000e6a0000004200 */
[-C--:B---3--:R-:W-:Y:S06]  /*4db0*/  HMMA.16816.F32.BF16 R28, R4, R48.reuse, R28 ;  /* 0x00000030041c723c */ /* 0x088fec000004181c */
[C---:B------:R-:W-:Y:S06]  /*4dc0*/  HMMA.16816.F32.BF16 R32, R44.reuse, R48, R32 ;  /* 0x000000302c20723c */ /* 0x040fec0000041820 */
[-C--:B------:R-:W-:Y:S01]  /*4dd0*/  HMMA.16816.F32.BF16 R36, R44, R50.reuse, R36 ;  /* 0x000000322c24723c */ /* 0x080fe20000041824 */
[----:B------:R-:W2:Y:S05]  /*4de0*/  LDSM.16.MT88.4 R44, [R0+0xd000] ;  /* 0x00d00000002c783b */ /* 0x000eaa0000004200 */
[----:B------:R-:W-:Y:S01]  /*4df0*/  HMMA.16816.F32.BF16 R40, R4, R50, R40 ;  /* 0x000000320428723c */ /* 0x000fe20000041828 */
[----:B------:R-:W-:Y:S04]  /*4e00*/  LDSM.16.MT88.4 R4, [R3+0x15c00] ;  /* 0x015c00000304783b */ /* 0x000fe80000004200 */
[----:B------:R-:W3:Y:S01]  /*4e10*/  LDSM.16.MT88.4 R48, [R0+0x9800] ;  /* 0x009800000030783b */ /* 0x000ee20000004200 */
[-C--:B----4-:R-:W-:Y:S06]  /*4e20*/  HMMA.16816.F32.BF16 R12, R52, R56.reuse, R12 ;  /* 0x00000038340c723c */ /* 0x090fec000004180c */
[C---:B------:R-:W-:Y:S06]  /*4e30*/  HMMA.16816.F32.BF16 R16, R60.reuse, R56, R16 ;  /* 0x000000383c10723c */ /* 0x040fec0000041810 */
[-C--:B------:R-:W-:Y:S06]  /*4e40*/  HMMA.16816.F32.BF16 R20, R60, R58.reuse, R20 ;  /* 0x0000003a3c14723c */ /* 0x080fec0000041814 */
[C---:B------:R-:W-:Y:S01]  /*4e50*/  HMMA.16816.F32.BF16 R24, R52.reuse, R58, R24 ;  /* 0x0000003a3418723c */ /* 0x040fe20000041818 */
[----:B------:R-:W4:Y:S05]  /*4e60*/  LDSM.16.MT88.4 R56, [R225+0x15c00] ;  /* 0x015c0000e138783b */ /* 0x000f2a0000004200 */
[-C--:B------:R-:W-:Y:S06]  /*4e70*/  HMMA.16816.F32.BF16 R28, R52, R64.reuse, R28 ;  /* 0x00000040341c723c */ /* 0x080fec000004181c */
[C---:B------:R-:W-:Y:S06]  /*4e80*/  HMMA.16816.F32.BF16 R32, R60.reuse, R64, R32 ;  /* 0x000000403c20723c */ /* 0x040fec0000041820 */
[-C--:B------:R-:W-:Y:S01]  /*4e90*/  HMMA.16816.F32.BF16 R36, R60, R66.reuse, R36 ;  /* 0x000000423c24723c */ /* 0x080fe20000041824 */
[----:B------:R-:W4:Y:S01]  /*4ea0*/  LDSM.16.MT88.4 R60, [R0+0xd800] ;  /* 0x00d80000003c783b */ /* 0x000f220000004200 */
[----:B------:R-:W-:Y:S04]  /*4eb0*/  BAR.SYNC.DEFER_BLOCKING 0x0 ;  /* 0x0000000000007b1d */ /* 0x000fe80000010000 */
[----:B------:R-:W-:Y:S06]  /*4ec0*/  HMMA.16816.F32.BF16 R40, R52, R66, R40 ;  /* 0x000000423428723c */ /* 0x000fec0000041828 */
[-C--:B-1----:R-:W-:Y:S06]  /*4ed0*/  HMMA.16816.F32.BF16 R12, R8, R68.reuse, R12 ;  /* 0x00000044080c723c */ /* 0x082fec000004180c */
[C---:B------:R-:W-:Y:S06]  /*4ee0*/  HMMA.16816.F32.BF16 R16, R72.reuse, R68, R16 ;  /* 0x000000444810723c */ /* 0x040fec0000041810 */
[-C--:B------:R-:W-:Y:S06]  /*4ef0*/  HMMA.16816.F32.BF16 R20, R72, R70.reuse, R20 ;  /* 0x000000464814723c */ /* 0x080fec0000041814 */
[C---:B------:R-:W-:Y:S06]  /*4f00*/  HMMA.16816.F32.BF16 R24, R8.reuse, R70, R24 ;  /* 0x000000460818723c */ /* 0x040fec0000041818 */
[-C--:B--2---:R-:W-:Y:S06]  /*4f10*/  HMMA.16816.F32.BF16 R28, R8, R44.reuse, R28 ;  /* 0x0000002c081c723c */ /* 0x084fec000004181c */
[C---:B------:R-:W-:Y:S06]  /*4f20*/  HMMA.16816.F32.BF16 R32, R72.reuse, R44, R32 ;  /* 0x0000002c4820723c */ /* 0x040fec0000041820 */
[-C--:B------:R-:W-:Y:S06]  /*4f30*/  HMMA.16816.F32.BF16 R36, R72, R46.reuse, R36 ;  /* 0x0000002e4824723c */ /* 0x080fec0000041824 */
[----:B------:R-:W-:Y:S06]  /*4f40*/  HMMA.16816.F32.BF16 R40, R8, R46, R40 ;  /* 0x0000002e0828723c */ /* 0x000fec0000041828 */
[-C--:B---3--:R-:W-:Y:S06]  /*4f50*/  HMMA.16816.F32.BF16 R12, R4, R48.reuse, R12 ;  /* 0x00000030040c723c */ /* 0x088fec000004180c */
[C---:B----4-:R-:W-:Y:S06]  /*4f60*/  HMMA.16816.F32.BF16 R16, R56.reuse, R48, R16 ;  /* 0x000000303810723c */ /* 0x050fec0000041810 */
[-C--:B------:R-:W-:Y:S06]  /*4f70*/  HMMA.16816.F32.BF16 R20, R56, R50.reuse, R20 ;  /* 0x000000323814723c */ /* 0x080fec0000041814 */
[C---:B------:R-:W-:Y:S06]  /*4f80*/  HMMA.16816.F32.BF16 R24, R4.reuse, R50, R24 ;  /* 0x000000320418723c */ /* 0x040fec0000041818 */
[-C--:B------:R-:W-:Y:S06]  /*4f90*/  HMMA.16816.F32.BF16 R28, R4, R60.reuse, R28 ;  /* 0x0000003c041c723c */ /* 0x080fec000004181c */
[C---:B------:R-:W-:Y:S06]  /*4fa0*/  HMMA.16816.F32.BF16 R32, R56.reuse, R60, R32 ;  /* 0x0000003c3820723c */ /* 0x040fec0000041820 */
[-C--:B------:R-:W-:Y:S06]  /*4fb0*/  HMMA.16816.F32.BF16 R36, R56, R62.reuse, R36 ;  /* 0x0000003e3824723c */ /* 0x080fec0000041824 */
[----:B------:R-:W-:Y:S01]  /*4fc0*/  HMMA.16816.F32.BF16 R40, R4, R62, R40 ;  /* 0x0000003e0428723c */ /* 0x000fe20000041828 */
[----:B------:R-:W-:Y:S11]  /*4fd0*/  @!UPT UIADD3 URZ, URZ, URZ, URZ ;  /* 0x0000003f3f3ff290 */ /* 0x000ff6000fffe03f */
[----:B------:R-:W-:Y:S01]  /*4fe0*/  @!UPT UIADD3 URZ, URZ, URZ, URZ ;  /* 0x0000003f3f3ff290 */ /* 0x000fe2000fffe03f */
[----:B------:R-:W-:Y:S11]  /*4ff0*/  @!P2 BRA `(.L_x_30) ;  /* 0x0000000000f4a947 */ /* 0x000ff60003800000 */
[----:B------:R1:W-:Y:S01]  /*5000*/  @P3 STS.128 [R237+0x8000], RZ ;  /* 0x008000ffed003388 */ /* 0x0003e20000000c00 */
[----:B------:R-:W2:Y:S01]  /*5010*/  LDC R7, c[0x0][0x420] ;  /* 0x00010800ff077b82 */ /* 0x000ea20000000800 */
[----:B------:R-:W-:Y:S02]  /*5020*/  IMAD.MOV.U32 R4, RZ, RZ, R242 ;  /* 0x000000ffff047224 */ /* 0x000fe400078e00f2 */
[----:B------:R-:W-:Y:S05]  /*5030*/  IMAD.MOV.U32 R5, RZ, RZ, R244 ;  /* 0x000000ffff057224 */ /* 0x000fea00078e00f4 */
[----:B------:R-:W3:Y:S01]  /*5040*/  LDC R8, c[0x0][0x424] ;  /* 0x00010900ff087b82 */ /* 0x000ee20000000800 */
[C---:B--2---:R-:W-:Y:S05]  /*5050*/  IMAD.U32 R0, R7.reuse, -0x40, RZ ;  /* 0xffffffc007007824 */ /* 0x044fea00078e00ff */
[C---:B------:R-:W-:Y:S02]  /*5060*/  LEA R4, P0, R0.reuse, R4, 0x1 ;  /* 0x0000000400047211 */ /* 0x040fe400078008ff */
[----:B------:R-:W-:Y:S02]  /*5070*/  SHF.R.S32.HI R6, RZ, 0x1f, R0 ;  /* 0x0000001fff067819 */ /* 0x000fe40000011400 */
[----:B------:R-:W-:Y:S02]  /*5080*/  LEA.HI.X.SX32 R5, R0, R5, 0x1, P0 ;  /* 0x0000000500057211 */ /* 0x000fe400000f0eff */
[C---:B------:R-:W-:Y:S02]  /*5090*/  @!P3 LEA R46, P1, R7.reuse, R4, 0x6 ;  /* 0x00000004072eb211 */ /* 0x040fe400078230ff */
[C---:B------:R-:W-:Y:S01]  /*50a0*/  LEA R0, P0, R7.reuse, R0, 0x5 ;  /* 0x0000000007007211 */ /* 0x040fe200078028ff */
[----:B------:R-:W-:Y:S01]  /*50b0*/  @!PT LDS RZ, [RZ] ;  /* 0x00000000fffff984 */ /* 0x000fe20000000800 */
[----:B------:R-:W-:Y:S01]  /*50c0*/  @!PT LDS RZ, [RZ] ;  /* 0x00000000fffff984 */ /* 0x000fe20000000800 */
[----:B------:R-:W-:Y:S01]  /*50d0*/  @!PT LDS RZ, [RZ] ;  /* 0x00000000fffff984 */ /* 0x000fe20000000800 */
[----:B------:R1:W-:Y:S01]  /*50e0*/  @!P3 LDGSTS.E.BYPASS.LTC128B.128 [R237+0x8000], desc[UR6][R4.64] ;  /* 0x0800000004edbfae */ /* 0x0003e2000b901d46 */
[C-C-:B---3--:R-:W-:Y:S02]  /*50f0*/  @!P3 LEA.HI.X R47, R7.reuse, R5, R8.reuse, 0x6, P1 ;  /* 0x00000005072fb211 */ /* 0x148fe400008f3408 */
[C---:B------:R-:W-:Y:S01]  /*5100*/  @!P4 LEA R10, P1, R0.reuse, R242, 0x1 ;  /* 0x000000f2000ac211 */ /* 0x040fe200078208ff */
[----:B------:R1:W-:Y:S01]  /*5110*/  @P5 STS.128 [R237+0xa000], RZ ;  /* 0x00a000ffed005388 */ /* 0x0003e20000000c00 */
[----:B------:R-:W-:Y:S02]  /*5120*/  LEA.HI.X R6, R7, R6, R8, 0x5, P0 ;  /* 0x0000000607067211 */ /* 0x000fe400000f2c08 */
[C---:B------:R-:W-:Y:S01]  /*5130*/  @!P5 LEA R44, P0, R0.reuse, R242, 0x1 ;  /* 0x000000f2002cd211 */ /* 0x040fe200078008ff */
[----:B------:R-:W-:Y:S01]  /*5140*/  @!PT LDS RZ, [RZ] ;  /* 0x00000000fffff984 */ /* 0x000fe20000000800 */
[----:B------:R-:W-:Y:S01]  /*5150*/  @!PT LDS RZ, [RZ] ;  /* 0x00000000fffff984 */ /* 0x000fe20000000800 */
[----:B------:R-:W-:Y:S01]  /*5160*/  @!PT LDS RZ, [RZ] ;  /* 0x00000000fffff984 */ /* 0x000fe20000000800 */
[----:B------:R1:W-:Y:S01]  /*5170*/  @!P5 LDGSTS.E.BYPASS.LTC128B.128 [R237+0xa000], desc[UR6][R4.64+0x80] ;  /* 0x0a00008004eddfae */ /* 0x0003e2000b901d46 */
[CCC-:B------:R-:W-:Y:S02]  /*5180*/  @!P4 LEA.HI.X R11, R0.reuse, R244.reuse, R6.reuse, 0x1, P1 ;  /* 0x000000f4000bc211 */ /* 0x1c0fe400008f0c06 */
[C---:B------:R-:W-:Y:S01]  /*5190*/  @!P5 LEA.HI.X R45, R0.reuse, R244, R6, 0x1, P0 ;  /* 0x000000f4002dd211 */ /* 0x040fe200000f0c06 */
[----:B------:R1:W-:Y:S01]  /*51a0*/  @P4 STS.128 [R237+0xc000], RZ ;  /* 0x00c000ffed004388 */ /* 0x0003e20000000c00 */
[C---:B------:R-:W-:Y:S01]  /*51b0*/  @!P6 LEA R8, P0, R0.reuse, R242, 0x1 ;  /* 0x000000f20008e211 */ /* 0x040fe200078008ff */
[----:B------:R-:W-:Y:S02]  /*51c0*/  IMAD.MOV.U32 R242, RZ, RZ, R4 ;  /* 0x000000fffff27224 */ /* 0x000fe400078e0004 */
[----:B------:R-:W-:Y:S01]  /*51d0*/  @!PT LDS RZ, [RZ] ;  /* 0x00000000fffff984 */ /* 0x000fe20000000800 */
[----:B------:R-:W-:Y:S01]  /*51e0*/  @!PT LDS RZ, [RZ] ;  /* 0x00000000fffff984 */ /* 0x000fe20000000800 */
[----:B------:R-:W-:Y:S01]  /*51f0*/  @!PT LDS RZ, [RZ] ;  /* 0x00000000fffff984 */ /* 0x000fe20000000800 */
[----:B------:R1:W-:Y:S01]  /*5200*/  @!P4 LDGSTS.E.BYPASS.LTC128B.128 [R237+0xc000], desc[UR6][R4.64+0x100] ;  /* 0x0c00010004edcfae */ /* 0x0003e2000b901d46 */
[----:B------:R-:W-:Y:S01]  /*5210*/  @!P6 LEA.HI.X R9, R0, R244, R6, 0x1, P0 ;  /* 0x000000f40009e211 */ /* 0x000fe200000f0c06 */
[----:B------:R-:W-:Y:S02]  /*5220*/  IMAD.MOV.U32 R244, RZ, RZ, R5 ;  /* 0x000000fffff47224 */ /* 0x000fe400078e0005 */
        /* <DEDUP_REMOVED lines=25> */
[----:B------:R-:W0:Y:S02]  /*53c0*/  LDGDEPBAR ;  /* 0x00000000000079af */ /* 0x000e240000000000 */
.L_x_30:
[----:B------:R-:W-:Y:S01]  /*53d0*/  LDSM.16.M88.4 R96, [R232] ;  /* 0x00000000e860783b */ /* 0x000fe20000000200 */
[----:B------:R-:W2:Y:S01]  /*53e0*/  LDC R0, c[0x0][0x270] ;  /* 0x00009c00ff007b82 */ /* 0x000ea20000000800 */
[----:B------:R-:W-:Y:S02]  /*53f0*/  @UP2 UIADD3 UR13, UP1, UR9, -0x100, URZ ;  /* 0xffffff00090d2890 */ /* 0x000fe4000ff3e03f */
[----:B------:R-:W1:Y:S01]  /*5400*/  LDSM.16.MT88.4 R48, [R226] ;  /* 0x00000000e230783b */ /* 0x000e620000004200 */
[----:B------:R-:W-:Y:S02]  /*5410*/  @UP2 UIADD3 UR11, UP0, UR11, -0x100, URZ ;  /* 0xffffff000b0b2890 */ /* 0x000fe4000ff1e03f */
[----:B------:R-:W-:Y:S01]  /*5420*/  @UP2 UIADD3.X UR12, UR8, -0x1, URZ, UP1, !UPT ;  /* 0xffffffff080c2890 */ /* 0x000fe20008ffe43f */
[----:B------:R-:W3:Y:S01]  /*5430*/  LDSM.16.M88.4 R92, [R232+0x800] ;  /* 0x00080000e85c783b */ /* 0x000ee20000000200 */
[----:B------:R-:W-:Y:S03]  /*5440*/  @UP2 UIADD3.X UR10, UR10, -0x1, URZ, UP0, !UPT ;  /* 0xffffffff0a0a2890 */ /* 0x000fe600087fe43f */
[----:B------:R-:W4:Y:S04]  /*5450*/  LDSM.16.MT88.4 R64, [R226+0x1000] ;  /* 0x00100000e240783b */ /* 0x000f280000004200 */
[----:B------:R-:W2:Y:S04]  /*5460*/  LDSM.16.MT88.4 R80, [R226+0x2000] ;  /* 0x00200000e250783b */ /* 0x000ea80000004200 */
[----:B------:R-:W2:Y:S04]  /*5470*/  LDSM.16.MT88.4 R196, [R226+0x3000] ;  /* 0x00300000e2c4783b */ /* 0x000ea80000004200 */
[----:B------:R-:W-:Y:S04]  /*5480*/  LDSM.16.M88.4 R200, [R235] ;  /* 0x00000000ebc8783b */ /* 0x000fe80000000200 */
[----:B------:R-:W2:Y:S04]  /*5490*/  LDSM.16.MT88.4 R204, [R226+0x800] ;  /* 0x00080000e2cc783b */ /* 0x000ea80000004200 */
[----:B------:R-:W2:Y:S04]  /*54a0*/  LDSM.16.M88.4 R208, [R236] ;  /* 0x00000000ecd0783b */ /* 0x000ea80000000200 */
[----:B------:R-:W2:Y:S04]  /*54b0*/  LDSM.16.MT88.4 R212, [R226+0x1800] ;  /* 0x00180000e2d4783b */ /* 0x000ea80000004200 */
[----:B------:R-:W2:Y:S01]  /*54c0*/  LDSM.16.MT88.4 R216, [R226+0x2800] ;  /* 0x00280000e2d8783b */ /* 0x000ea20000004200 */
[-C--:B-1----:R-:W-:Y:S03]  /*54d0*/  HMMA.16816.F32.BF16 R4, R96, R48.reuse, RZ ;  /* 0x000000306004723c */ /* 0x082fe600000418ff */
[----:B------:R-:W1:Y:S03]  /*54e0*/  LDSM.16.MT88.4 R220, [R226+0x3800] ;  /* 0x00380000e2dc783b */ /* 0x000e660000004200 */
[C---:B---3--:R-:W-:Y:S06]  /*54f0*/  HMMA.16816.F32.BF16 R8, R92.reuse, R48, RZ ;  /* 0x000000305c08723c */ /* 0x048fec00000418ff */
[-C--:B------:R-:W-:Y:S06]  /*5500*/  HMMA.16816.F32.BF16 R44, R92, R50.reuse, RZ ;  /* 0x000000325c2c723c */ /* 0x080fec00000418ff */
[C---:B------:R-:W-:Y:S06]  /*5510*/  HMMA.16816.F32.BF16 R48, R96.reuse, R50, RZ ;  /* 0x000000326030723c */ /* 0x040fec00000418ff */
[-C--:B----4-:R-:W-:Y:S06]  /*5520*/  HMMA.16816.F32.BF16 R52, R96, R64.reuse, RZ ;  /* 0x000000406034723c */ /* 0x090fec00000418ff */
[C---:B------:R-:W-:Y:S06]  /*5530*/  HMMA.16816.F32.BF16 R56, R92.reuse, R64, RZ ;  /* 0x000000405c38723c */ /* 0x040fec00000418ff */
[-C--:B------:R-:W-:Y:S06]  /*5540*/  HMMA.16816.F32.BF16 R60, R92, R66.reuse, RZ ;  /* 0x000000425c3c723c */ /* 0x080fec00000418ff */
[C---:B------:R-:W-:Y:S06]  /*5550*/  HMMA.16816.F32.BF16 R64, R96.reuse, R66, RZ ;  /* 0x000000426040723c */ /* 0x040fec00000418ff */
[-C--:B--2---:R-:W-:Y:S06]  /*5560*/  HMMA.16816.F32.BF16 R68, R96, R80.reuse, RZ ;  /* 0x000000506044723c */ /* 0x084fec00000418ff */
[C---:B------:R-:W-:Y:S06]  /*5570*/  HMMA.16816.F32.BF16 R72, R92.reuse, R80, RZ ;  /* 0x000000505c48723c */ /* 0x040fec00000418ff */
[-C--:B------:R-:W-:Y:S06]  /*5580*/  HMMA.16816.F32.BF16 R76, R92, R82.reuse, RZ ;  /* 0x000000525c4c723c */ /* 0x080fec00000418ff */
[C---:B------:R-:W-:Y:S06]  /*5590*/  HMMA.16816.F32.BF16 R80, R96.reuse, R82, RZ ;  /* 0x000000526050723c */ /* 0x040fec00000418ff */
[-C--:B------:R-:W-:Y:S06]  /*55a0*/  HMMA.16816.F32.BF16 R84, R96, R196.reuse, RZ ;  /* 0x000000c46054723c */ /* 0x080fec00000418ff */
[C---:B------:R-:W-:Y:S06]  /*55b0*/  HMMA.16816.F32.BF16 R88, R92.reuse, R196, RZ ;  /* 0x000000c45c58723c */ /* 0x040fec00000418ff */
[-C--:B------:R-:W-:Y:S06]  /*55c0*/  HMMA.16816.F32.BF16 R92, R92, R198.reuse, RZ ;  /* 0x000000c65c5c723c */ /* 0x080fec00000418ff */
[----:B------:R-:W-:Y:S06]  /*55d0*/  HMMA.16816.F32.BF16 R96, R96, R198, RZ ;  /* 0x000000c66060723c */ /* 0x000fec00000418ff */
[-C--:B------:R-:W-:Y:S06]  /*55e0*/  HMMA.16816.F32.BF16 R4, R200, R204.reuse, R4 ;  /* 0x000000ccc804723c */ /* 0x080fec0000041804 */
[C---:B------:R-:W-:Y:S06]  /*55f0*/  HMMA.16816.F32.BF16 R8, R208.reuse, R204, R8 ;  /* 0x000000ccd008723c */ /* 0x040fec0000041808 */
[-C--:B------:R-:W-:Y:S05]  /*5600*/  HMMA.16816.F32.BF16 R44, R208, R206.reuse, R44 ;  /* 0x000000ced02c723c */ /* 0x080fea000004182c */
[----:B------:R-:W-:Y:S01]  /*5610*/  @P2 IADD3 R204, P1, R248, UR9, RZ ;  /* 0x00000009f8cc2c10 */ /* 0x000fe2000ff3e0ff */
[C---:B------:R-:W-:Y:S01]  /*5620*/  HMMA.16816.F32.BF16 R48, R200.reuse, R206, R48 ;  /* 0x000000cec830723c */ /* 0x040fe20000041830 */
[----:B------:R-:W-:Y:S04]  /*5630*/  @UP2 UMOV UR9, UR13 ;  /* 0x0000000d00092c82 */ /* 0x000fe80008000000 */
[----:B------:R-:W-:Y:S01]  /*5640*/  @P2 IADD3.X R205, R247, UR8, RZ, P1, !PT ;  /* 0x00000008f7cd2c10 */ /* 0x000fe20008ffe4ff */
[-C--:B------:R-:W-:Y:S01]  /*5650*/  HMMA.16816.F32.BF16 R52, R200, R212.reuse, R52 ;  /* 0x000000d4c834723c */ /* 0x080fe20000041834 */
[----:B------:R-:W-:Y:S03]  /*5660*/  @UP2 UMOV UR8, UR12 ;  /* 0x0000000c00082c82 */ /* 0x000fe60008000000 */
[----:B------:R-:W5:Y:S01]  /*5670*/  @P2 LDG.E R245, desc[UR6][R204.64+-0x100] ;  /* 0xffff0006ccf52981 */ /* 0x000f62000c1e1900 */
[----:B------:R-:W-:Y:S01]  /*5680*/  IMAD R207, R0, UR20, RZ ;  /* 0x0000001400cf7c24 */ /* 0x000fe2000f8e02ff */
[C---:B------:R-:W-:Y:S02]  /*5690*/  HMMA.16816.F32.BF16 R56, R208.reuse, R212, R56 ;  /* 0x000000d4d038723c */ /* 0x040fe40000041838 */
[----:B------:R2:W5:Y:S03]  /*56a0*/  @P2 LDG.E R246, desc[UR6][R204.64+-0xe0] ;  /* 0xffff2006ccf62981 */ /* 0x000566000c1e1900 */
[C---:B------:R-:W-:Y:S01]  /*56b0*/  IMAD.U32 R0, R207.reuse, -0x40, RZ ;  /* 0xffffffc0cf007824 */ /* 0x040fe200078e00ff */
[-C--:B------:R-:W-:Y:S05]  /*56c0*/  HMMA.16816.F32.BF16 R60, R208, R214.reuse, R60 ;  /* 0x000000d6d03c723c */ /* 0x080fea000004183c */
[C---:B------:R-:W-:Y:S01]  /*56d0*/  LEA R238, P0, R0.reuse, R238, 0x2 ;  /* 0x000000ee00ee7211 */ /* 0x040fe200078010ff */
[C---:B------:R-:W-:Y:S05]  /*56e0*/  HMMA.16816.F32.BF16 R64, R200.reuse, R214, R64 ;  /* 0x000000d6c840723c */ /* 0x040fea0000041840 */
[----:B------:R-:W-:Y:S01]  /*56f0*/  LEA.HI.X.SX32 R239, R0, R239, 0x2, P0 ;  /* 0x000000ef00ef7211 */ /* 0x000fe200000f16ff */
[-C--:B------:R-:W-:Y:S04]  /*5700*/  HMMA.16816.F32.BF16 R68, R200, R216.reuse, R68 ;  /* 0x000000d8c844723c */ /* 0x080fe80000041844 */
[----:B------:R3:W-:Y:S01]  /*5710*/  REDG.E.ADD.F32.FTZ.RN.STRONG.GPU desc[UR6][R238.64], R4 ;  /* 0x00000004ee0079a6 */ /* 0x0007e2000c10f386 */
[C---:B------:R-:W-:Y:S01]  /*5720*/  IMAD.SHL.U32 R0, R207.reuse, 0x8, RZ ;  /* 0x00000008cf007824 */ /* 0x040fe200078e00ff */
[C---:B------:R-:W-:Y:S05]  /*5730*/  HMMA.16816.F32.BF16 R72, R208.reuse, R216, R72 ;  /* 0x000000d8d048723c */ /* 0x040fea0000041848 */
[CC--:B------:R-:W-:Y:S01]  /*5740*/  LEA R198, P1, R0.reuse, R238.reuse, 0x2 ;  /* 0x000000ee00c67211 */ /* 0x0c0fe200078210ff */
[-C--:B------:R-:W-:Y:S05]  /*5750*/  HMMA.16816.F32.BF16 R76, R208, R218.reuse, R76 ;  /* 0x000000dad04c723c */ /* 0x080fea000004184c */
[-C--:B------:R-:W-:Y:S01]  /*5760*/  LEA.HI.X.SX32 R199, R0, R239.reuse, 0x2, P1 ;  /* 0x000000ef00c77211 */ /* 0x080fe200008f16ff */
[C---:B------:R-:W-:Y:S04]  /*5770*/  HMMA.16816.F32.BF16 R80, R200.reuse, R218, R80 ;  /* 0x000000dac850723c */ /* 0x040fe80000041850 */
[----:B------:R4:W-:Y:S01]  /*5780*/  REDG.E.ADD.F32.FTZ.RN.STRONG.GPU desc[UR6][R198.64], R5 ;  /* 0x00000005c60079a6 */ /* 0x0009e2000c10f386 */
[C---:B------:R-:W-:Y:S01]  /*5790*/  IMAD.SHL.U32 R196, R207.reuse, 0x10, RZ ;  /* 0x00000010cfc47824 */ /* 0x040fe200078e00ff */
[-C--:B-1----:R-:W-:Y:S05]  /*57a0*/  HMMA.16816.F32.BF16 R84, R200, R220.reuse, R84 ;  /* 0x000000dcc854723c */ /* 0x082fea0000041854 */
[CC--:B--2---:R-:W-:Y:S01]  /*57b0*/  LEA R204, P0, R196.reuse, R238.reuse, 0x2 ;  /* 0x000000eec4cc7211 */ /* 0x0c4fe200078010ff */
[C---:B------:R-:W-:Y:S05]  /*57c0*/  HMMA.16816.F32.BF16 R88, R208.reuse, R220, R88 ;  /* 0x000000dcd058723c */ /* 0x040fea0000041858 */
[-C--:B------:R-:W-:Y:S01]  /*57d0*/  LEA.HI.X.SX32 R205, R196, R239.reuse, 0x2, P0 ;  /* 0x000000efc4cd7211 */ /* 0x080fe200000f16ff */
[-C--:B------:R-:W-:Y:S04]  /*57e0*/  HMMA.16816.F32.BF16 R92, R208, R222.reuse, R92 ;  /* 0x000000ded05c723c */ /* 0x080fe8000004185c */
[----:B------:R1:W-:Y:S01]  /*57f0*/  REDG.E.ADD.F32.FTZ.RN.STRONG.GPU desc[UR6][R204.64], R6 ;  /* 0x00000006cc0079a6 */ /* 0x0003e2000c10f386 */
[C---:B------:R-:W-:Y:S01]  /*5800*/  IMAD R197, R207.reuse, 0x28, RZ ;  /* 0x00000028cfc57824 */ /* 0x040fe200078e02ff */
[----:B------:R-:W-:Y:S05]  /*5810*/  HMMA.16816.F32.BF16 R96, R200, R222, R96 ;  /* 0x000000dec860723c */ /* 0x000fea0000041860 */
[C---:B------:R-:W-:Y:S02]  /*5820*/  IMAD R208, R207.reuse, 0x18, RZ ;  /* 0x00000018cfd07824 */ /* 0x040fe400078e02ff */
[C---:B------:R-:W-:Y:S04]  /*5830*/  IMAD.SHL.U32 R210, R207.reuse, 0x20, RZ ;  /* 0x00000020cfd27824 */ /* 0x040fe800078e00ff */
[-C--:B---3--:R-:W-:Y:S01]  /*5840*/  LEA R4, P0, R208, R238.reuse, 0x2 ;  /* 0x000000eed0047211 */ /* 0x088fe200078010ff */
[C---:B------:R-:W-:Y:S01]  /*5850*/  IMAD R209, R207.reuse, 0x30, RZ ;  /* 0x00000030cfd17824 */ /* 0x040fe200078e02ff */
[-C--:B------:R-:W-:Y:S02]  /*5860*/  LEA R206, P1, R210, R238.reuse, 0x2 ;  /* 0x000000eed2ce7211 */ /* 0x080fe400078210ff */
[-C--:B----4-:R-:W-:Y:S01]  /*5870*/  LEA.HI.X.SX32 R5, R208, R239.reuse, 0x2, P0 ;  /* 0x000000efd0057211 */ /* 0x090fe200000f16ff */
[----:B------:R-:W-:Y:S01]  /*5880*/  IMAD R208, R207, 0x38, RZ ;  /* 0x00000038cfd07824 */ /* 0x000fe200078e02ff */
[-C--:B------:R-:W-:Y:S03]  /*5890*/  LEA.HI.X.SX32 R207, R210, R239.reuse, 0x2, P1 ;  /* 0x000000efd2cf7211 */ /* 0x080fe600008f16ff */
[----:B------:R2:W-:Y:S04]  /*58a0*/  REDG.E.ADD.F32.FTZ.RN.STRONG.GPU desc[UR6][R4.64], R7 ;  /* 0x00000007040079a6 */ /* 0x0005e8000c10f386 */
[----:B------:R3:W-:Y:S01]  /*58b0*/  REDG.E.ADD.F32.FTZ.RN.STRONG.GPU desc[UR6][R206.64], R8 ;  /* 0x00000008ce0079a6 */ /* 0x0007e2000c10f386 */
[-C--:B-1----:R-:W-:Y:S02]  /*58c0*/  LEA R204, P0, R197, R238.reuse, 0x2 ;  /* 0x000000eec5cc7211 */ /* 0x082fe400078010ff */
[-C--:B------:R-:W-:Y:S02]  /*58d0*/  LEA R6, P1, R209, R238.reuse, 0x2 ;  /* 0x000000eed1067211 */ /* 0x080fe400078210ff */
[-C--:B------:R-:W-:Y:S01]  /*58e0*/  LEA.HI.X.SX32 R205, R197, R239.reuse, 0x2, P0 ;  /* 0x000000efc5cd7211 */ /* 0x080fe200000f16ff */
[----:B------:R-:W-:Y:S04]  /*58f0*/  VIADD R197, R196, 0x20 ;  /* 0x00000020c4c57836 */ /* 0x000fe80000000000 */
[----:B------:R1:W-:Y:S01]  /*5900*/  REDG.E.ADD.F32.FTZ.RN.STRONG.GPU desc[UR6][R204.64], R9 ;  /* 0x00000009cc0079a6 */ /* 0x0003e2000c10f386 */
[-C--:B--2---:R-:W-:Y:S02]  /*5910*/  LEA.HI.X.SX32 R7, R209, R239.reuse, 0x2, P1 ;  /* 0x000000efd1077211 */ /* 0x084fe400008f16ff */
[CC--:B------:R-:W-:Y:S03]  /*5920*/  LEA R4, P0, R208.reuse, R238.reuse, 0x2 ;  /* 0x000000eed0047211 */ /* 0x0c0fe600078010ff */
[----:B------:R2:W-:Y:S01]  /*5930*/  REDG.E.ADD.F32.FTZ.RN.STRONG.GPU desc[UR6][R6.64], R10 ;  /* 0x0000000a060079a6 */ /* 0x0005e2000c10f386 */
[-C--:B------:R-:W-:Y:S02]  /*5940*/  LEA.HI.X.SX32 R5, R208, R239.reuse, 0x2, P0 ;  /* 0x000000efd0057211 */ /* 0x080fe400000f16ff */
[CC--:B---3--:R-:W-:Y:S03]  /*5950*/  LEA R8, P0, R197.reuse, R238.reuse, 0x2 ;  /* 0x000000eec5087211 */ /* 0x0c8fe600078010ff */
[----:B------:R3:W-:Y:S01]  /*5960*/  REDG.E.ADD.F32.FTZ.RN.STRONG.GPU desc[UR6][R4.64], R11 ;  /* 0x0000000b040079a6 */ /* 0x0007e2000c10f386 */
[-C--:B-1----:R-:W-:Y:S03]  /*5970*/  LEA.HI.X.SX32 R9, R197, R239.reuse, 0x2, P0 ;  /* 0x000000efc5097211 */ /* 0x082fe600000f16ff */
[----:B------:R1:W-:Y:S04]  /*5980*/  REDG.E.ADD.F32.FTZ.RN.STRONG.GPU desc[UR6][R238.64+0x80], R48 ;  /* 0x00008030ee0079a6 */ /* 0x0003e8000c10f386 */
[----:B------:R4:W-:Y:S04]  /*5990*/  REDG.E.ADD.F32.FTZ.RN.STRONG.GPU desc[UR6][R198.64+0x80], R49 ;  /* 0x00008031c60079a6 */ /* 0x0009e8000c10f386 */
[----:B------:R4:W-:Y:S01]  /*59a0*/  REDG.E.ADD.F32.FTZ.RN.STRONG.GPU desc[UR6][R8.64], R50 ;  /* 0x00000032080079a6 */ /* 0x0009e2000c10f386 */
[C---:B--2---:R-:W-:Y:S05]  /*59b0*/  IMAD.IADD R7, R0.reuse, 0x1, R197 ;  /* 0x0000000100077824 */ /* 0x044fea00078e02c5 */
[CC--:B------:R-:W-:Y:S01]  /*59c0*/  LEA R6, P1, R7.reuse, R238.reuse, 0x2 ;  /* 0x000000ee07067211 */ /* 0x0c0fe200078210ff */
[C---:B---3--:R-:W-:Y:S03]  /*59d0*/  IMAD.IADD R4, R0.reuse, 0x1, R7 ;  /* 0x0000000100047824 */ /* 0x048fe600078e0207 */
[-C--:B------:R-:W-:Y:S01]  /*59e0*/  LEA.HI.X.SX32 R7, R7, R239.reuse, 0x2, P1 ;  /* 0x000000ef07077211 */ /* 0x080fe200008f16ff */
[----:B------:R-:W-:Y:S01]  /*59f0*/  IMAD.IADD R5, R0, 0x1, R4 ;  /* 0x0000000100057824 */ /* 0x000fe200078e0204 */
[CC--:B-1----:R-:W-:Y:S03]  /*5a00*/  LEA R48, P0, R4.reuse, R238.reuse, 0x2 ;  /* 0x000000ee04307211 */ /* 0x0c2fe600078010ff */
[----:B------:R1:W-:Y:S01]  /*5a10*/  REDG.E.ADD.F32.FTZ.RN.STRONG.GPU desc[UR6][R6.64], R51 ;  /* 0x00000033060079a6 */ /* 0x0003e2000c10f386 */
[-C--:B----4-:R-:W-:Y:S01]  /*5a20*/  LEA.HI.X.SX32 R49, R4, R239.reuse, 0x2, P0 ;  /* 0x000000ef04317211 */ /* 0x090fe200000f16ff */
[----:B------:R-:W-:Y:S01]  /*5a30*/  IMAD.IADD R4, R0, 0x1, R5 ;  /* 0x0000000100047824 */ /* 0x000fe200078e0205 */
[CC--:B------:R-:W-:Y:S03]  /*5a40*/  LEA R10, P0, R5.reuse, R238.reuse, 0x2 ;  /* 0x000000ee050a7211 */ /* 0x0c0fe600078010ff */
[----:B------:R-:W-:Y:S01]  /*5a50*/  REDG.E.ADD.F32.FTZ.RN.STRONG.GPU desc[UR6][R48.64], R44 ;  /* 0x0000002c300079a6 */ /* 0x000fe2000c10f386 */
[-C--:B------:R-:W-:Y:S02]  /*5a60*/  LEA R8, P1, R4, R238.reuse, 0x2 ;  /* 0x000000ee04087211 */ /* 0x080fe400078210ff */
[-C--:B------:R-:W-:Y:S01]  /*5a70*/  LEA.HI.X.SX32 R11, R5, R239.reuse, 0x2, P0 ;  /* 0x000000ef050b7211 */ /* 0x080fe200000f16ff */
[----:B------:R-:W-:Y:S01]  /*5a80*/  VIADD R5, R196, 0x40 ;  /* 0x00000040c4057836 */ /* 0x000fe20000000000 */
[-C--:B------:R-:W-:Y:S03]  /*5a90*/  LEA.HI.X.SX32 R9, R4, R239.reuse, 0x2, P1 ;  /* 0x000000ef04097211 */ /* 0x080fe600008f16ff */
[----:B------:R2:W-:Y:S04]  /*5aa0*/  REDG.E.ADD.F32.FTZ.RN.STRONG.GPU desc[UR6][R10.64], R45 ;  /* 0x0000002d0a0079a6 */ /* 0x0005e8000c10f386 */
[----:B------:R3:W-:Y:S01]  /*5ab0*/  REDG.E.ADD.F32.FTZ.RN.STRONG.GPU desc[UR6][R8.64], R46 ;  /* 0x0000002e080079a6 */ /* 0x0007e2000c10f386 */
[C---:B-1----:R-:W-:Y:S05]  /*5ac0*/  IMAD.IADD R7, R0.reuse, 0x1, R4 ;  /* 0x0000000100077824 */ /* 0x042fea00078e0204 */
[CC--:B------:R-:W-:Y:S04]  /*5ad0*/  LEA R6, P0, R7.reuse, R238.reuse, 0x2 ;  /* 0x000000ee07067211 */ /* 0x0c0fe800078010ff */
[-C--:B------:R-:W-:Y:S05]  /*5ae0*/  LEA.HI.X.SX32 R7, R7, R239.reuse, 0x2, P0 ;  /* 0x000000ef07077211 */ /* 0x080fea00000f16ff */
[----:B------:R1:W-:Y:S01]  /*5af0*/  REDG.E.ADD.F32.FTZ.RN.STRONG.GPU desc[UR6][R6.64], R47 ;  /* 0x0000002f060079a6 */ /* 0x0003e2000c10f386 */
[C---:B--2---:R-:W-:Y:S03]  /*5b00*/  IMAD.IADD R10, R0.reuse, 0x1, R5 ;  /* 0x00000001000a7824 */ /* 0x044fe600078e0205 */
[----:B------:R-:W-:Y:S01]  /*5b10*/  REDG.E.ADD.F32.FTZ.RN.STRONG.GPU desc[UR6][R238.64+0x100], R52 ;  /* 0x00010034ee0079a6 */ /* 0x000fe2000c10f386 */
[CC--:B---3--:R-:W-:Y:S01]  /*5b20*/  LEA R8, P0, R5.reuse, R238.reuse, 0x2 ;  /* 0x000000ee05087211 */ /* 0x0c8fe200078010ff */
[C---:B------:R-:W-:Y:S02]  /*5b30*/  IMAD.IADD R4, R0.reuse, 0x1, R10 ;  /* 0x0000000100047824 */ /* 0x040fe400078e020a */
[----:B------:R-:W-:Y:S01]  /*5b40*/  REDG.E.ADD.F32.FTZ.RN.STRONG.GPU desc[UR6][R198.64+0x100], R53 ;  /* 0x00010035c60079a6 */ /* 0x000fe2000c10f386 */
[-C--:B------:R-:W-:Y:S01]  /*5b50*/  LEA.HI.X.SX32 R9, R5, R239.reuse, 0x2, P0 ;  /* 0x000000ef05097211 */ /* 0x080fe200000f16ff */
[----:B------:R-:W-:Y:S01]  /*5b60*/  IMAD.IADD R5, R0, 0x1, R4 ;  /* 0x0000000100057824 */ /* 0x000fe200078e0204 */
[CC--:B------:R-:W-:Y:S03]  /*5b70*/  LEA R44, P0, R4.reuse, R238.reuse, 0x2 ;  /* 0x000000ee042c7211 */ /* 0x0c0fe600078010ff */
[----:B------:R2:W-:Y:S01]  /*5b80*/  REDG.E.ADD.F32.FTZ.RN.STRONG.GPU desc[UR6][R8.64], R54 ;  /* 0x00000036080079a6 */ /* 0x0005e2000c10f386 */
[-C--:B------:R-:W-:Y:S01]  /*5b90*/  LEA.HI.X.SX32 R45, R4, R239.reuse, 0x2, P0 ;  /* 0x000000ef042d7211 */ /* 0x080fe200000f16ff */
[----:B------:R-:W-:Y:S01]  /*5ba0*/  IMAD.IADD R4, R0, 0x1, R5 ;  /* 0x0000000100047824 */ /* 0x000fe200078e0205 */
[CC--:B-1----:R-:W-:Y:S04]  /*5bb0*/  LEA R6, P1, R10.reuse, R238.reuse, 0x2 ;  /* 0x000000ee0a067211 */ /* 0x0c2fe800078210ff */
[-C--:B------:R-:W-:Y:S02]  /*5bc0*/  LEA.HI.X.SX32 R7, R10, R239.reuse, 0x2, P1 ;  /* 0x000000ef0a077211 */ /* 0x080fe400008f16ff */
[CC--:B------:R-:W-:Y:S03]  /*5bd0*/  LEA R10, P0, R5.reuse, R238.reuse, 0x2 ;  /* 0x000000ee050a7211 */ /* 0x0c0fe600078010ff */
[----:B------:R1:W-:Y:S01]  /*5be0*/  REDG.E.ADD.F32.FTZ.RN.STRONG.GPU desc[UR6][R6.64], R55 ;  /* 0x00000037060079a6 */ /* 0x0003e2000c10f386 */
[-C--:B------:R-:W-:Y:S01]  /*5bf0*/  LEA.HI.X.SX32 R11, R5, R239.reuse, 0x2, P0 ;  /* 0x000000ef050b7211 */ /* 0x080fe200000f16ff */
[----:B------:R-:W-:Y:S02]  /*5c00*/  VIADD R5, R196, 0x60 ;  /* 0x00000060c4057836 */ /* 0x000fe40000000000 */
[----:B------:R-:W-:Y:S01]  /*5c10*/  LDSM.16.MT88.4 R52, [R3+0x14400] ;  /* 0x014400000334783b */ /* 0x000fe20000004200 */
[CC--:B--2---:R-:W-:Y:S03]  /*5c20*/  LEA R8, P1, R4.reuse, R238.reuse, 0x2 ;  /* 0x000000ee04087211 */ /* 0x0c4fe600078210ff */
[----:B------:R-:W-:Y:S01]  /*5c30*/  REDG.E.ADD.F32.FTZ.RN.STRONG.GPU desc[UR6][R44.64], R56 ;  /* 0x000000382c0079a6 */ /* 0x000fe2000c10f386 */
[-C--:B------:R-:W-:Y:S03]  /*5c40*/  LEA.HI.X.SX32 R9, R4, R239.reuse, 0x2, P1 ;  /* 0x000000ef04097211 */ /* 0x080fe600008f16ff */
[----:B------:R2:W-:Y:S04]  /*5c50*/  REDG.E.ADD.F32.FTZ.RN.STRONG.GPU desc[UR6][R10.64], R57 ;  /* 0x000000390a0079a6 */ /* 0x0005e8000c10f386 */
[----:B------:R3:W-:Y:S01]  /*5c60*/  REDG.E.ADD.F32.FTZ.RN.STRONG.GPU desc[UR6][R8.64], R58 ;  /* 0x0000003a080079a6 */ /* 0x0007e2000c10f386 */
[C---:B-1----:R-:W-:Y:S05]  /*5c70*/  IMAD.IADD R7, R0.reuse, 0x1, R4 ;  /* 0x0000000100077824 */ /* 0x042fea00078e0204 */
[CC--:B------:R-:W-:Y:S04]  /*5c80*/  LEA R6, P0, R7.reuse, R238.reuse, 0x2 ;  /* 0x000000ee07067211 */ /* 0x0c0fe800078010ff */
[-C--:B------:R-:W-:Y:S01]  /*5c90*/  LEA.HI.X.SX32 R7, R7, R239.reuse, 0x2, P0 ;  /* 0x000000ef07077211 */ /* 0x080fe200000f16ff */
[C---:B--2---:R-:W-:Y:S04]  /*5ca0*/  IMAD.IADD R10, R0.reuse, 0x1, R5 ;  /* 0x00000001000a7824 */ /* 0x044fe800078e0205 */
[----:B------:R1:W-:Y:S01]  /*5cb0*/  REDG.E.ADD.F32.FTZ.RN.STRONG.GPU desc[UR6][R6.64], R59 ;  /* 0x0000003b060079a6 */ /* 0x0003e2000c10f386 */
[CC--:B---3--:R-:W-:Y:S01]  /*5cc0*/  LEA R8, P0, R5.reuse, R238.reuse, 0x2 ;  /* 0x000000ee05087211 */ /* 0x0c8fe200078010ff */
[C---:B------:R-:W-:Y:S02]  /*5cd0*/  IMAD.IADD R4, R0.reuse, 0x1, R10 ;  /* 0x0000000100047824 */ /* 0x040fe400078e020a */
[----:B------:R-:W-:Y:S01]  /*5ce0*/  REDG.E.ADD.F32.FTZ.RN.STRONG.GPU desc[UR6][R238.64+0x180], R64 ;  /* 0x00018040ee0079a6 */ /* 0x000fe2000c10f386 */
[-C--:B------:R-:W-:Y:S01]  /*5cf0*/  LEA.HI.X.SX32 R9, R5, R239.reuse, 0x2, P0 ;  /* 0x000000ef05097211 */ /* 0x080fe200000f16ff */
[----:B------:R-:W-:Y:S02]  /*5d00*/  IMAD.IADD R5, R0, 0x1, R4 ;  /* 0x0000000100057824 */ /* 0x000fe400078e0204 */
[----:B------:R-:W-:Y:S01]  /*5d10*/  REDG.E.ADD.F32.FTZ.RN.STRONG.GPU desc[UR6][R198.64+0x180], R65 ;  /* 0x00018041c60079a6 */ /* 0x000fe2000c10f386 */
        /* <DEDUP_REMOVED lines=9> */
[----:B------:R-:W-:Y:S01]  /*5db0*/  VIADD R5, R196, 0x80 ;  /* 0x00000080c4057836 */ /* 0x000fe20000000000 */
[CC--:B--2---:R-:W-:Y:S01]  /*5dc0*/  LEA R8, P1, R4.reuse, R238.reuse, 0x2 ;  /* 0x000000ee04087211 */ /* 0x0c4fe200078210ff */
[----:B------:R-:W-:Y:S03]  /*5dd0*/  REDG.E.ADD.F32.FTZ.RN.STRONG.GPU desc[UR6][R44.64], R60 ;  /* 0x0000003c2c0079a6 */ /* 0x000fe6000c10f386 */
[-C--:B------:R-:W-:Y:S01]  /*5de0*/  LEA.HI.X.SX32 R9, R4, R239.reuse, 0x2, P1 ;  /* 0x000000ef04097211 */ /* 0x080fe200008f16ff */
[----:B------:R2:W-:Y:S04]  /*5df0*/  REDG.E.ADD.F32.FTZ.RN.STRONG.GPU desc[UR6][R10.64], R61 ;  /* 0x0000003d0a0079a6 */ /* 0x0005e8000c10f386 */
[----:B------:R3:W-:Y:S01]  /*5e00*/  REDG.E.ADD.F32.FTZ.RN.STRONG.GPU desc[UR6][R8.64], R62 ;  /* 0x0000003e080079a6 */ /* 0x0007e2000c10f386 */
[C---:B-1----:R-:W-:Y:S05]  /*5e10*/  IMAD.IADD R7, R0.reuse, 0x1, R4 ;  /* 0x0000000100077824 */ /* 0x042fea00078e0204 */
[CC--:B------:R-:W-:Y:S01]  /*5e20*/  LEA R6, P0, R7.reuse, R238.reuse, 0x2 ;  /* 0x000000ee07067211 */ /* 0x0c0fe200078010ff */
[C---:B--2---:R-:W-:Y:S03]  /*5e30*/  IMAD.IADD R10, R0.reuse, 0x1, R5 ;  /* 0x00000001000a7824 */ /* 0x044fe600078e0205 */
[-C--:B------:R-:W-:Y:S02]  /*5e40*/  LEA.HI.X.SX32 R7, R7, R239.reuse, 0x2, P0 ;  /* 0x000000ef07077211 */ /* 0x080fe400000f16ff */
[CC--:B---3--:R-:W-:Y:S01]  /*5e50*/  LEA R8, P0, R5.reuse, R238.reuse, 0x2 ;  /* 0x000000ee05087211 */ /* 0x0c8fe200078010ff */
[C---:B------:R-:W-:Y:S02]  /*5e60*/  IMAD.IADD R4, R0.reuse, 0x1, R10 ;  /* 0x0000000100047824 */ /* 0x040fe400078e020a */
[----:B------:R1:W-:Y:S01]  /*5e70*/  REDG.E.ADD.F32.FTZ.RN.STRONG.GPU desc[UR6][R6.64], R63 ;  /* 0x0000003f060079a6 */ /* 0x0003e2000c10f386 */
[-C--:B------:R-:W-:Y:S01]  /*5e80*/  LEA.HI.X.SX32 R9, R5, R239.reuse, 0x2, P0 ;  /* 0x000000ef05097211 */ /* 0x080fe200000f16ff */
[----:B------:R-:W-:Y:S02]  /*5e90*/  IMAD.IADD R5, R0, 0x1, R4 ;  /* 0x0000000100057824 */ /* 0x000fe400078e0204 */
[----:B------:R-:W-:Y:S01]  /*5ea0*/  REDG.E.ADD.F32.FTZ.RN.STRONG.GPU desc[UR6][R238.64+0x200], R68 ;  /* 0x00020044ee0079a6 */ /* 0x000fe2000c10f386 */
[CC--:B------:R-:W-:Y:S03]  /*5eb0*/  LEA R44, P0, R4.reuse, R238.reuse, 0x2 ;  /* 0x000000ee042c7211 */ /* 0x0c0fe600078010ff */
[----:B------:R-:W-:Y:S01]  /*5ec0*/  REDG.E.ADD.F32.FTZ.RN.STRONG.GPU desc[UR6][R198.64+0x200], R69 ;  /* 0x00020045c60079a6 */ /* 0x000fe2000c10f386 */
[-C--:B------:R-:W-:Y:S01]  /*5ed0*/  LEA.HI.X.SX32 R45, R4, R239.reuse, 0x2, P0 ;  /* 0x000000ef042d7211 */ /* 0x080fe200000f16ff */
[----:B------:R-:W-:Y:S02]  /*5ee0*/  IMAD.IADD R4, R0, 0x1, R5 ;  /* 0x0000000100047824 */ /* 0x000fe400078e0205 */
[----:B------:R2:W-:Y:S04]  /*5ef0*/  REDG.E.ADD.F32.FTZ.RN.STRONG.GPU desc[UR6][R8.64], R70 ;  /* 0x00000046080079a6 */ /* 0x0005e8000c10f386 */
[----:B------:R-:W-:Y:S01]  /*5f00*/  LDSM.16.MT88.4 R60, [R225+0x14400] ;  /* 0x01440000e13c783b */ /* 0x000fe20000004200 */
        /* <DEDUP_REMOVED lines=9> */
[----:B------:R-:W-:Y:S04]  /*5fa0*/  REDG.E.ADD.F32.FTZ.RN.STRONG.GPU desc[UR6][R10.64], R73 ;  /* 0x000000490a0079a6 */ /* 0x000fe8000c10f386 */
[----:B------:R2:W-:Y:S01]  /*5fb0*/  REDG.E.ADD.F32.FTZ.RN.STRONG.GPU desc[UR6][R8.64], R74 ;  /* 0x0000004a080079a6 */ /* 0x0005e2000c10f386 */
[C---:B-1----:R-:W-:Y:S05]  /*5fc0*/  IMAD.IADD R7, R0.reuse, 0x1, R4 ;  /* 0x0000000100077824 */ /* 0x042fea00078e0204 */
[CC--:B------:R-:W-:Y:S04]  /*5fd0*/  LEA R6, P0, R7.reuse, R238.reuse, 0x2 ;  /* 0x000000ee07067211 */ /* 0x0c0fe800078010ff */
[-C--:B------:R-:W-:Y:S01]  /*5fe0*/  LEA.HI.X.SX32 R7, R7, R239.reuse, 0x2, P0 ;  /* 0x000000ef07077211 */ /* 0x080fe200000f16ff */
[C---:B--2---:R-:W-:Y:S04]  /*5ff0*/  IMAD.IADD R8, R0.reuse, 0x1, R5 ;  /* 0x0000000100087824 */ /* 0x044fe800078e0205 */
[----:B------:R1:W-:Y:S01]  /*6000*/  REDG.E.ADD.F32.FTZ.RN.STRONG.GPU desc[UR6][R6.64], R75 ;  /* 0x0000004b060079a6 */ /* 0x0003e2000c10f386 */
[----:B------:R-:W-:Y:S01]  /*6010*/  IMAD.IADD R4, R0, 0x1, R8 ;  /* 0x0000000100047824 */ /* 0x000fe200078e0208 */
[CC--:B------:R-:W-:Y:S02]  /*6020*/  LEA R44, P1, R8.reuse, R238.reuse, 0x2 ;  /* 0x000000ee082c7211 */ /* 0x0c0fe400078210ff */
[----:B------:R-:W-:Y:S02]  /*6030*/  REDG.E.ADD.F32.FTZ.RN.STRONG.GPU desc[UR6][R238.64+0x280], R80 ;  /* 0x00028050ee0079a6 */ /* 0x000fe4000c10f386 */
[-C--:B------:R-:W-:Y:S02]  /*6040*/  LEA.HI.X.SX32 R45, R8, R239.reuse, 0x2, P1 ;  /* 0x000000ef082d7211 */ /* 0x080fe400008f16ff */
[----:B------:R-:W-:Y:S01]  /*6050*/  REDG.E.ADD.F32.FTZ.RN.STRONG.GPU desc[UR6][R198.64+0x280], R81 ;  /* 0x00028051c60079a6 */ /* 0x000fe2000c10f386 */
[CC--:B-1----:R-:W-:Y:S04]  /*6060*/  LEA R6, P0, R5.reuse, R238.reuse, 0x2 ;  /* 0x000000ee05067211 */ /* 0x0c2fe800078010ff */
[-C--:B------:R-:W-:Y:S01]  /*6070*/  LEA.HI.X.SX32 R7, R5, R239.reuse, 0x2, P0 ;  /* 0x000000ef05077211 */ /* 0x080fe200000f16ff */
[----:B------:R-:W-:Y:S01]  /*6080*/  IMAD.IADD R5, R0, 0x1, R4 ;  /* 0x0000000100057824 */ /* 0x000fe200078e0204 */
[CC--:B------:R-:W-:Y:S03]  /*6090*/  LEA R10, P0, R4.reuse, R238.reuse, 0x2 ;  /* 0x000000ee040a7211 */ /* 0x0c0fe600078010ff */
[----:B------:R1:W-:Y:S01]  /*60a0*/  REDG.E.ADD.F32.FTZ.RN.STRONG.GPU desc[UR6][R6.64], R82 ;  /* 0x00000052060079a6 */ /* 0x0003e2000c10f386 */
[-C--:B------:R-:W-:Y:S01]  /*60b0*/  LEA.HI.X.SX32 R11, R4, R239.reuse, 0x2, P0 ;  /* 0x000000ef040b7211 */ /* 0x080fe200000f16ff */
[C---:B------:R-:W-:Y:S01]  /*60c0*/  IMAD.IADD R4, R0.reuse, 0x1, R5 ;  /* 0x0000000100047824 */ /* 0x040fe200078e0205 */
[CC--:B------:R-:W-:Y:S01]  /*60d0*/  LEA R8, P0, R5.reuse, R238.reuse, 0x2 ;  /* 0x000000ee05087211 */ /* 0x0c0fe200078010ff */
[----:B------:R-:W-:Y:S03]  /*60e0*/  REDG.E.ADD.F32.FTZ.RN.STRONG.GPU desc[UR6][R44.64], R83 ;  /* 0x000000532c0079a6 */ /* 0x000fe6000c10f386 */
[-C--:B------:R-:W-:Y:S01]  /*60f0*/  LEA.HI.X.SX32 R9, R5, R239.reuse, 0x2, P0 ;  /* 0x000000ef05097211 */ /* 0x080fe200000f16ff */
[----:B------:R-:W-:Y:S01]  /*6100*/  REDG.E.ADD.F32.FTZ.RN.STRONG.GPU desc[UR6][R10.64], R76 ;  /* 0x0000004c0a0079a6 */ /* 0x000fe2000c10f386 */
[----:B------:R-:W-:Y:S03]  /*6110*/  IMAD.IADD R5, R0, 0x1, R4 ;  /* 0x0000000100057824 */ /* 0x000fe600078e0204 */
[----:B------:R2:W-:Y:S01]  /*6120*/  REDG.E.ADD.F32.FTZ.RN.STRONG.GPU desc[UR6][R8.64], R77 ;  /* 0x0000004d080079a6 */ /* 0x0005e2000c10f386 */
[CC--:B-1----:R-:W-:Y:S04]  /*6130*/  LEA R6, P0, R4.reuse, R238.reuse, 0x2 ;  /* 0x000000ee04067211 */ /* 0x0c2fe800078010ff */
[-C--:B------:R-:W-:Y:S02]  /*6140*/  LEA.HI.X.SX32 R7, R4, R239.reuse, 0x2, P0 ;  /* 0x000000ef04077211 */ /* 0x080fe400000f16ff */
[CC--:B------:R-:W-:Y:S03]  /*6150*/  LEA R4, P0, R5.reuse, R238.reuse, 0x2 ;  /* 0x000000ee05047211 */ /* 0x0c0fe600078010ff */
[----:B------:R1:W-:Y:S01]  /*6160*/  REDG.E.ADD.F32.FTZ.RN.STRONG.GPU desc[UR6][R6.64], R78 ;  /* 0x0000004e060079a6 */ /* 0x0003e2000c10f386 */
[-C--:B------:R-:W-:Y:S01]  /*6170*/  LEA.HI.X.SX32 R5, R5, R239.reuse, 0x2, P0 ;  /* 0x000000ef05057211 */ /* 0x080fe200000f16ff */
[C---:B--2---:R-:W-:Y:S02]  /*6180*/  VIADD R9, R196.reuse, 0xc0 ;  /* 0x000000c0c4097836 */ /* 0x044fe40000000000 */
[----:B------:R-:W-:Y:S02]  /*6190*/  VIADD R196, R196, 0xe0 ;  /* 0x000000e0c4c47836 */ /* 0x000fe40000000000 */
[----:B------:R2:W-:Y:S01]  /*61a0*/  REDG.E.ADD.F32.FTZ.RN.STRONG.GPU desc[UR6][R4.64], R79 ;  /* 0x0000004f040079a6 */ /* 0x0005e2000c10f386 */
[CC--:B------:R-:W-:Y:S03]  /*61b0*/  LEA R8, P0, R9.reuse, R238.reuse, 0x2 ;  /* 0x000000ee09087211 */ /* 0x0c0fe600078010ff */
[----:B------:R-:W-:Y:S04]  /*61c0*/  REDG.E.ADD.F32.FTZ.RN.STRONG.GPU desc[UR6][R238.64+0x300], R84 ;  /* 0x00030054ee0079a6 */ /* 0x000fe8000c10f386 */
[----:B------:R-:W-:Y:S01]  /*61d0*/  REDG.E.ADD.F32.FTZ.RN.STRONG.GPU desc[UR6][R198.64+0x300], R85 ;  /* 0x00030055c60079a6 */ /* 0x000fe2000c10f386 */
[C---:B-1----:R-:W-:Y:S01]  /*61e0*/  IMAD.IADD R7, R0.reuse, 0x1, R9 ;  /* 0x0000000100077824 */ /* 0x042fe200078e0209 */
[-C--:B------:R-:W-:Y:S04]  /*61f0*/  LEA.HI.X.SX32 R9, R9, R239.reuse, 0x2, P0 ;  /* 0x000000ef09097211 */ /* 0x080fe800000f16ff */
[CC--:B------:R-:W-:Y:S01]  /*6200*/  LEA R6, P1, R7.reuse, R238.reuse, 0x2 ;  /* 0x000000ee07067211 */ /* 0x0c0fe200078210ff */
[C---:B--2---:R-:W-:Y:S01]  /*6210*/  IMAD.IADD R4, R0.reuse, 0x1, R7 ;  /* 0x0000000100047824 */ /* 0x044fe200078e0207 */
[----:B------:R1:W-:Y:S02]  /*6220*/  REDG.E.ADD.F32.FTZ.RN.STRONG.GPU desc[UR6][R8.64], R86 ;  /* 0x00000056080079a6 */ /* 0x0003e4000c10f386 */
[-C--:B------:R-:W-:Y:S01]  /*6230*/  LEA.HI.X.SX32 R7, R7, R239.reuse, 0x2, P1 ;  /* 0x000000ef07077211 */ /* 0x080fe200008f16ff */
[----:B------:R-:W-:Y:S01]  /*6240*/  IMAD.IADD R5, R0, 0x1, R4 ;  /* 0x0000000100057824 */ /* 0x000fe200078e0204 */
[CC--:B------:R-:W-:Y:S03]  /*6250*/  LEA R44, P0, R4.reuse, R238.reuse, 0x2 ;  /* 0x000000ee042c7211 */ /* 0x0c0fe600078010ff */
[----:B------:R2:W-:Y:S01]  /*6260*/  REDG.E.ADD.F32.FTZ.RN.STRONG.GPU desc[UR6][R6.64], R87 ;  /* 0x00000057060079a6 */ /* 0x0005e2000c10f386 */
[-C--:B------:R-:W-:Y:S01]  /*6270*/  LEA.HI.X.SX32 R45, R4, R239.reuse, 0x2, P0 ;  /* 0x000000ef042d7211 */ /* 0x080fe200000f16ff */
[C---:B------:R-:W-:Y:S01]  /*6280*/  IMAD.IADD R4, R0.reuse, 0x1, R5 ;  /* 0x0000000100047824 */ /* 0x040fe200078e0205 */
[CC--:B------:R-:W-:Y:S03]  /*6290*/  LEA R10, P0, R5.reuse, R238.reuse, 0x2 ;  /* 0x000000ee050a7211 */ /* 0x0c0fe600078010ff */
[----:B------:R-:W-:Y:S01]  /*62a0*/  REDG.E.ADD.F32.FTZ.RN.STRONG.GPU desc[UR6][R44.64], R88 ;  /* 0x000000582c0079a6 */ /* 0x000fe2000c10f386 */
[-C--:B------:R-:W-:Y:S05]  /*62b0*/  LEA.HI.X.SX32 R11, R5, R239.reuse, 0x2, P0 ;  /* 0x000000ef050b7211 */ /* 0x080fea00000f16ff */
[----:B------:R-:W-:Y:S01]  /*62c0*/  REDG.E.ADD.F32.FTZ.RN.STRONG.GPU desc[UR6][R10.64], R89 ;  /* 0x000000590a0079a6 */ /* 0x000fe2000c10f386 */
[----:B-1----:R-:W-:Y:S05]  /*62d0*/  IMAD.IADD R9, R0, 0x1, R4 ;  /* 0x0000000100097824 */ /* 0x002fea00078e0204 */
[CC--:B------:R-:W-:Y:S02]  /*62e0*/  LEA R8, P0, R9.reuse, R238.reuse, 0x2 ;  /* 0x000000ee09087211 */ /* 0x0c0fe400078010ff */
[CC--:B--2---:R-:W-:Y:S02]  /*62f0*/  LEA R6, P1, R4.reuse, R238.reuse, 0x2 ;  /* 0x000000ee04067211 */ /* 0x0c4fe400078210ff */
[-C--:B------:R-:W-:Y:S02]  /*6300*/  LEA.HI.X.SX32 R9, R9, R239.reuse, 0x2, P0 ;  /* 0x000000ef09097211 */ /* 0x080fe400000f16ff */
[-C--:B------:R-:W-:Y:S01]  /*6310*/  LEA.HI.X.SX32 R7, R4, R239.reuse, 0x2, P1 ;  /* 0x000000ef04077211 */ /* 0x080fe200008f16ff */
[----:B------:R-:W-:Y:S04]  /*6320*/  IMAD.IADD R4, R0, 0x1, R196 ;  /* 0x0000000100047824 */ /* 0x000fe800078e02c4 */
[----:B------:R1:W-:Y:S01]  /*6330*/  REDG.E.ADD.F32.FTZ.RN.STRONG.GPU desc[UR6][R6.64], R90 ;  /* 0x0000005a060079a6 */ /* 0x0003e2000c10f386 */
[CC--:B------:R-:W-:Y:S03]  /*6340*/  LEA R46, P2, R4.reuse, R238.reuse, 0x2 ;  /* 0x000000ee042e7211 */ /* 0x0c0fe600078410ff */
[----:B------:R2:W-:Y:S01]  /*6350*/  REDG.E.ADD.F32.FTZ.RN.STRONG.GPU desc[UR6][R8.64], R91 ;  /* 0x0000005b080079a6 */ /* 0x0005e2000c10f386 */
[-C--:B------:R-:W-:Y:S02]  /*6360*/  LEA.HI.X.SX32 R47, R4, R239.reuse, 0x2, P2 ;  /* 0x000000ef042f7211 */ /* 0x080fe400010f16ff */
[----:B------:R-:W-:Y:S01]  /*6370*/  ISETP.NE.AND P2, PT, R240, RZ, PT ;  /* 0x000000fff000720c */ /* 0x000fe20003f45270 */
[----:B------:R-:W-:Y:S04]  /*6380*/  REDG.E.ADD.F32.FTZ.RN.STRONG.GPU desc[UR6][R238.64+0x380], R96 ;  /* 0x00038060ee0079a6 */ /* 0x000fe8000c10f386 */
[----:B------:R-:W-:Y:S01]  /*6390*/  REDG.E.ADD.F32.FTZ.RN.STRONG.GPU desc[UR6][R198.64+0x380], R97 ;  /* 0x00038061c60079a6 */ /* 0x000fe2000c10f386 */
[----:B-1----:R-:W-:Y:S01]  /*63a0*/  IMAD.IADD R6, R0, 0x1, R4 ;  /* 0x0000000100067824 */ /* 0x002fe200078e0204 */
[-C--:B--2---:R-:W-:Y:S03]  /*63b0*/  LEA R8, P0, R196, R238.reuse, 0x2 ;  /* 0x000000eec4087211 */ /* 0x084fe600078010ff */
[----:B------:R-:W-:Y:S01]  /*63c0*/  IMAD.IADD R5, R0, 0x1, R6 ;  /* 0x0000000100057824 */ /* 0x000fe200078e0206 */
[-C--:B------:R-:W-:Y:S02]  /*63d0*/  LEA R44, P1, R6, R238.reuse, 0x2 ;  /* 0x000000ee062c7211 */ /* 0x080fe400078210ff */
[-C--:B------:R-:W-:Y:S01]  /*63e0*/  LEA.HI.X.SX32 R9, R196, R239.reuse, 0x2, P0 ;  /* 0x000000efc4097211 */ /* 0x080fe200000f16ff */
[----:B------:R-:W-:Y:S01]  /*63f0*/  IMAD.IADD R4, R0, 0x1, R5 ;  /* 0x0000000100047824 */ /* 0x000fe200078e0205 */
[CC--:B------:R-:W-:Y:S02]  /*6400*/  LEA R10, P0, R5.reuse, R238.reuse, 0x2 ;  /* 0x000000ee050a7211 */ /* 0x0c0fe400078010ff */
[-C--:B------:R-:W-:Y:S01]  /*6410*/  LEA.HI.X.SX32 R45, R6, R239.reuse, 0x2, P1 ;  /* 0x000000ef062d7211 */ /* 0x080fe200008f16ff */
[----:B------:R1:W-:Y:S01]  /*6420*/  REDG.E.ADD.F32.FTZ.RN.STRONG.GPU desc[UR6][R8.64], R98 ;  /* 0x00000062080079a6 */ /* 0x0003e2000c10f386 */
[----:B------:R-:W-:Y:S01]  /*6430*/  IMAD.IADD R0, R0, 0x1, R4 ;  /* 0x0000000100007824 */ /* 0x000fe200078e0204 */
[-C--:B------:R-:W-:Y:S02]  /*6440*/  LEA.HI.X.SX32 R11, R5, R239.reuse, 0x2, P0 ;  /* 0x000000ef050b7211 */ /* 0x080fe400000f16ff */
[----:B------:R-:W-:Y:S02]  /*6450*/  REDG.E.ADD.F32.FTZ.RN.STRONG.GPU desc[UR6][R46.64], R99 ;  /* 0x000000632e0079a6 */ /* 0x000fe4000c10f386 */
[CC--:B------:R-:W-:Y:S02]  /*6460*/  LEA R6, P0, R0.reuse, R238.reuse, 0x2 ;  /* 0x000000ee00067211 */ /* 0x0c0fe400078010ff */
[----:B------:R-:W-:Y:S02]  /*6470*/  REDG.E.ADD.F32.FTZ.RN.STRONG.GPU desc[UR6][R44.64], R92 ;  /* 0x0000005c2c0079a6 */ /* 0x000fe4000c10f386 */
[-C--:B------:R-:W-:Y:S02]  /*6480*/  LEA.HI.X.SX32 R7, R0, R239.reuse, 0x2, P0 ;  /* 0x000000ef00077211 */ /* 0x080fe400000f16ff */
[----:B------:R-:W-:Y:S01]  /*6490*/  REDG.E.ADD.F32.FTZ.RN.STRONG.GPU desc[UR6][R10.64], R93 ;  /* 0x0000005d0a0079a6 */ /* 0x000fe2000c10f386 */
[----:B------:R-:W-:Y:S03]  /*64a0*/  LEA R0, R233, UR4, 0x1 ;  /* 0x00000004e9007c11 */ /* 0x000fe6000f8e08ff */
[----:B------:R-:W-:Y:S04]  /*64b0*/  LDSM.16.MT88.4 R44, [R225+0x14000] ;  /* 0x01400000e12c783b */ /* 0x000fe80000004200 */
[----:B------:R-:W-:Y:S04]  /*64c0*/  LDSM.16.MT88.4 R48, [R0+0x4000] ;  /* 0x004000000030783b */ /* 0x000fe80000004200 */
[----:B------:R-:W-:Y:S01]  /*64d0*/  LDSM.16.MT88.4 R56, [R0+0x800] ;  /* 0x000800000038783b */ /* 0x000fe20000004200 */
[C---:B-1----:R-:W-:Y:S03]  /*64e0*/  LEA R8, P1, R4.reuse, R238, 0x2 ;  /* 0x000000ee04087211 */ /* 0x042fe600078210ff */
[----:B------:R-:W-:Y:S01]  /*64f0*/  LDSM.16.MT88.4 R64, [R0+0x4800] ;  /* 0x004800000040783b */ /* 0x000fe20000004200 */
[----:B------:R-:W-:Y:S05]  /*6500*/  LEA.HI.X.SX32 R9, R4, R239, 0x2, P1 ;  /* 0x000000ef04097211 */ /* 0x000fea00008f16ff */
[----:B------:R-:W-:Y:S04]  /*6510*/  REDG.E.ADD.F32.FTZ.RN.STRONG.GPU desc[UR6][R8.64], R94 ;  /* 0x0000005e080079a6 */ /* 0x000fe8000c10f386 */
[----:B------:R-:W-:Y:S04]  /*6520*/  REDG.E.ADD.F32.FTZ.RN.STRONG.GPU desc[UR6][R6.64], R95 ;  /* 0x0000005f060079a6 */ /* 0x000fe8000c10f386 */
[----:B------:R-:W-:Y:S04]  /*6530*/  LDSM.16.MT88.4 R4, [R3+0x14000] ;  /* 0x014000000304783b */ /* 0x000fe80000004200 */
[----:B------:R-:W1:Y:S02]  /*6540*/  LDSM.16.MT88.4 R8, [R0] ;  /* 0x000000000008783b */ /* 0x000e640000004200 */
[-C--:B-1----:R-:W-:Y:S06]  /*6550*/  HMMA.16816.F32.BF16 R100, R4, R8.reuse, R100 ;  /* 0x000000080464723c */ /* 0x082fec0000041864 */
[C---:B------:R-:W-:Y:S06]  /*6560*/  HMMA.16816.F32.BF16 R104, R44.reuse, R8, R104 ;  /* 0x000000082c68723c */ /* 0x040fec0000041868 */
[-C--:B------:R-:W-:Y:S06]  /*6570*/  HMMA.16816.F32.BF16 R108, R44, R10.reuse, R108 ;  /* 0x0000000a2c6c723c */ /* 0x080fec000004186c */
[C---:B------:R-:W-:Y:S01]  /*6580*/  HMMA.16816.F32.BF16 R112, R4.reuse, R10, R112 ;  /* 0x0000000a0470723c */ /* 0x040fe20000041870 */
[----:B------:R-:W-:Y:S05]  /*6590*/  LDSM.16.MT88.4 R8, [R0+0x1000] ;  /* 0x001000000008783b */ /* 0x000fea0000004200 */
[-C--:B------:R-:W-:Y:S06]  /*65a0*/  HMMA.16816.F32.BF16 R116, R4, R48.reuse, R116 ;  /* 0x000000300474723c */ /* 0x080fec0000041874 */
[C---:B------:R-:W-:Y:S06]  /*65b0*/  HMMA.16816.F32.BF16 R120, R44.reuse, R48, R120 ;  /* 0x000000302c78723c */ /* 0x040fec0000041878 */
[-C--:B------:R-:W-:Y:S01]  /*65c0*/  HMMA.16816.F32.BF16 R124, R44, R50.reuse, R124 ;  /* 0x000000322c7c723c */ /* 0x080fe2000004187c */
[----:B------:R-:W-:Y:S05]  /*65d0*/  LDSM.16.MT88.4 R44, [R225+0x14800] ;  /* 0x01480000e12c783b */ /* 0x000fea0000004200 */
[----:B------:R-:W-:Y:S01]  /*65e0*/  HMMA.16816.F32.BF16 R128, R4, R50, R128 ;  /* 0x000000320480723c */ /* 0x000fe20000041880 */
[----:B------:R-:W1:Y:S04]  /*65f0*/  LDSM.16.MT88.4 R4, [R3+0x14800] ;  /* 0x014800000304783b */ /* 0x000e680000004200 */
[----:B------:R-:W2:Y:S01]  /*6600*/  LDSM.16.MT88.4 R48, [R0+0x5000] ;  /* 0x005000000030783b */ /* 0x000ea20000004200 */
[-C--:B------:R-:W-:Y:S06]  /*6610*/  HMMA.16816.F32.BF16 R100, R52, R56.reuse, R100 ;  /* 0x000000383464723c */ /* 0x080fec0000041864 */
        /* <DEDUP_REMOVED lines=9> */
[----:B------:R-:W3:Y:S04]  /*66b0*/  LDSM.16.MT88.4 R52, [R3+0x14c00] ;  /* 0x014c00000334783b */ /* 0x000ee80000004200 */
[----:B------:R-:W4:Y:S01]  /*66c0*/  LDSM.16.MT88.4 R64, [R0+0x5800] ;  /* 0x005800000040783b */ /* 0x000f220000004200 */
        /* <DEDUP_REMOVED lines=9> */
[C---:B------:R-:W-:Y:S06]  /*6760*/  HMMA.16816.F32.BF16 R104, R60.reuse, R56, R104 ;  /* 0x000000383c68723c */ /* 0x040fec0000041868 */
[-C--:B------:R-:W-:Y:S06]  /*6770*/  HMMA.16816.F32.BF16 R108, R60, R58.reuse, R108 ;  /* 0x0000003a3c6c723c */ /* 0x080fec000004186c */
[C---:B------:R-:W-:Y:S06]  /*6780*/  HMMA.16816.F32.BF16 R112, R52.reuse, R58, R112 ;  /* 0x0000003a3470723c */ /* 0x040fec0000041870 */
[-C--:B----4-:R-:W-:Y:S06]  /*6790*/  HMMA.16816.F32.BF16 R116, R52, R64.reuse, R116 ;  /* 0x000000403474723c */ /* 0x090fec0000041874 */
[C---:B------:R-:W-:Y:S06]  /*67a0*/  HMMA.16816.F32.BF16 R120, R60.reuse, R64, R120 ;  /* 0x000000403c78723c */ /* 0x040fec0000041878 */
[-C--:B------:R-:W-:Y:S06]  /*67b0*/  HMMA.16816.F32.BF16 R124, R60, R66.reuse, R124 ;  /* 0x000000423c7c723c */ /* 0x080fec000004187c */
[----:B------:R-:W-:Y:S01]  /*67c0*/  HMMA.16816.F32.BF16 R128, R52, R66, R128 ;  /* 0x000000423480723c */ /* 0x000fe20000041880 */
[----:B------:R-:W-:Y:S11]  /*67d0*/  @!UPT UIADD3 URZ, URZ, URZ, URZ ;  /* 0x0000003f3f3ff290 */ /* 0x000ff6000fffe03f */
[----:B------:R-:W-:Y:S01]  /*67e0*/  @!UPT UIADD3 URZ, URZ, URZ, URZ ;  /* 0x0000003f3f3ff290 */ /* 0x000fe2000fffe03f */
[----:B------:R-:W-:Y:S11]  /*67f0*/  @!P2 BRA `(.L_x_31) ;  /* 0x0000000000f8a947 */ /* 0x000ff60003800000 */
[----:B------:R-:W-:Y:S01]  /*6800*/  BAR.SYNC.DEFER_BLOCKING 0x0 ;  /* 0x0000000000007b1d */ /* 0x000fe20000010000 */
[----:B------:R-:W-:Y:S02]  /*6810*/  IMAD.MOV.U32 R4, RZ, RZ, R241 ;  /* 0x000000ffff047224 */ /* 0x000fe400078e00f1 */
[----:B------:R-:W-:Y:S03]  /*6820*/  IMAD.MOV.U32 R5, RZ, RZ, R243 ;  /* 0x000000ffff057224 */ /* 0x000fe600078e00f3 */
[----:B------:R1:W-:Y:S02]  /*6830*/  @P3 STS.128 [R237], RZ ;  /* 0x000000ffed003388 */ /* 0x0003e40000000c00 */
[----:B------:R-:W2:Y:S08]  /*6840*/  LDC R7, c[0x0][0x240] ;  /* 0x00009000ff077b82 */ /* 0x000eb00000000800 */
        /* <DEDUP_REMOVED lines=10> */
[----:B------:R1:W-:Y:S01]  /*68f0*/  @!P3 LDGSTS.E.BYPASS.LTC128B.128 [R237], desc[UR6][R4.64] ;  /* 0x0000000004edbfae */ /* 0x0003e2000b901d46 */
[C-C-:B---3--:R-:W-:Y:S02]  /*6900*/  @!P3 LEA.HI.X R47, R7.reuse, R5, R8.reuse, 0x6, P0 ;  /* 0x00000005072fb211 */ /* 0x148fe400000f3408 */
[CC--:B------:R-:W-:Y:S01]  /*6910*/  @!P5 LEA R44, P2, R0.reuse, R241.reuse, 0x1 ;  /* 0x000000f1002cd211 */ /* 0x0c0fe200078408ff */
        /* <DEDUP_REMOVED lines=44> */
.L_x_31:
[----:B------:R-:W-:Y:S02]  /*6be0*/  UISETP.GT.AND UP0, UPT, UR5, UR15, UPT ;  /* 0x0000000f0500728c */ /* 0x000fe4000bf04270 */
[----:B------:R-:W-:Y:S04]  /*6bf0*/  UIADD3 UR5, UR5, -0x1, URZ ;  /* 0xffffffff05057890 */ /* 0x000fe8000fffe03f */
[----:B------:R-:W-:Y:S11]  /*6c00*/  PLOP3.LUT P0, PT, PT, PT, UP0, 0x80, 0x0 ;  /* 0x000000000000781c */ /* 0x000ff60003f0f008 */
[----:B------:R-:W-:Y:S02]  /*6c10*/  @!UPT UIADD3 URZ, URZ, URZ, URZ ;  /* 0x0000003f3f3ff290 */ /* 0x000fe4000fffe03f */
[----:B------:R-:W-:Y:S05]  /*6c20*/  @P0 BRA `(.L_x_32) ;  /* 0xffffffd000640947 */ /* 0x000fea000383ffff */
[----:B------:R-:W2:Y:S01]  /*6c30*/  S2R R48, SR_TID.X ;  /* 0x0000000000307919 */ /* 0x000ea20000002100 */
[----:B------:R-:W-:Y:S01]  /*6c40*/  F2FP.BF16.F32.PACK_AB R20, R21, R20 ;  /* 0x000000141514723e */ /* 0x000fe200000010ff */
[----:B------:R-:W-:Y:S01]  /*6c50*/  ULDC UR5, c[0x0][0x390] ;  /* 0x0000e40000057ab9 */ /* 0x000fe20000000800 */
[----:B-1----:R-:W-:Y:S01]  /*6c60*/  F2FP.BF16.F32.PACK_AB R47, R13, R12 ;  /* 0x0000000c0d2f723e */ /* 0x002fe200000010ff */
[----:B------:R-:W-:Y:S01]  /*6c70*/  UIADD3 UR8, UR4, 0x10000, URZ ;  /* 0x0001000004087890 */ /* 0x000fe2000fffe03f */
[----:B------:R-:W-:Y:S01]  /*6c80*/  F2FP.BF16.F32.PACK_AB R46, R15, R14 ;  /* 0x0000000e0f2e723e */ /* 0x000fe200000010ff */
[----:B------:R-:W-:Y:S01]  /*6c90*/  FMUL.FTZ R100, R100, UR5 ;  /* 0x0000000564647c20 */ /* 0x000fe20008410000 */
[----:B------:R-:W-:Y:S01]  /*6ca0*/  F2FP.BF16.F32.PACK_AB R45, R17, R16 ;  /* 0x00000010112d723e */ /* 0x000fe200000010ff */
        /* <DEDUP_REMOVED lines=24> */
[----:B--2---:R-:W-:Y:S01]  /*6e30*/  SHF.R.S32.HI R21, RZ, 0x1f, R48 ;  /* 0x0000001fff157819 */ /* 0x004fe20000011430 */
[----:B------:R-:W-:Y:S01]  /*6e40*/  FMUL.FTZ R128, R128, UR5 ;  /* 0x0000000580807c20 */ /* 0x000fe20008410000 */
[----:B------:R-:W-:Y:S01]  /*6e50*/  FMUL.FTZ R7, R129, UR5 ;  /* 0x0000000581077c20 */ /* 0x000fe20008410000 */
[----:B------:R-:W-:Y:S01]  /*6e60*/  FMUL.FTZ R130, R130, UR5 ;  /* 0x0000000582827c20 */ /* 0x000fe20008410000 */
[-C--:B------:R-:W-:Y:S01]  /*6e70*/  LEA.HI R6, R21, R48.reuse, RZ, 0x2 ;  /* 0x0000003015067211 */ /* 0x080fe200078f10ff */
[----:B------:R-:W-:Y:S01]  /*6e80*/  FMUL.FTZ R131, R131, UR5 ;  /* 0x0000000583837c20 */ /* 0x000fe20008410000 */
[----:B------:R-:W-:Y:S01]  /*6e90*/  LEA.HI R4, R21, R48, RZ, 0x5 ;  /* 0x0000003015047211 */ /* 0x000fe200078f28ff */
[----:B------:R-:W-:Y:S01]  /*6ea0*/  FMUL.FTZ R124, R124, UR5 ;  /* 0x000000057c7c7c20 */ /* 0x000fe20008410000 */
[--C-:B------:R-:W-:Y:S01]  /*6eb0*/  SHF.R.S32.HI R5, RZ, 0x2, R6.reuse ;  /* 0x00000002ff057819 */ /* 0x100fe20000011406 */
[----:B------:R-:W-:Y:S01]  /*6ec0*/  FMUL.FTZ R125, R125, UR5 ;  /* 0x000000057d7d7c20 */ /* 0x000fe20008410000 */
[----:B------:R-:W-:Y:S01]  /*6ed0*/  SHF.R.S32.HI R0, RZ, 0x1f, R6 ;  /* 0x0000001fff007819 */ /* 0x000fe20000011406 */
[----:B------:R-:W-:Y:S01]  /*6ee0*/  FMUL.FTZ R126, R126, UR5 ;  /* 0x000000057e7e7c20 */ /* 0x000fe20008410000 */
[----:B------:R-:W-:Y:S01]  /*6ef0*/  SHF.R.S32.HI R4, RZ, 0x5, R4 ;  /* 0x00000005ff047819 */ /* 0x000fe20000011404 */
[----:B------:R-:W-:Y:S01]  /*6f00*/  FMUL.FTZ R127, R127, UR5 ;  /* 0x000000057f7f7c20 */ /* 0x000fe20008410000 */
[----:B------:R-:W-:Y:S01]  /*6f10*/  LEA.HI R0, R0, R5, RZ, 0x3 ;  /* 0x0000000500007211 */ /* 0x000fe200078f18ff */
[----:B------:R-:W-:Y:S01]  /*6f20*/  UISETP.NE.AND UP0, UPT, UR36, -0x1, UPT ;  /* 0xffffffff2400788c */ /* 0x000fe2000bf05270 */
[----:B------:R-:W-:-:S02]  /*6f30*/  F2FP.BF16.F32.PACK_AB R24, R25, R24 ;  /* 0x000000181918723e */ /* 0x000fc400000010ff */
[----:B------:R-:W-:Y:S02]  /*6f40*/  LOP3.LUT R0, R0, 0xfffffff8, RZ, 0xc0, !PT ;  /* 0xfffffff800007812 */ /* 0x000fe400078ec0ff */
[----:B------:R-:W-:Y:S02]  /*6f50*/  F2FP.BF16.F32.PACK_AB R26, R27, R26 ;  /* 0x0000001a1b1a723e */ /* 0x000fe400000010ff */
[----:B------:R-:W-:Y:S01]  /*6f60*/  F2FP.BF16.F32.PACK_AB R22, R23, R22 ;  /* 0x000000161716723e */ /* 0x000fe200000010ff */
[----:B------:R-:W-:Y:S01]  /*6f70*/  IMAD.IADD R0, R5, 0x1, -R0 ;  /* 0x0000000105007824 */ /* 0x000fe200078e0a00 */
[----:B------:R-:W-:Y:S01]  /*6f80*/  F2FP.BF16.F32.PACK_AB R28, R29, R28 ;  /* 0x0000001c1d1c723e */ /* 0x000fe200000010ff */
[----:B------:R-:W-:Y:S01]  /*6f90*/  IMAD.SHL.U32 R5, R4, 0x8, RZ ;  /* 0x0000000804057824 */ /* 0x000fe200078e00ff */
[----:B------:R-:W-:Y:S01]  /*6fa0*/  LOP3.LUT R4, R6, 0x7ffffffc, RZ, 0xc0, !PT ;  /* 0x7ffffffc06047812 */ /* 0x000fe200078ec0ff */
[----:B------:R-:W-:Y:S01]  /*6fb0*/  IMAD.SHL.U32 R0, R0, 0x40, RZ ;  /* 0x0000004000007824 */ /* 0x000fe200078e00ff */
[----:B------:R-:W-:Y:S01]  /*6fc0*/  F2FP.BF16.F32.PACK_AB R30, R31, R30 ;  /* 0x0000001e1f1e723e */ /* 0x000fe200000010ff */
[----:B------:R-:W-:Y:S01]  /*6fd0*/  @UP0 UIADD3 UR5, UR19, UR36, URZ ;  /* 0x0000002413050290 */ /* 0x000fe2000fffe03f */
[----:B------:R-:W-:Y:S01]  /*6fe0*/  LOP3.LUT R6, R5, 0x38, RZ, 0xc0, !PT ;  /* 0x0000003805067812 */ /* 0x000fe200078ec0ff */
[----:B------:R-:W-:Y:S01]  /*6ff0*/  IMAD.IADD R4, R48, 0x1, -R4 ;  /* 0x0000000130047824 */ /* 0x000fe200078e0a04 */
[----:B------:R-:W-:Y:S01]  /*7000*/  LOP3.LUT R0, R0, 0x1c0, RZ, 0xc0, !PT ;  /* 0x000001c000007812 */ /* 0x000fe200078ec0ff */
[----:B------:R-:W-:Y:S01]  /*7010*/  @UP0 ULDC.64 UR16, c[0x0][0x450] ;  /* 0x0001140000100ab9 */ /* 0x000fe20000000a00 */
[----:B------:R-:W-:Y:S01]  /*7020*/  F2FP.BF16.F32.PACK_AB R32, R33, R32 ;  /* 0x000000202120723e */ /* 0x000fe200000010ff */
[----:B------:R-:W-:Y:S01]  /*7030*/  IMAD.SHL.U32 R4, R4, 0x2, RZ ;  /* 0x0000000204047824 */ /* 0x000fe200078e00ff */
[----:B------:R-:W-:-:S02]  /*7040*/  SHF.R.U32.HI R5, RZ, 0x3, R0 ;  /* 0x00000003ff057819 */ /* 0x000fc40000011600 */
[----:B------:R-:W-:Y:S02]  /*7050*/  F2FP.BF16.F32.PACK_AB R34, R35, R34 ;  /* 0x000000222322723e */ /* 0x000fe400000010ff */
[----:B------:R-:W-:Y:S02]  /*7060*/  LOP3.LUT R5, R5, R0, R6, 0x1e, !PT ;  /* 0x0000000005057212 */ /* 0x000fe400078e1e06 */
[----:B------:R-:W-:Y:S02]  /*7070*/  F2FP.BF16.F32.PACK_AB R40, R41, R40 ;  /* 0x000000282928723e */ /* 0x000fe400000010ff */
[----:B------:R-:W-:Y:S01]  /*7080*/  F2FP.BF16.F32.PACK_AB R42, R43, R42 ;  /* 0x0000002a2b2a723e */ /* 0x000fe200000010ff */
[----:B------:R-:W-:Y:S01]  /*7090*/  IMAD.IADD R0, R4, 0x1, R5 ;  /* 0x0000000104007824 */ /* 0x000fe200078e0205 */
[----:B------:R-:W-:Y:S02]  /*70a0*/  F2FP.BF16.F32.PACK_AB R36, R37, R36 ;  /* 0x000000242524723e */ /* 0x000fe400000010ff */
[----:B------:R-:W-:-:S02]  /*70b0*/  F2FP.BF16.F32.PACK_AB R38, R39, R38 ;  /* 0x000000262726723e */ /* 0x000fc400000010ff */
[----:B------:R-:W-:Y:S02]  /*70c0*/  F2FP.BF16.F32.PACK_AB R19, R19, R100 ;  /* 0x000000641313723e */ /* 0x000fe400000010ff */
[----:B------:R-:W-:Y:S02]  /*70d0*/  F2FP.BF16.F32.PACK_AB R18, R18, R102 ;  /* 0x000000661212723e */ /* 0x000fe400000010ff */
[----:B------:R-:W-:Y:S02]  /*70e0*/  F2FP.BF16.F32.PACK_AB R17, R17, R104 ;  /* 0x000000681111723e */ /* 0x000fe400000010ff */
[----:B------:R-:W-:Y:S02]  /*70f0*/  F2FP.BF16.F32.PACK_AB R16, R16, R106 ;  /* 0x0000006a1010723e */ /* 0x000fe400000010ff */
        /* <DEDUP_REMOVED lines=9> */
[----:B------:R-:W-:Y:S01]  /*7190*/  LEA R0, R0, UR8, 0x1 ;  /* 0x0000000800007c11 */ /* 0x000fe2000f8e08ff */
[----:B------:R-:W-:Y:S01]  /*71a0*/  BAR.SYNC.DEFER_BLOCKING 0x0 ;  /* 0x0000000000007b1d */ /* 0x000fe20000010000 */
[----:B------:R-:W-:Y:S01]  /*71b0*/  F2FP.BF16.F32.PACK_AB R6, R131, R130 ;  /* 0x000000828306723e */ /* 0x000fe200000010ff */
[----:B------:R-:W-:Y:S01]  /*71c0*/  @UP0 UIMAD.WIDE.U32 UR8, UR5, UR16, URZ ;  /* 0x00000010050802a5 */ /* 0x000fe2000f8e003f */
[----:B------:R-:W-:Y:S01]  /*71d0*/  F2FP.BF16.F32.PACK_AB R5, R125, R124 ;  /* 0x0000007c7d05723e */ /* 0x000fe200000010ff */
[----:B------:R-:W-:Y:S01]  /*71e0*/  @UP0 UIMAD UR5, UR5, UR17, URZ ;  /* 0x00000011050502a4 */ /* 0x000fe2000f8e023f */
[----:B------:R-:W-:Y:S02]  /*71f0*/  F2FP.BF16.F32.PACK_AB R4, R127, R126 ;  /* 0x0000007e7f04723e */ /* 0x000fe400000010ff */
[----:B------:R-:W-:Y:S01]  /*7200*/  PLOP3.LUT P0, PT, PT, PT, UP0, 0x80, 0x0 ;  /* 0x000000000000781c */ /* 0x000fe20003f0f008 */
[----:B------:R-:W-:Y:S01]  /*7210*/  @UP0 UIADD3 UR20, UR9, UR5, URZ ;  /* 0x0000000509140290 */ /* 0x000fe2000fffe03f */
[----:B------:R-:W-:Y:S01]  /*7220*/  @UP0 UMOV UR15, UR8 ;  /* 0x00000008000f0c82 */ /* 0x000fe20008000000 */
[----:B------:R1:W-:Y:S04]  /*7230*/  STS [R0], R19 ;  /* 0x0000001300007388 */ /* 0x0003e80000000800 */
[----:B------:R1:W-:Y:S04]  /*7240*/  STS [R0+0x400], R18 ;  /* 0x0004001200007388 */ /* 0x0003e80000000800 */
        /* <DEDUP_REMOVED lines=29> */
[----:B------:R1:W-:Y:S01]  /*7420*/  STS [R0+0x7c00], R38 ;  /* 0x007c002600007388 */ /* 0x0003e20000000800 */
[----:B------:R-:W-:Y:S05]  /*7430*/  @P0 BRA `(.L_x_33) ;  /* 0x0000000000340947 */ /* 0x000fea0003800000 */
[----:B------:R-:W-:Y:S01]  /*7440*/  USHF.R.S32.HI UR5, URZ, 0x1f, UR19 ;  /* 0x0000001f3f057899 */ /* 0x000fe20008011413 */
[----:B------:R-:W-:Y:S01]  /*7450*/  ULDC.64 UR16, c[0x0][0x450] ;  /* 0x0001140000107ab9 */ /* 0x000fe20000000a00 */
[----:B------:R-:W-:Y:S02]  /*7460*/  USHF.R.S32.HI UR12, URZ, 0x1f, UR51 ;  /* 0x0000001f3f0c7899 */ /* 0x000fe40008011433 */
[----:B------:R-:W-:Y:S02]  /*7470*/  UIMAD UR5, UR5, UR16, URZ ;  /* 0x00000010050572a4 */ /* 0x000fe4000f8e023f */
[----:B------:R-:W-:Y:S02]  /*7480*/  UIMAD.WIDE.U32 UR8, UR19, UR16, URZ ;  /* 0x00000010130872a5 */ /* 0x000fe4000f8e003f */
[----:B------:R-:W-:Y:S01]  /*7490*/  UIMAD UR5, UR19, UR17, UR5 ;  /* 0x00000011130572a4 */ /* 0x000fe2000f8e0205 */
[----:B------:R-:W-:-:S03]  /*74a0*/  ULDC.64 UR10, c[0x0][0x438] ;  /* 0x00010e00000a7ab9 */ /* 0x000fc60000000a00 */
[----:B------:R-:W-:Y:S02]  /*74b0*/  UIADD3 UR9, UR9, UR5, URZ ;  /* 0x0000000509097290 */ /* 0x000fe4000fffe03f */
[----:B------:R-:W-:Y:S02]  /*74c0*/  UIMAD UR5, UR12, UR10, URZ ;  /* 0x0000000a0c0572a4 */ /* 0x000fe4000f8e023f */
[----:B------:R-:W-:Y:S02]  /*74d0*/  UIMAD.WIDE.U32 UR8, UR51, UR10, UR8 ;  /* 0x0000000a330872a5 */ /* 0x000fe4000f8e0008 */
[----:B------:R-:W-:-:S04]  /*74e0*/  UIMAD UR5, UR51, UR11, UR5 ;  /* 0x0000000b330572a4 */ /* 0x000fc8000f8e0205 */
[----:B------:R-:W-:Y:S01]  /*74f0*/  UIADD3 UR20, UR9, UR5, URZ ;  /* 0x0000000509147290 */ /* 0x000fe2000fffe03f */
[----:B------:R-:W-:-:S11]  /*7500*/  UMOV UR15, UR8 ;  /* 0x00000008000f7c82 */ /* 0x000fd60008000000 */
.L_x_33:
[----:B------:R-:W-:Y:S01]  /*7510*/  @UP0 UIADD3 UR5, UR19, UR36, URZ ;  /* 0x0000002413050290 */ /* 0x000fe2000fffe03f */
[----:B------:R-:W-:-:S03]  /*7520*/  @UP0 ULDC.64 UR12, c[0x0][0x458] ;  /* 0x00011600000c0ab9 */ /* 0x000fc60000000a00 */
[----:B------:R-:W-:Y:S02]  /*7530*/  @UP0 UIMAD.WIDE.U32 UR8, UR5, UR12, URZ ;  /* 0x0000000c050802a5 */ /* 0x000fe4000f8e003f */
[----:B------:R-:W-:-:S04]  /*7540*/  @UP0 UIMAD UR5, UR5, UR13, URZ ;  /* 0x0000000d050502a4 */ /* 0x000fc8000f8e023f */
[----:B------:R-:W-:Y:S01]  /*7550*/  @UP0 UIADD3 UR14, UR9, UR5, URZ ;  /* 0x00000005090e0290 */ /* 0x000fe2000fffe03f */
[----:B------:R-:W-:Y:S01]  /*7560*/  @UP0 UMOV UR11, UR8 ;  /* 0x00000008000b0c82 */ /* 0x000fe20008000000 */
[----:B------:R-:W-:Y:S10]  /*7570*/  @P0 BRA `(.L_x_34) ;  /* 0x0000000000340947 */ /* 0x000ff40003800000 */
        /* <DEDUP_REMOVED lines=13> */
.L_x_34:
[----:B------:R-:W-:Y:S01]  /*7650*/  BAR.SYNC.DEFER_BLOCKING 0x0 ;  /* 0x0000000000007b1d */ /* 0x000fe20000010000 */
[----:B------:R-:W-:Y:S01]  /*7660*/  USHF.L.U32 UR5, UR23, 0x5, URZ ;  /* 0x0000000517057899 */ /* 0x000fe2000800063f */
[----:B-1----:R-:W-:-:S03]  /*7670*/  LEA.HI R0, R21, R48, RZ, 0x3 ;  /* 0x0000003015007211 */ /* 0x002fc600078f18ff */
[----:B------:R-:W-:Y:S01]  /*7680*/  UIADD3 UR18, -UR5, UR18, URZ ;  /* 0x0000001205127290 */ /* 0x000fe2000fffe13f */
[----:B------:R-:W-:Y:S01]  /*7690*/  LOP3.LUT R4, R0, 0xfffffff8, RZ, 0xc0, !PT ;  /* 0xfffffff800047812 */ /* 0x000fe200078ec0ff */
[----:B------:R-:W-:Y:S01]  /*76a0*/  BSSY B0, `(.L_x_35) ;  /* 0x000002e000007945 */ /* 0x000fe20003800000 */
[----:B------:R-:W-:-:S03]  /*76b0*/  SHF.R.S32.HI R0, RZ, 0x3, R0 ;  /* 0x00000003ff007819 */ /* 0x000fc60000011400 */
[----:B------:R-:W-:Y:S01]  /*76c0*/  IMAD.IADD R4, R48, 0x1, -R4 ;  /* 0x0000000130047824 */ /* 0x000fe200078e0a04 */
[----:B------:R-:W-:Y:S02]  /*76d0*/  ISETP.GE.AND P4, PT, R0, UR18, PT ;  /* 0x0000001200007c0c */ /* 0x000fe4000bf86270 */
[----:B------:R-:W-:Y:S01]  /*76e0*/  SHF.R.S32.HI R29, RZ, 0x1f, R0 ;  /* 0x0000001fff1d7819 */ /* 0x000fe20000011400 */
[----:B------:R-:W-:-:S04]  /*76f0*/  IMAD.SHL.U32 R4, R4, 0x8, RZ ;  /* 0x0000000804047824 */ /* 0x000fc800078e00ff */
[C---:B------:R-:W-:Y:S01]  /*7700*/  VIADD R28, R4.reuse, 0x40 ;  /* 0x00000040041c7836 */ /* 0x040fe20000000000 */
[----:B------:R-:W-:Y:S01]  /*7710*/  SHF.R.S32.HI R5, RZ, 0x1f, R4 ;  /* 0x0000001fff057819 */ /* 0x000fe20000011404 */
[C---:B------:R-:W-:Y:S02]  /*7720*/  VIADD R11, R4.reuse, 0xc0 ;  /* 0x000000c0040b7836 */ /* 0x040fe40000000000 */
[----:B------:R-:W-:Y:S01]  /*7730*/  VIADD R10, R4, 0x80 ;  /* 0x00000080040a7836 */ /* 0x000fe20000000000 */
[----:B------:R1:W2:Y:S04]  /*7740*/  LDS.128 R44, [R237+0x14000] ;  /* 0x01400000ed2c7984 */ /* 0x0002a80000000c00 */
[----:B------:R1:W3:Y:S04]  /*7750*/  LDS.128 R40, [R237+0x15000] ;  /* 0x01500000ed287984 */ /* 0x0002e80000000c00 */
[----:B------:R1:W4:Y:S04]  /*7760*/  LDS.128 R36, [R237+0x16000] ;  /* 0x01600000ed247984 */ /* 0x0003280000000c00 */
[----:B------:R1:W1:Y:S01]  /*7770*/  LDS.128 R32, [R237+0x17000] ;  /* 0x01700000ed207984 */ /* 0x0002620000000c00 */
[----:B------:R-:W-:Y:S05]  /*7780*/  @P4 BRA `(.L_x_36) ;  /* 0x00000000007c4947 */ /* 0x000fea0003800000 */
[----:B------:R-:W-:Y:S01]  /*7790*/  ULDC UR18, c[0x0][0x2d0] ;  /* 0x0000b40000127ab9 */ /* 0x000fe20000000800 */
[----:B------:R-:W2:Y:S01]  /*77a0*/  LDS.128 R24, [R237+0x11000] ;  /* 0x01100000ed187984 */ /* 0x000ea20000000c00 */
[----:B------:R-:W-:Y:S01]  /*77b0*/  ISETP.GE.AND P3, PT, R4, UR18, PT ;  /* 0x0000001204007c0c */ /* 0x000fe2000bf66270 */
[----:B------:R-:W-:Y:S01]  /*77c0*/  IMAD.U32 R6, RZ, RZ, UR5 ;  /* 0x00000005ff067e24 */ /* 0x000fe2000f8e00ff */
[----:B------:R-:W-:Y:S01]  /*77d0*/  IADD3 R8, P0, R0, UR5, RZ ;  /* 0x0000000500087c10 */ /* 0x000fe2000ff1e0ff */
[----:B------:R-:W3:Y:S01]  /*77e0*/  LDS.128 R20, [R237+0x12000] ;  /* 0x01200000ed147984 */ /* 0x000ee20000000c00 */
[----:B------:R-:W-:Y:S01]  /*77f0*/  USHF.R.S32.HI UR10, URZ, 0x1f, UR56 ;  /* 0x0000001f3f0a7899 */ /* 0x000fe20008011438 */
[----:B------:R-:W-:Y:S01]  /*7800*/  ISETP.GE.AND P2, PT, R28, UR18, PT ;  /* 0x000000121c007c0c */ /* 0x000fe2000bf46270 */
[----:B------:R-:W-:Y:S01]  /*7810*/  ULDC.64 UR8, c[0x0][0x468] ;  /* 0x00011a0000087ab9 */ /* 0x000fe20000000a00 */
[----:B------:R-:W4:Y:S01]  /*7820*/  LDS.128 R16, [R237+0x13000] ;  /* 0x01300000ed107984 */ /* 0x000f220000000c00 */
[----:B------:R-:W-:Y:S01]  /*7830*/  LEA.HI.X.SX32 R9, R6, R29, 0x1, P0 ;  /* 0x0000001d06097211 */ /* 0x000fe200000f0eff */
[----:B------:R-:W-:Y:S01]  /*7840*/  IMAD.WIDE.U32 R6, R8, UR16, R4 ;  /* 0x0000001008067c25 */ /* 0x000fe2000f8e0004 */
[----:B------:R-:W-:Y:S01]  /*7850*/  UIMAD UR10, UR10, UR8, URZ ;  /* 0x000000080a0a72a4 */ /* 0x000fe2000f8e023f */
[----:B------:R-:W-:-:S02]  /*7860*/  ISETP.GE.AND P1, PT, R10, UR18, PT ;  /* 0x000000120a007c0c */ /* 0x000fc4000bf26270 */
[----:B------:R-:W1:Y:S01]  /*7870*/  @!P3 LDS.128 R12, [R237+0x10000] ;  /* 0x01000000ed0cb984 */ /* 0x000e620000000c00 */
[----:B------:R-:W-:Y:S01]  /*7880*/  IMAD R9, R9, UR16, RZ ;  /* 0x0000001009097c24 */ /* 0x000fe2000f8e02ff */
[----:B------:R-:W-:Y:S01]  /*7890*/  IADD3 R6, P0, R6, UR15, RZ ;  /* 0x0000000f06067c10 */ /* 0x000fe2000ff1e0ff */
[----:B------:R-:W-:Y:S02]  /*78a0*/  UIMAD UR10, UR56, UR9, UR10 ;  /* 0x00000009380a72a4 */ /* 0x000fe4000f8e020a */
[----:B------:R-:W-:Y:S02]  /*78b0*/  IMAD R9, R8, UR17, R9 ;  /* 0x0000001108097c24 */ /* 0x000fe4000f8e0209 */
[----:B------:R-:W-:Y:S01]  /*78c0*/  IMAD.U32 R8, RZ, RZ, UR8 ;  /* 0x00000008ff087e24 */ /* 0x000fe2000f8e00ff */
[----:B------:R-:W-:Y:S02]  /*78d0*/  ULDC.64 UR8, c[0x0][0x3f0] ;  /* 0x0000fc0000087ab9 */ /* 0x000fe40000000a00 */
[----:B------:R-:W-:-:S02]  /*78e0*/  IADD3.X R7, R7, UR20, R9, P0, !PT ;  /* 0x0000001407077c10 */ /* 0x000fc400087fe409 */
[----:B------:R-:W-:Y:S01]  /*78f0*/  ISETP.GE.AND P0, PT, R11, UR18, PT ;  /* 0x000000120b007c0c */ /* 0x000fe2000bf06270 */
[----:B------:R-:W-:-:S04]  /*7900*/  IMAD.WIDE.U32 R8, R8, UR56, R6 ;  /* 0x0000003808087c25 */ /* 0x000fc8000f8e0006 */
[----:B------:R-:W-:Y:S01]  /*7910*/  VIADD R7, R9, UR10 ;  /* 0x0000000a09077c36 */ /* 0x000fe20008000000 */
[----:B------:R-:W-:-:S04]  /*7920*/  LEA R6, P5, R8, UR8, 0x1 ;  /* 0x0000000808067c11 */ /* 0x000fc8000f8a08ff */
[----:B------:R-:W-:-:S05]  /*7930*/  LEA.HI.X R7, R8, UR9, R7, 0x1, P5 ;  /* 0x0000000908077c11 */ /* 0x000fca000a8f0c07 */
[----:B--2---:R2:W-:Y:S04]  /*7940*/  @!P2 STG.E.128 desc[UR6][R6.64+0x80], R24 ;  /* 0x000080180600a986 */ /* 0x0045e8000c101d06 */
[----:B---3--:R2:W-:Y:S04]  /*7950*/  @!P1 STG.E.128 desc[UR6][R6.64+0x100], R20 ;  /* 0x0001001406009986 */ /* 0x0085e8000c101d06 */
[----:B----4-:R2:W-:Y:S04]  /*7960*/  @!P0 STG.E.128 desc[UR6][R6.64+0x180], R16 ;  /* 0x0001801006008986 */ /* 0x0105e8000c101d06 */
[----:B-1----:R2:W-:Y:S02]  /*7970*/  @!P3 STG.E.128 desc[UR6][R6.64], R12 ;  /* 0x0000000c0600b986 */ /* 0x0025e4000c101d06 */
.L_x_36:
[----:B------:R-:W-:Y:S05]  /*7980*/  BSYNC B0 ;  /* 0x0000000000007941 */ /* 0x000fea0003800000 */
.L_x_35:
[----:B------:R-:W-:Y:S05]  /*7990*/  @P4 BRA `(.L_x_17) ;  /* 0x0000000000744947 */ /* 0x000fea0003800000 */
[----:B--2---:R-:W-:Y:S01]  /*79a0*/  IMAD.U32 R6, RZ, RZ, UR5 ;  /* 0x00000005ff067e24 */ /* 0x004fe2000f8e00ff */
[----:B------:R-:W-:Y:S01]  /*79b0*/  IADD3 R0, P0, R0, UR5, RZ ;  /* 0x0000000500007c10 */ /* 0x000fe2000ff1e0ff */
[----:B------:R-:W-:Y:S01]  /*79c0*/  IMAD.MOV.U32 R7, RZ, RZ, R5 ;  /* 0x000000ffff077224 */ /* 0x000fe200078e0005 */
[----:B------:R-:W-:Y:S02]  /*79d0*/  USHF.R.S32.HI UR10, URZ, 0x1f, UR56 ;  /* 0x0000001f3f0a7899 */ /* 0x000fe40008011438 */
[----:B------:R-:W-:Y:S01]  /*79e0*/  LEA.HI.X.SX32 R8, R6, R29, 0x1, P0 ;  /* 0x0000001d06087211 */ /* 0x000fe200000f0eff */
[----:B------:R-:W-:Y:S01]  /*79f0*/  IMAD.MOV.U32 R6, RZ, RZ, R4 ;  /* 0x000000ffff067224 */ /* 0x000fe200078e0004 */
[----:B------:R-:W-:Y:S01]  /*7a00*/  ULDC.64 UR8, c[0x0][0x470] ;  /* 0x00011c0000087ab9 */ /* 0x000fe20000000a00 */
[----:B------:R-:W-:Y:S01]  /*7a10*/  ULDC UR15, c[0x0][0x2d0] ;  /* 0x0000b400000f7ab9 */ /* 0x000fe20000000800 */
[----:B------:R-:W-:Y:S01]  /*7a20*/  UIMAD UR10, UR10, UR8, URZ ;  /* 0x000000080a0a72a4 */ /* 0x000fe2000f8e023f */
[----:B------:R-:W-:Y:S01]  /*7a30*/  IMAD.WIDE.U32 R6, R0, UR12, R6 ;  /* 0x0000000c00067c25 */ /* 0x000fe2000f8e0006 */
[----:B------:R-:W-:-:S02]  /*7a40*/  ISETP.GE.AND P3, PT, R4, UR15, PT ;  /* 0x0000000f04007c0c */ /* 0x000fc4000bf66270 */
[----:B------:R-:W-:Y:S01]  /*7a50*/  UIMAD UR10, UR56, UR9, UR10 ;  /* 0x00000009380a72a4 */ /* 0x000fe2000f8e020a */
[----:B------:R-:W-:Y:S01]  /*7a60*/  IMAD R5, R8, UR12, RZ ;  /* 0x0000000c08057c24 */ /* 0x000fe2000f8e02ff */
[----:B------:R-:W-:Y:S02]  /*7a70*/  IADD3 R6, P0, R6, UR11, RZ ;  /* 0x0000000b06067c10 */ /* 0x000fe4000ff1e0ff */
[----:B------:R-:W-:Y:S01]  /*7a80*/  ISETP.GE.AND P2, PT, R28, UR15, PT ;  /* 0x0000000f1c007c0c */ /* 0x000fe2000bf46270 */
[----:B------:R-:W-:Y:S01]  /*7a90*/  IMAD R0, R0, UR13, R5 ;  /* 0x0000000d00007c24 */ /* 0x000fe2000f8e0205 */
[----:B------:R-:W-:-:S04]  /*7aa0*/  ISETP.GE.AND P1, PT, R10, UR15, PT ;  /* 0x0000000f0a007c0c */ /* 0x000fc8000bf26270 */
[----:B------:R-:W-:Y:S01]  /*7ab0*/  IADD3.X R7, R7, UR14, R0, P0, !PT ;  /* 0x0000000e07077c10 */ /* 0x000fe200087fe400 */
[----:B------:R-:W-:Y:S01]  /*7ac0*/  IMAD.U32 R0, RZ, RZ, UR8 ;  /* 0x00000008ff007e24 */ /* 0x000fe2000f8e00ff */
[----:B------:R-:W-:Y:S01]  /*7ad0*/  ISETP.GE.AND P0, PT, R11, UR15, PT ;  /* 0x0000000f0b007c0c */ /* 0x000fe2000bf06270 */
[----:B------:R-:W-:Y:S02]  /*7ae0*/  ULDC.64 UR8, c[0x0][0x3f8] ;  /* 0x0000fe0000087ab9 */ /* 0x000fe40000000a00 */
[----:B------:R-:W-:-:S04]  /*7af0*/  IMAD.WIDE.U32 R6, R0, UR56, R6 ;  /* 0x0000003800067c25 */ /* 0x000fc8000f8e0006 */
[----:B------:R-:W-:Y:S01]  /*7b00*/  VIADD R0, R7, UR10 ;  /* 0x0000000a07007c36 */ /* 0x000fe20008000000 */
[----:B------:R-:W-:-:S04]  /*7b10*/  LEA R4, P4, R6, UR8, 0x1 ;  /* 0x0000000806047c11 */ /* 0x000fc8000f8808ff */
[----:B------:R-:W-:-:S05]  /*7b20*/  LEA.HI.X R5, R6, UR9, R0, 0x1, P4 ;  /* 0x0000000906057c11 */ /* 0x000fca000a0f0c00 */
[----:B------:R2:W-:Y:S04]  /*7b30*/  @!P3 STG.E.128 desc[UR6][R4.64], R44 ;  /* 0x0000002c0400b986 */ /* 0x0005e8000c101d06 */
[----:B---3--:R2:W-:Y:S04]  /*7b40*/  @!P2 STG.E.128 desc[UR6][R4.64+0x80], R40 ;  /* 0x000080280400a986 */ /* 0x0085e8000c101d06 */
[----:B----4-:R2:W-:Y:S04]  /*7b50*/  @!P1 STG.E.128 desc[UR6][R4.64+0x100], R36 ;  /* 0x0001002404009986 */ /* 0x0105e8000c101d06 */
[----:B-1----:R2:W-:Y:S02]  /*7b60*/  @!P0 STG.E.128 desc[UR6][R4.64+0x180], R32 ;  /* 0x0001802004008986 */ /* 0x0025e4000c101d06 */
.L_x_17:
[----:B------:R-:W-:Y:S05]  /*7b70*/  BSYNC B1 ;  /* 0x0000000000017941 */ /* 0x000fea0003800000 */
.L_x_7:
[----:B------:R-:W-:Y:S02]  /*7b80*/  ULDC UR5, c[0x0][0xc] ;  /* 0x0000030000057ab9 */ /* 0x000fe40000000800 */
[----:B------:R-:W-:-:S04]  /*7b90*/  UIADD3 UR23, UR5, UR23, URZ ;  /* 0x0000001705177290 */ /* 0x000fc8000fffe03f */
[----:B------:R-:W-:-:S06]  /*7ba0*/  UISETP.GE.AND UP0, UPT, UR23, UR61, UPT ;  /* 0x0000003d1700728c */ /* 0x000fcc000bf06270 */
[----:B------:R-:W-:-:S13]  /*7bb0*/  PLOP3.LUT P0, PT, PT, PT, UP0, 0x80, 0x0 ;  /* 0x000000000000781c */ /* 0x000fda0003f0f008 */
[----:B------:R-:W-:Y:S05]  /*7bc0*/  @P0 BRA `(.L_x_37) ;  /* 0x0000000000040947 */ /* 0x000fea0003800000 */
[----:B------:R-:W-:Y:S05]  /*7bd0*/  BRA `(.L_x_38) ;  /* 0xffffff8c00b87947 */ /* 0x000fea000383ffff */
.L_x_37:
[----:B------:R-:W-:Y:S05]  /*7be0*/  EXIT ;  /* 0x000000000000794d */ /* 0x000fea0003800000 */
.L_x_39:
        /* <DEDUP_REMOVED lines=9> */
.L_x_1030:


//--------------------- .text._ZN5flash44flash_bwd_dq_dk_dv_loop_seqk_parallel_kernelI23Flash_bwd_kernel_traitsILi256ELi64ELi32ELi8ELi4ELi1ELi2ELb1ELb1EN7cutlass10bfloat16_tE19Flash_kernel_traitsILi256ELi64ELi32ELi8ES3_EELb0ELb1ELb0ELb0ELb0ELb0ELb1EEEvNS_16Flash_bwd_paramsE --------------------------
	.section	.text._ZN5flash44flash_bwd_dq_dk_dv_loop_seqk_parallel_kernelI23Flash_bwd_kernel_traitsILi256ELi64ELi32ELi8ELi4ELi1ELi2ELb1ELb1EN7cutlass10bfloat16_tE19Flash_kernel_traitsILi256ELi64ELi32ELi8ES3_EELb0ELb1ELb0ELb0ELb0ELb0ELb1EEEvNS_16Flash_bwd_paramsE,"ax",@progbits
	.align	128
        .global         _ZN5flash44flash_bwd_dq_dk_dv_loop_seqk_parallel_kernelI23Flash_bwd_kernel_traitsILi256ELi64ELi32ELi8ELi4ELi1ELi2ELb1ELb1EN7cutlass10bfloat16_tE19Flash_kernel_traitsILi256ELi64ELi32ELi8ES3_EELb0ELb1ELb0ELb0ELb0ELb0ELb1EEEvNS_16Flash_bwd_paramsE
        .type           _ZN5flash44flash_bwd_dq_dk_dv_loop_seqk_parallel_kernelI23Flash_bwd_kernel_traitsILi256ELi64ELi32ELi8ELi4ELi1ELi2ELb1ELb1EN7cutlass10bfloat16_tE19Flash_kernel_traitsILi256ELi64ELi32ELi8ES3_EELb0ELb1ELb0ELb0ELb0ELb0ELb1EEEvNS_16Flash_bwd_paramsE,@function
        .size           _ZN5flash44flash_bwd_dq_dk_dv_loop_seqk_parallel_kernelI23Flash_bwd_kernel_traitsILi256ELi64ELi32ELi8ELi4ELi1ELi2ELb1ELb1EN7cutlass10bfloat16_tE19Flash_kernel_traitsILi256ELi64ELi32ELi8ES3_EELb0ELb1ELb0ELb0ELb0ELb0ELb1EEEvNS_16Flash_bwd_paramsE,(.L_x_1031 - _ZN5flash44flash_bwd_dq_dk_dv_loop_seqk_parallel_kernelI23Flash_bwd_kernel_traitsILi256ELi64ELi32ELi8ELi4ELi1ELi2ELb1ELb1EN7cutlass10bfloat16_tE19Flash_kernel_traitsILi256ELi64ELi32ELi8ES3_EELb0ELb1ELb0ELb0ELb0ELb0ELb1EEEvNS_16Flash_bwd_paramsE)
        .other          _ZN5flash44flash_bwd_dq_dk_dv_loop_seqk_parallel_kernelI23Flash_bwd_kernel_traitsILi256ELi64ELi32ELi8ELi4ELi1ELi2ELb1ELb1EN7cutlass10bfloat16_tE19Flash_kernel_traitsILi256ELi64ELi32ELi8ES3_EELb0ELb1ELb0ELb0ELb0ELb0ELb1EEEvNS_16Flash_bwd_paramsE,@"STO_CUDA_ENTRY STV_DEFAULT"
_ZN5flash44flash_bwd_dq_dk_dv_loop_seqk_parallel_kernelI23Flash_bwd_kernel_traitsILi256ELi64ELi32ELi8ELi4ELi1ELi2ELb1ELb1EN7cutlass10bfloat16_tE19Flash_kernel_traitsILi256ELi64ELi32ELi8ES3_EELb0ELb1ELb0ELb0ELb0ELb0ELb1EEEvNS_16Flash_bwd_paramsE:
.text._ZN5flash44flash_bwd_dq_dk_dv_loop_seqk_parallel_kernelI23Flash_bwd_kernel_traitsILi256ELi64ELi32ELi8ELi4ELi1ELi2ELb1ELb1EN7cutlass10bfloat16_tE19Flash_kernel_traitsILi256ELi64ELi32ELi8ES3_EELb0ELb1ELb0ELb0ELb0ELb0ELb1EEEvNS_16Flash_bwd_paramsE:
        /* <DEDUP_REMOVED lines=133> */
[----:B------:R-:W-:Y:S02]  /*0850*/  LEA R249, R10, UR4, 0x1 ;  /* 0x000000040af97c11 */ /* 0x000fe4000f8e08ff */
[----:B------:R-:W-:Y:S01]  /*0860*/  SHF.R.S32.HI R4, RZ, 0x2, R18 ;  /* 0x00000002ff047819 */ /* 0x000fe20000011412 */
        /* <DEDUP_REMOVED lines=11> */
[C---:B------:R-:W-:Y:S01]  /*0920*/  SEL R0, R224.reuse, 0xffffffe0, !P5 ;  /* 0xffffffe0e0007807 */ /* 0x040fe20006800000 */
[C---:B------:R-:W-:Y:S01]  /*0930*/  VIADD R250, R249.reuse, 0x10 ;  /* 0x00000010f9fa7836 */ /* 0x040fe20000000000 */
[----:B------:R-:W-:Y:S01]  /*0940*/  SEL R224, R224, 0xffffffe0, !P3 ;  /* 0xffffffe0e0e07807 */ /* 0x000fe20005800000 */
[----:B------:R-:W-:Y:S01]  /*0950*/  IMAD R4, R6, 0x10, R4 ;  /* 0x0000001006047824 */ /* 0x000fe200078e0204 */
        /* <DEDUP_REMOVED lines=19> */
[----:B-1----:R-:W-:Y:S01]  /*0a90*/  IMAD.U32 R4, RZ, RZ, UR7 ;  /* 0x00000007ff047e24 */ /* 0x002fe2000f8e00ff */
[----:B------:R-:W-:-:S06]  /*0aa0*/  ULDC.64 UR6, c[0x0][0x208] ;  /* 0x0000820000067ab9 */ /* 0x000fcc0000000a00 */
.L_x_72:
        /* <DEDUP_REMOVED lines=67> */
.L_x_40:
        /* <DEDUP_REMOVED lines=29> */
[----:B------:R-:W-:Y:S02]  /*10b0*/  ULEA.HI UR18, UR18, UR5, URZ, 0x6 ;  /* 0x0000000512127291 */ /* 0x000fe4000f8f303f */
[----:B------:R-:W-:Y:S02]  /*10c0*/  UIMAD UR5, UR42, UR49, URZ ;  /* 0x000000312a0572a4 */ /* 0x000fe4000f8e023f */
[----:B--2---:R-:W-:Y:S02]  /*10d0*/  UIMAD.WIDE.U32 UR26, UR12, UR10, URZ ;  /* 0x0000000a0c1a72a5 */ /* 0x004fe4000f8e003f */
[----:B------:R-:W-:-:S02]  /*10e0*/  UIMAD UR20, UR14, UR33, URZ ;  /* 0x000000210e1472a4 */ /* 0x000fc4000f8e023f */
[----:B------:R-:W-:Y:S02]  /*10f0*/  UIMAD UR44, UR12, UR11, UR27 ;  /* 0x0000000b0c2c72a4 */ /* 0x000fe4000f8e021b */
[----:B------:R-:W-:Y:S01]  /*1100*/  USHF.L.U32 UR12, UR49, 0x7, URZ ;  /* 0x00000007310c7899 */ /* 0x000fe2000800063f */
[----:B------:R-:W-:Y:S01]  /*1110*/  @UP1 ULDC.64 UR10, c[0x0][0x420] ;  /* 0x00010800000a1ab9 */ /* 0x000fe20000000a00 */
[----:B------:R-:W-:Y:S01]  /*1120*/  UIMAD.WIDE UR8, UR59, UR58, URZ ;  /* 0x0000003a3b0872a5 */ /* 0x000fe2000f8e023f */
[----:B-1----:R-:W1:Y:S01]  /*1130*/  MUFU.RCP R4, R4 ;  /* 0x0000000400047308 */ /* 0x002e620000001000 */
[----:B------:R-:W-:Y:S02]  /*1140*/  @UP1 UIMAD.WIDE.U32 UR34, UR14, UR10, URZ ;  /* 0x0000000a0e2212a5 */ /* 0x000fe4000f8e003f */
[----:B------:R-:W-:Y:S02]  /*1150*/  USEL UR27, UR12, URZ, UP2 ;  /* 0x0000003f0c1b7287 */ /* 0x000fe40009000000 */
[----:B------:R-:W-:-:S02]  /*1160*/  @UP1 UIMAD UR43, UR14, UR11, UR35 ;  /* 0x0000000b0e2b12a4 */ /* 0x000fc4000f8e0223 */
[----:B------:R-:W-:Y:S02]  /*1170*/  UIMAD.WIDE.U32 UR12, UR14, UR32, URZ ;  /* 0x000000200e0c72a5 */ /* 0x000fe4000f8e003f */
[----:B------:R-:W-:Y:S02]  /*1180*/  UIMAD.WIDE.U32 UR10, UR49, UR54, URZ ;  /* 0x00000036310a72a5 */ /* 0x000fe4000f8e003f */
[----:B------:R-:W-:Y:S02]  /*1190*/  UIMAD UR5, UR57, UR54, UR5 ;  /* 0x00000036390572a4 */ /* 0x000fe4000f8e0205 */
[----:B------:R-:W-:Y:S02]  /*11a0*/  UISETP.NE.AND UP0, UPT, UR36, -0x1, UPT ;  /* 0xffffffff2400788c */ /* 0x000fe4000bf05270 */
[----:B------:R-:W-:Y:S01]  /*11b0*/  USEL UR48, UR16, UR12, !UP1 ;  /* 0x0000000c10307287 */ /* 0x000fe2000c800000 */
[----:B-1----:R-:W-:Y:S01]  /*11c0*/  VIADD R4, R4, 0xffffffe ;  /* 0x0ffffffe04047836 */ /* 0x002fe20000000000 */
[----:B------:R-:W-:-:S02]  /*11d0*/  UIADD3 UR42, UR17, UR24, URZ ;  /* 0x00000018112a7290 */ /* 0x000fc4000fffe03f */
[----:B------:R-:W-:Y:S01]  /*11e0*/  PLOP3.LUT P2, PT, PT, PT, UP0, 0x40, 0x0 ;  /* 0x000000000000781c */ /* 0x000fe20003f4e808 */
[----:B------:R-:W-:Y:S01]  /*11f0*/  @UP1 UIADD3 UR42, UR13, UR20, URZ ;  /* 0x000000140d2a1290 */ /* 0x000fe2000fffe03f */
[----:B------:R-:W1:Y:S01]  /*1200*/  F2I.FTZ.U32.TRUNC.NTZ R5, R4 ;  /* 0x0000000400057305 */ /* 0x000e62000021f000 */
[----:B------:R-:W-:Y:S02]  /*1210*/  UIMAD UR12, UR9, UR10, URZ ;  /* 0x0000000a090c72a4 */ /* 0x000fe4000f8e023f */
[----:B------:R-:W-:Y:S01]  /*1220*/  UIADD3 UR5, UR11, UR5, URZ ;  /* 0x000000050b057290 */ /* 0x000fe2000fffe03f */
[----:B------:R-:W-:Y:S01]  /*1230*/  ULDC.U8 UR38, c[0x0][0x3d8] ;  /* 0x0000f60000267ab9 */ /* 0x000fe20000000000 */
[----:B------:R-:W-:Y:S02]  /*1240*/  ULOP3.LUT UR13, UR18, 0xffffffc0, URZ, 0xc0, !UPT ;  /* 0xffffffc0120d7892 */ /* 0x000fe4000f8ec03f */
[----:B------:R-:W-:Y:S02]  /*1250*/  UISETP.NE.AND UP3, UPT, UR38, URZ, UPT ;  /* 0x0000003f2600728c */ /* 0x000fe4000bf65270 */
[----:B------:R-:W-:-:S02]  /*1260*/  USHF.L.U64.HI UR15, UR49, 0x7, UR57 ;  /* 0x00000007310f7899 */ /* 0x000fc40008010239 */
[----:B------:R-:W-:Y:S02]  /*1270*/  UIMAD.WIDE.U32 UR16, UR8, UR10, URZ ;  /* 0x0000000a081072a5 */ /* 0x000fe4000f8e003f */
[----:B------:R-:W-:Y:S01]  /*1280*/  UIMAD UR5, UR8, UR5, UR12 ;  /* 0x00000005080572a4 */ /* 0x000fe2000f8e020c */
[--C-:B-1----:R-:W-:Y:S01]  /*1290*/  IMAD.MOV R0, RZ, RZ, -R5.reuse ;  /* 0x000000ffff007224 */ /* 0x102fe200078e0a05 */
[----:B------:R-:W-:Y:S01]  /*12a0*/  UIADD3 UR24, UR13, -0x40, URZ ;  /* 0xffffffc00d187890 */ /* 0x000fe2000fffe03f */
[----:B------:R-:W-:Y:S01]  /*12b0*/  IMAD.MOV.U32 R4, RZ, RZ, RZ ;  /* 0x000000ffff047224 */ /* 0x000fe200078e00ff */
[----:B------:R-:W-:Y:S01]  /*12c0*/  UIMAD.WIDE.U32 UR10, UR8, UR14, URZ ;  /* 0x0000000e080a72a5 */ /* 0x000fe2000f8e003f */
[----:B------:R-:W-:Y:S01]  /*12d0*/  IMAD R0, R0, R7, RZ ;  /* 0x0000000700007224 */ /* 0x000fe200078e02ff */
[----:B------:R-:W-:Y:S02]  /*12e0*/  UIMAD UR12, UR9, UR14, URZ ;  /* 0x0000000e090c72a4 */ /* 0x000fe4000f8e023f */
[----:B------:R-:W-:Y:S01]  /*12f0*/  @UP0 UIADD3 UR21, UR22, UR36, URZ ;  /* 0x0000002416150290 */ /* 0x000fe2000fffe03f */
[----:B------:R-:W-:Y:S01]  /*1300*/  IMAD.HI.U32 R0, R5, R0, R4 ;  /* 0x0000000005007227 */ /* 0x000fe200078e0004 */
[----:B------:R-:W-:Y:S01]  /*1310*/  MOV R4, R6 ;  /* 0x0000000600047202 */ /* 0x000fe20000000f00 */
[----:B------:R-:W-:-:S02]  /*1320*/  USEL UR15, UR15, URZ, UP2 ;  /* 0x0000003f0f0f7287 */ /* 0x000fc40009000000 */
[----:B------:R-:W-:Y:S02]  /*1330*/  UIADD3 UR50, UR17, UR5, URZ ;  /* 0x0000000511327290 */ /* 0x000fe4000fffe03f */
[----:B------:R-:W-:Y:S01]  /*1340*/  IMAD.HI.U32 R0, R0, R4, RZ ;  /* 0x0000000400007227 */ /* 0x000fe200078e00ff */
[----:B------:R-:W-:Y:S01]  /*1350*/  UIADD3 UR5, UP2, UR24, UR27, URZ ;  /* 0x0000001b18057290 */ /* 0x000fe2000ff5e03f */
[----:B------:R-:W-:Y:S02]  /*1360*/  @UP0 ULDC.64 UR40, c[0x0][0x248] ;  /* 0x0000920000280ab9 */ /* 0x000fe40000000a00 */
[----:B------:R-:W-:Y:S01]  /*1370*/  IMAD.MOV R5, RZ, RZ, -R0 ;  /* 0x000000ffff057224 */ /* 0x000fe200078e0a00 */
[----:B------:R-:W-:Y:S02]  /*1380*/  USHF.R.S32.HI UR47, URZ, 0x1f, UR24 ;  /* 0x0000001f3f2f7899 */ /* 0x000fe40008011418 */
[----:B------:R-:W-:Y:S01]  /*1390*/  USEL UR55, UR16, UR10, !UP1 ;  /* 0x0000000a10377287 */ /* 0x000fe2000c800000 */
[----:B------:R-:W-:Y:S01]  /*13a0*/  IMAD R4, R7, R5, R4 ;  /* 0x0000000507047224 */ /* 0x000fe200078e0204 */
[----:B------:R-:W-:Y:S01]  /*13b0*/  @UP1 UIADD3 UR50, UR11, UR12, URZ ;  /* 0x0000000c0b321290 */ /* 0x000fe2000fffe03f */
[----:B------:R-:W-:Y:S01]  /*13c0*/  ULDC UR46, c[0x0][0x2c4] ;  /* 0x0000b100002e7ab9 */ /* 0x000fe20000000800 */
[----:B------:R-:W-:-:S02]  /*13d0*/  @UP0 UIMAD.WIDE.U32 UR12, UR21, UR40, URZ ;  /* 0x00000028150c02a5 */ /* 0x000fc4000f8e003f */
[----:B------:R-:W-:Y:S01]  /*13e0*/  ISETP.GT.U32.AND P0, PT, R7, R4, PT ;  /* 0x000000040700720c */ /* 0x000fe20003f04070 */
[----:B------:R-:W-:Y:S02]  /*13f0*/  @UP0 UIMAD UR16, UR21, UR41, URZ ;  /* 0x00000029151002a4 */ /* 0x000fe4000f8e023f */
[----:B------:R-:W-:Y:S02]  /*1400*/  UIMAD UR9, UR9, UR5, URZ ;  /* 0x00000005090972a4 */ /* 0x000fe4000f8e023f */
[----:B------:R-:W-:Y:S02]  /*1410*/  UIMAD.WIDE.U32 UR20, UR8, UR5, URZ ;  /* 0x00000005081472a5 */ /* 0x000fe4000f8e003f */
[----:B------:R-:W-:Y:S02]  /*1420*/  UIADD3.X UR10, UR47, UR15, URZ, UP2, !UPT ;  /* 0x0000000f2f0a7290 */ /* 0x000fe400097fe43f */
[----:B------:R-:W-:Y:S01]  /*1430*/  @UP3 UIMAD UR5, UR49, UR46, URZ ;  /* 0x0000002e310532a4 */ /* 0x000fe2000f8e023f */
[----:B------:R-:W-:Y:S01]  /*1440*/  ULDC.U8 UR39, c[0x0][0x480] ;  /* 0x0001200000277ab9 */ /* 0x000fe20000000000 */
[----:B------:R-:W-:-:S02]  /*1450*/  @UP0 UIADD3 UR25, UR22, UR36, URZ ;  /* 0x0000002416190290 */ /* 0x000fc4000fffe03f */
[----:B------:R-:W-:Y:S01]  /*1460*/  @!P0 IMAD.IADD R4, R4, 0x1, -R7 ;  /* 0x0000000104048824 */ /* 0x000fe200078e0a07 */
[----:B------:R-:W-:Y:S01]  /*1470*/  @!P0 IADD3 R0, R0, 0x1, RZ ;  /* 0x0000000100008810 */ /* 0x000fe20007ffe0ff */
[----:B------:R-:W-:Y:S01]  /*1480*/  UIMAD UR9, UR8, UR10, UR9 ;  /* 0x0000000a080972a4 */ /* 0x000fe2000f8e0209 */
[----:B------:R-:W-:Y:S01]  /*1490*/  PLOP3.LUT P0, PT, PT, PT, UP0, 0x40, 0x0 ;  /* 0x000000000000781c */ /* 0x000fe20003f0e808 */
[----:B------:R-:W-:Y:S01]  /*14a0*/  UISETP.NE.AND UP4, UPT, UR39, URZ, UPT ;  /* 0x0000003f2700728c */ /* 0x000fe2000bf85270 */
[----:B------:R-:W-:Y:S01]  /*14b0*/  ISETP.GE.U32.AND P1, PT, R4, R7, PT ;  /* 0x000000070400720c */ /* 0x000fe20003f26070 */
[----:B------:R-:W-:Y:S01]  /*14c0*/  @UP3 USEL UR8, UR5, UR14, !UP1 ;  /* 0x0000000e05083287 */ /* 0x000fe2000c800000 */
[----:B------:R-:W-:Y:S01]  /*14d0*/  LOP3.LUT R4, R8, UR56, RZ, 0x3c, !PT ;  /* 0x0000003808047c12 */ /* 0x000fe2000f8e3cff */
[----:B------:R-:W-:Y:S01]  /*14e0*/  @UP0 ULDC.64 UR38, c[0x0][0x250] ;  /* 0x0000940000260ab9 */ /* 0x000fe20000000a00 */
[----:B------:R-:W-:Y:S01]  /*14f0*/  @UP3 ULDC UR5, c[0x0][0x2e4] ;  /* 0x0000b90000053ab9 */ /* 0x000fe20000000800 */
[----:B------:R-:W-:Y:S01]  /*1500*/  @UP0 UIMAD.WIDE.U32 UR10, UR25, UR38, URZ ;  /* 0x00000026190a02a5 */ /* 0x000fe2000f8e003f */
[----:B------:R-:W-:Y:S01]  /*1510*/  ISETP.GE.AND P3, PT, R4, RZ, PT ;  /* 0x000000ff0400720c */ /* 0x000fe20003f66270 */
[----:B------:R-:W-:-:S02]  /*1520*/  @UP3 UIMAD UR17, UR56, UR5, UR8 ;  /* 0x00000005381132a4 */ /* 0x000fc4000f8e0208 */
[----:B------:R-:W-:Y:S02]  /*1530*/  @UP0 UIMAD UR15, UR25, UR39, URZ ;  /* 0x00000027190f02a4 */ /* 0x000fe4000f8e023f */
[----:B------:R-:W-:Y:S02]  /*1540*/  @!UP3 UIMAD UR5, UR49, UR58, UR56 ;  /* 0x0000003a3105b2a4 */ /* 0x000fe4000f8e0238 */
[----:B------:R-:W-:Y:S01]  /*1550*/  @P1 VIADD R0, R0, 0x1 ;  /* 0x0000000100001836 */ /* 0x000fe20000000000 */
[----:B------:R-:W-:Y:S01]  /*1560*/  UIMAD UR52, UR56, UR59, URZ ;  /* 0x0000003b383472a4 */ /* 0x000fe2000f8e023f */
[----:B------:R-:W-:Y:S01]  /*1570*/  PLOP3.LUT P1, PT, PT, PT, UP3, 0x80, 0x0 ;  /* 0x000000000000781c */ /* 0x000fe20003f2f038 */
[----:B------:R-:W-:Y:S01]  /*1580*/  @!UP1 UIADD3 UR43, UR31, UR37, URZ ;  /* 0x000000251f2b9290 */ /* 0x000fe2000fffe03f */
[----:B------:R-:W-:Y:S01]  /*1590*/  IMAD.MOV.U32 R23, RZ, RZ, R0 ;  /* 0x000000ffff177224 */ /* 0x000fe200078e0000 */
[----:B------:R-:W-:Y:S02]  /*15a0*/  @UP0 UIADD3 UR45, UR11, UR15, URZ ;  /* 0x0000000f0b2d0290 */ /* 0x000fe4000fffe03f */
[----:B------:R-:W-:-:S02]  /*15b0*/  USEL UR27, UR44, URZ, UP4 ;  /* 0x0000003f2c1b7287 */ /* 0x000fc4000a000000 */
[----:B------:R-:W-:Y:S01]  /*15c0*/  @!UP3 UIMAD UR17, UR5, UR46, URZ ;  /* 0x0000002e0511b2a4 */ /* 0x000fe2000f8e023f */
[----:B------:R-:W-:Y:S01]  /*15d0*/  @!P3 IADD3 R23, -R23, RZ, RZ ;  /* 0x000000ff1717b210 */ /* 0x000fe20007ffe1ff */
[----:B------:R-:W-:Y:S01]  /*15e0*/  USHF.R.S32.HI UR53, URZ, 0x1f, UR52 ;  /* 0x0000001f3f357899 */ /* 0x000fe20008011434 */
[----:B------:R-:W-:Y:S01]  /*15f0*/  @!P4 LOP3.LUT R23, RZ, R8, RZ, 0x33, !PT ;  /* 0x00000008ff17c212 */ /* 0x000fe200078e33ff */
[----:B------:R-:W-:Y:S02]  /*1600*/  USEL UR25, UR26, URZ, UP4 ;  /* 0x0000003f1a197287 */ /* 0x000fe4000a000000 */
[----:B------:R-:W-:Y:S02]  /*1610*/  USHF.R.S32.HI UR51, URZ, 0x6, UR18 ;  /* 0x000000063f337899 */ /* 0x000fe40008011412 */
        /* <DEDUP_REMOVED lines=17> */
.L_x_42:
        /* <DEDUP_REMOVED lines=13> */
.L_x_43:
        /* <DEDUP_REMOVED lines=11> */
.L_x_44:
[----:B------:R-:W-:-:S04]  /*18b0*/  UIMAD UR5, UR49, UR58, UR56 ;  /* 0x0000003a310572a4 */ /* 0x000fc8000f8e0238 */
[----:B------:R-:W-:-:S12]  /*18c0*/  UIMAD UR5, UR5, UR54, URZ ;  /* 0x00000036050572a4 */ /* 0x000fd8000f8e023f */
.L_x_45:
[----:B------:R-:W1:Y:S01]  /*18d0*/  S2R R36, SR_TID.X ;  /* 0x0000000000247919 */ /* 0x000e620000002100 */
[----:B------:R-:W-:Y:S01]  /*18e0*/  UIMAD UR9, UR59, UR58, URZ ;  /* 0x0000003a3b0972a4 */ /* 0x000fe2000f8e023f */
[----:B------:R-:W2:Y:S01]  /*18f0*/  LDC.64 R8, c[0x0][0x420] ;  /* 0x00010800ff087b82 */ /* 0x000ea20000000a00 */
[----:B------:R-:W-:Y:S01]  /*1900*/  UIADD3 UR12, -UR19, UR29, UR28 ;  /* 0x0000001d130c7290 */ /* 0x000fe2000fffe11c */
[----:B------:R-:W-:Y:S01]  /*1910*/  BSSY B1, `(.L_x_41) ;  /* 0x0000656000017945 */ /* 0x000fe20003800000 */
[----:B------:R-:W-:Y:S01]  /*1920*/  USHF.L.U32 UR8, UR9, 0x6, URZ ;  /* 0x0000000609087899 */ /* 0x000fe2000800063f */
[----:B------:R-:W-:Y:S01]  /*1930*/  ULDC UR13, c[0x0][0x398] ;  /* 0x0000e600000d7ab9 */ /* 0x000fe20000000800 */
[----:B------:R-:W-:Y:S02]  /*1940*/  ULDC UR54, c[0x0][0x2d0] ;  /* 0x0000b40000367ab9 */ /* 0x000fe40000000800 */
[----:B------:R-:W-:Y:S02]  /*1950*/  UIADD3 UR10, UP2, UP1, UR20, UR8, UR52 ;  /* 0x00000008140a7290 */ /* 0x000fe4000f95e034 */
[----:B------:R-:W-:-:S02]  /*1960*/  USHF.R.S32.HI UR8, URZ, 0x1f, UR8 ;  /* 0x0000001f3f087899 */ /* 0x000fc40008011408 */
[----:B------:R-:W-:Y:S02]  /*1970*/  UIADD3 UR26, UR24, UR5, URZ ;  /* 0x00000005181a7290 */ /* 0x000fe4000fffe03f */
[----:B------:R-:W-:Y:S02]  /*1980*/  UIADD3.X UR8, UR15, UR8, UR53, UP2, UP1 ;  /* 0x000000080f087290 */ /* 0x000fe400097e2435 */
[----:B------:R-:W-:Y:S01]  /*1990*/  UIADD3 UR10, UP2, UP1, UR25, UR10, UR55 ;  /* 0x0000000a190a7290 */ /* 0x000fe2000f95e037 */
[----:B------:R-:W-:Y:S01]  /*19a0*/  ULDC.64 UR52, c[0x0][0x478] ;  /* 0x00011e0000347ab9 */ /* 0x000fe20000000a00 */
[----:B------:R-:W-:Y:S02]  /*19b0*/  ULDC.64 UR30, c[0x0][0x428] ;  /* 0x00010a00001e7ab9 */ /* 0x000fe40000000a00 */
[----:B------:R-:W-:Y:S01]  /*19c0*/  UIADD3.X UR8, UR27, UR8, UR50, UP2, UP1 ;  /* 0x000000081b087290 */ /* 0x000fe200097e2432 */
[----:B------:R-:W-:Y:S01]  /*19d0*/  IMAD.U32 R29, RZ, RZ, UR30 ;  /* 0x0000001eff1d7e24 */ /* 0x000fe2000f8e00ff */
[----:B------:R-:W-:-:S02]  /*19e0*/  UIMAD.WIDE UR26, UR26, 0x4, UR52 ;  /* 0x000000041a1a78a5 */ /* 0x000fc4000f8e0234 */
[----:B------:R-:W-:Y:S01]  /*19f0*/  USHF.R.S32.HI UR52, URZ, 0x1f, UR56 ;  /* 0x0000001f3f347899 */ /* 0x000fe20008011438 */
[----:B------:R-:W-:Y:S01]  /*1a00*/  ULDC.64 UR34, c[0x0][0x258] ;  /* 0x0000960000227ab9 */ /* 0x000fe20000000a00 */
[----:B------:R-:W-:Y:S01]  /*1a10*/  UIADD3 UR25, UR24, UR17, URZ ;  /* 0x0000001118197290 */ /* 0x000fe2000fffe03f */
[----:B------:R-:W-:Y:S01]  /*1a20*/  IMAD.U32 R34, RZ, RZ, UR34 ;  /* 0x00000022ff227e24 */ /* 0x000fe2000f8e00ff */
[----:B------:R-:W-:Y:S01]  /*1a30*/  UIMAD UR17, UR52, UR34, URZ ;  /* 0x00000022341172a4 */ /* 0x000fe2000f8e023f */
[----:B-1----:R-:W-:Y:S01]  /*1a40*/  SHF.R.S32.HI R10, RZ, 0x1f, R36 ;  /* 0x0000001fff0a7819 */ /* 0x002fe20000011424 */
[----:B------:R-:W-:Y:S02]  /*1a50*/  ULDC.64 UR58, c[0x0][0x2b0] ;  /* 0x0000ac00003a7ab9 */ /* 0x000fe40000000a00 */
[----:B------:R-:W-:Y:S01]  /*1a60*/  UIMAD UR17, UR56, UR35, UR17 ;  /* 0x00000023381172a4 */ /* 0x000fe2000f8e0211 */
[CC--:B------:R-:W-:Y:S01]  /*1a70*/  LEA.HI R4, R10.reuse, R36.reuse, RZ, 0x5 ;  /* 0x000000240a047211 */ /* 0x0c0fe200078f28ff */
[----:B------:R-:W-:Y:S01]  /*1a80*/  ULDC.64 UR20, c[0x0][0x210] ;  /* 0x0000840000147ab9 */ /* 0x000fe20000000a00 */
[----:B------:R-:W-:Y:S01]  /*1a90*/  LEA.HI R10, R10, R36, RZ, 0x3 ;  /* 0x000000240a0a7211 */ /* 0x000fe200078f18ff */
[----:B------:R-:W-:Y:S01]  /*1aa0*/  ULDC.64 UR14, c[0x0][0x3e0] ;  /* 0x0000f800000e7ab9 */ /* 0x000fe20000000a00 */
[----:B------:R-:W-:Y:S01]  /*1ab0*/  LOP3.LUT R0, R4, 0xffffffe0, RZ, 0xc0, !PT ;  /* 0xffffffe004007812 */ /* 0x000fe200078ec0ff */
[----:B------:R-:W-:Y:S01]  /*1ac0*/  UIADD3 UR5, UR51, -0x1, URZ ;  /* 0xffffffff33057890 */ /* 0x000fe2000fffe03f */
[----:B------:R-:W-:-:S02]  /*1ad0*/  SHF.R.S32.HI R4, RZ, 0x5, R4 ;  /* 0x00000005ff047819 */ /* 0x000fc40000011404 */
        /* <DEDUP_REMOVED lines=89> */
.L_x_47:
        /* <DEDUP_REMOVED lines=20> */
.L_x_48:
        /* <DEDUP_REMOVED lines=30> */
.L_x_50:
[----:B------:R-:W-:Y:S05]  /*2390*/  BSYNC B0 ;  /* 0x0000000000007941 */ /* 0x000fea0003800000 */
.L_x_49:
        /* <DEDUP_REMOVED lines=29> */
.L_x_46:
        /* <DEDUP_REMOVED lines=71> */
.L_x_53:
[----:B------:R-:W-:Y:S05]  /*29e0*/  BSYNC B0 ;  /* 0x0000000000007941 */ /* 0x000fea0003800000 */
.L_x_52:
        /* <DEDUP_REMOVED lines=54> */
.L_x_55:
[----:B------:R-:W-:Y:S05]  /*2d50*/  BSYNC B0 ;  /* 0x0000000000007941 */ /* 0x000fea0003800000 */
.L_x_54:
        /* <DEDUP_REMOVED lines=44> */
.L_x_57:
[----:B------:R-:W-:Y:S05]  /*3020*/  BSYNC B0 ;  /* 0x0000000000007941 */ /* 0x000fea0003800000 */
.L_x_56:
        /* <DEDUP_REMOVED lines=39> */
.L_x_59:
[----:B------:R-:W-:Y:S05]  /*32a0*/  BSYNC B0 ;  /* 0x0000000000007941 */ /* 0x000fea0003800000 */
.L_x_58:
        /* <DEDUP_REMOVED lines=42> */
.L_x_61:
[----:B------:R-:W-:Y:S05]  /*3550*/  BSYNC B0 ;  /* 0x0000000000007941 */ /* 0x000fea0003800000 */
.L_x_60:
        /* <DEDUP_REMOVED lines=61> */
.L_x_63:
[----:B------:R-:W-:Y:S05]  /*3930*/  BSYNC B0 ;  /* 0x0000000000007941 */ /* 0x000fea0003800000 */
.L_x_62:
        /* <DEDUP_REMOVED lines=54> */
[----:B------:R-:W-:Y:S01]  /*3ca0*/  ULDC UR20, c[0x0][0x2dc] ;  /* 0x0000b70000147ab9 */ /* 0x000fe20000000800 */
[----:B------:R-:W-:Y:S02]  /*3cb0*/  UIADD3 UR18, UR18, -UR19, URZ ;  /* 0x8000001312127290 */ /* 0x000fe4000fffe03f */
[----:B------:R1:W1:Y:S01]  /*3cc0*/  LDSM.16.M88.4 R164, [R180+0x16000] ;  /* 0x01600000b4a4783b */ /* 0x0002620000000200 */
[----:B------:R-:W-:Y:S01]  /*3cd0*/  ULDC UR14, c[0x0][0x39c] ;  /* 0x0000e700000e7ab9 */ /* 0x000fe20000000800 */
[----:B------:R-:W-:Y:S02]  /*3ce0*/  ULDC UR17, c[0x0][0x2ec] ;  /* 0x0000bb0000117ab9 */ /* 0x000fe40000000800 */
        /* <DEDUP_REMOVED lines=13> */
.L_x_66:
[----:B------:R-:W0:Y:S01]  /*3dc0*/  LDGDEPBAR ;  /* 0x00000000000079af */ /* 0x000e220000000000 */
[----:B-1----:R-:W-:Y:S01]  /*3dd0*/  LEA R0, R234, UR4, 0x1 ;  /* 0x00000004ea007c11 */ /* 0x002fe2000f8e08ff */
[----:B------:R-:W-:Y:S01]  /*3de0*/  USHF.L.U32 UR12, UR23, 0x5, URZ ;  /* 0x00000005170c7899 */ /* 0x000fe2000800063f */
[----:B-----5:R-:W-:Y:S01]  /*3df0*/  FSETP.NEU.FTZ.AND P1, PT, R245, -INF , PT ;  /* 0xff800000f500780b */ /* 0x020fe20003f3d000 */
[----:B------:R-:W2:Y:S01]  /*3e00*/  LDL R69, [R1] ;  /* 0x0000000001457983 */ /* 0x000ea20000100800 */
[----:B------:R-:W-:Y:S02]  /*3e10*/  USHF.L.U32 UR13, UR5, 0x6, URZ ;  /* 0x00000006050d7899 */ /* 0x000fe4000800063f */
[----:B------:R-:W-:Y:S01]  /*3e20*/  UIADD3 UR15, UR12, 0x20, URZ ;  /* 0x000000200c0f7890 */ /* 0x000fe2000fffe03f */
[----:B------:R-:W3:Y:S01]  /*3e30*/  LDL R68, [R1+0x4] ;  /* 0x0000040001447983 */ /* 0x000ee20000100800 */
[----:B------:R-:W-:Y:S02]  /*3e40*/  UISETP.GE.AND UP0, UPT, UR13, UR18, UPT ;  /* 0x000000120d00728c */ /* 0x000fe4000bf06270 */
        /* <DEDUP_REMOVED lines=65> */
[----:B---3--:R-:W-:Y:S02]  /*4260*/  @!P0 IADD3 R0, R68, UR12, RZ ;  /* 0x0000000c44008c10 */ /* 0x008fe4000fffe0ff */
[----:B------:R-:W-:Y:S10]  /*4270*/  MOV R68, 0x8 ;  /* 0x0000000800447802 */ /* 0x000ff40000000f00 */
        /* <DEDUP_REMOVED lines=11> */
[----:B------:R-:W-:Y:S11]  /*4330*/  HMMA.16816.F32.BF16 R8, R48, R54, R8 ;  /* 0x000000363008723c */ /* 0x000ff60000041808 */
[----:B------:R-:W-:Y:S07]  /*4340*/  @!UPT UIADD3 URZ, URZ, URZ, URZ ;  /* 0x0000003f3f3ff290 */ /* 0x000fee000fffe03f */
[C---:B--2---:R-:W-:Y:S06]  /*4350*/  HMMA.16816.F32.BF16 R4, R56.reuse, R60, R4 ;  /* 0x0000003c3804723c */ /* 0x044fec0000041804 */
[----:B------:R-:W-:Y:S11]  /*4360*/  HMMA.16816.F32.BF16 R8, R56, R62, R8 ;  /* 0x0000003e3808723c */ /* 0x000ff60000041808 */
[----:B------:R-:W-:Y:S07]  /*4370*/  @!UPT UIADD3 URZ, URZ, URZ, URZ ;  /* 0x0000003f3f3ff290 */ /* 0x000fee000fffe03f */
[C---:B-1----:R-:W-:Y:S06]  /*4380*/  HMMA.16816.F32.BF16 R4, R44.reuse, R64, R4 ;  /* 0x000000402c04723c */ /* 0x042fec0000041804 */
[----:B------:R-:W-:Y:S11]  /*4390*/  HMMA.16816.F32.BF16 R8, R44, R66, R8 ;  /* 0x000000422c08723c */ /* 0x000ff60000041808 */
[----:B------:R-:W-:Y:S07]  /*43a0*/  @!UPT UIADD3 URZ, URZ, URZ, URZ ;  /* 0x0000003f3f3ff290 */ /* 0x000fee000fffe03f */
[----:B------:R-:W-:Y:S01]  /*43b0*/  FMUL.FTZ R6, R6, UR14 ;  /* 0x0000000e06067c20 */ /* 0x000fe20008410000 */
[----:B------:R-:W-:Y:S01]  /*43c0*/  FMUL.FTZ R7, R7, UR14 ;  /* 0x0000000e07077c20 */ /* 0x000fe20008410000 */
[----:B------:R-:W-:Y:S01]  /*43d0*/  FMUL.FTZ R5, R5, UR14 ;  /* 0x0000000e05057c20 */ /* 0x000fe20008410000 */
[----:B------:R-:W-:Y:S01]  /*43e0*/  FMUL.FTZ R4, R4, UR14 ;  /* 0x0000000e04047c20 */ /* 0x000fe20008410000 */
[----:B------:R1:W-:Y:S02]  /*43f0*/  MUFU.TANH R56, R6 ;  /* 0x0000000600387308 */ /* 0x0003e40000002400 */
[----:B------:R-:W-:Y:S01]  /*4400*/  FMUL.FTZ R10, R10, UR14 ;  /* 0x0000000e0a0a7c20 */ /* 0x000fe20008410000 */
[----:B------:R-:W-:Y:S01]  /*4410*/  FMUL.FTZ R8, R8, UR14 ;  /* 0x0000000e08087c20 */ /* 0x000fe20008410000 */
[----:B------:R-:W-:Y:S01]  /*4420*/  FMUL.FTZ R9, R9, UR14 ;  /* 0x0000000e09097c20 */ /* 0x000fe20008410000 */
[----:B------:R-:W-:Y:S05]  /*4430*/  FMUL.FTZ R11, R11, UR14 ;  /* 0x0000000e0b0b7c20 */ /* 0x000fea0008410000 */
[----:B------:R2:W-:Y:S10]  /*4440*/  MUFU.TANH R61, R7 ;  /* 0x00000007003d7308 */ /* 0x0005f40000002400 */
[----:B------:R3:W-:Y:S01]  /*4450*/  MUFU.TANH R55, R5 ;  /* 0x0000000500377308 */ /* 0x0007e20000002400 */
[----:B-1----:R-:W-:Y:S09]  /*4460*/  @!P0 IADD3 R6, R69, UR13, RZ ;  /* 0x0000000d45068c10 */ /* 0x002ff2000fffe0ff */
[----:B------:R-:W1:Y:S01]  /*4470*/  MUFU.TANH R58, R4 ;  /* 0x00000004003a7308 */ /* 0x000e620000002400 */
[C---:B--2---:R-:W-:Y:S02]  /*4480*/  @!P0 VIMNMX R7, R6.reuse, UR19, PT ;  /* 0x0000001306078c48 */ /* 0x044fe4000bfe0100 */
[----:B------:R-:W-:Y:S02]  /*4490*/  @!P0 VIADDMNMX R6, R6, R68, UR19, PT ;  /* 0x0000001306068e46 */ /* 0x000fe4000b800144 */
[-C--:B------:R-:W-:Y:S05]  /*44a0*/  @!P0 ISETP.GE.AND P2, PT, R0, R7.reuse, PT ;  /* 0x000000070000820c */ /* 0x080fea0003f46270 */
[----:B------:R2:W-:Y:S01]  /*44b0*/  MUFU.TANH R59, R10 ;  /* 0x0000000a003b7308 */ /* 0x0005e20000002400 */
[----:B---3--:R-:W-:Y:S05]  /*44c0*/  FMUL.FTZ R5, R245, 1.4426950216293334961 ;  /* 0x3fb8aa3bf5057820 */ /* 0x008fea0000410000 */
[----:B------:R-:W-:Y:S04]  /*44d0*/  FSEL R5, R5, RZ, P1 ;  /* 0x000000ff05057208 */ /* 0x000fe80000800000 */
[----:B------:R3:W-:Y:S01]  /*44e0*/  MUFU.TANH R54, R8 ;  /* 0x0000000800367308 */ /* 0x0007e20000002400 */
[----:B-1----:R-:W-:Y:S02]  /*44f0*/  MOV R4, R58 ;  /* 0x0000003a00047202 */ /* 0x002fe40000000f00 */
[----:B------:R-:W-:Y:S02]  /*4500*/  @!P0 FSEL R4, R58, -INF , !P2 ;  /* 0xff8000003a048808 */ /* 0x000fe40005000000 */
[----:B------:R-:W-:Y:S03]  /*4510*/  FSETP.NEU.FTZ.AND P2, PT, R246, -INF , PT ;  /* 0xff800000f600780b */ /* 0x000fe60003f5d000 */
[--C-:B------:R-:W-:Y:S02]  /*4520*/  FFMA.FTZ R4, R4, UR17, -R5.reuse ;  /* 0x0000001104047c23 */ /* 0x100fe40008010805 */
[----:B------:R1:W4:Y:S01]  /*4530*/  MUFU.TANH R60, R9 ;  /* 0x00000009003c7308 */ /* 0x0003220000002400 */
[----:B--2---:R-:W-:Y:S04]  /*4540*/  @!P0 IADD3 R10, R0, 0x1, RZ ;  /* 0x00000001000a8810 */ /* 0x004fe80007ffe0ff */
[----:B------:R-:W-:Y:S05]  /*4550*/  @!P0 ISETP.GE.AND P1, PT, R10, R7, PT ;  /* 0x000000070a00820c */ /* 0x000fea0003f26270 */
[----:B------:R2:W-:Y:S01]  /*4560*/  MUFU.EX2 R66, R4 ;  /* 0x0000000400427308 */ /* 0x0005e20000000800 */
[----:B---3--:R-:W-:Y:S02]  /*4570*/  MOV R8, R55 ;  /* 0x0000003700087202 */ /* 0x008fe40000000f00 */
[----:B------:R-:W-:Y:S02]  /*4580*/  @!P0 FSEL R8, R55, -INF , !P1 ;  /* 0xff80000037088808 */ /* 0x000fe40004800000 */
[----:B------:R-:W-:Y:S03]  /*4590*/  @!P0 ISETP.GE.AND P1, PT, R0, R6, PT ;  /* 0x000000060000820c */ /* 0x000fe60003f26270 */
[--C-:B------:R-:W-:Y:S01]  /*45a0*/  FFMA.FTZ R8, R8, UR17, -R5.reuse ;  /* 0x0000001108087c23 */ /* 0x100fe20008010805 */
[----:B-1----:R-:W-:Y:S01]  /*45b0*/  MOV R9, R56 ;  /* 0x0000003800097202 */ /* 0x002fe20000000f00 */
[----:B------:R-:W-:Y:S01]  /*45c0*/  MUFU.TANH R57, R11 ;  /* 0x0000000b00397308 */ /* 0x000fe20000002400 */
[----:B------:R-:W-:Y:S02]  /*45d0*/  @!P0 FSEL R9, R56, -INF , !P1 ;  /* 0xff80000038098808 */ /* 0x000fe40004800000 */
[-C--:B------:R-:W-:Y:S01]  /*45e0*/  @!P0 ISETP.GE.AND P1, PT, R10, R6.reuse, PT ;  /* 0x000000060a00820c */ /* 0x080fe20003f26270 */
[----:B--2---:R-:W-:Y:S06]  /*45f0*/  FMUL.FTZ R4, R246, 1.4426950216293334961 ;  /* 0x3fb8aa3bf6047820 */ /* 0x004fec0000410000 */
[----:B------:R1:W2:Y:S01]  /*4600*/  MUFU.EX2 R64, R8 ;  /* 0x0000000800407308 */ /* 0x0002a20000000800 */
[----:B------:R-:W-:Y:S05]  /*4610*/  FSEL R4, R4, RZ, P2 ;  /* 0x000000ff04047208 */ /* 0x000fea0001000000 */
[--C-:B------:R-:W-:Y:S01]  /*4620*/  FFMA.FTZ R10, R9, UR17, -R4.reuse ;  /* 0x00000011090a7c23 */ /* 0x100fe20008010804 */
[----:B------:R-:W-:Y:S03]  /*4630*/  @!P0 IADD3 R9, R0, 0x8, RZ ;  /* 0x0000000800098810 */ /* 0x000fe60007ffe0ff */
[----:B------:R3:W-:Y:S01]  /*4640*/  MUFU.EX2 R69, R10 ;  /* 0x0000000a00457308 */ /* 0x0007e20000000800 */
[----:B------:R-:W-:Y:S02]  /*4650*/  @!P0 ISETP.GE.AND P2, PT, R9, R6, PT ;  /* 0x000000060900820c */ /* 0x000fe40003f46270 */
[----:B-1----:R-:W-:Y:S02]  /*4660*/  MOV R8, R61 ;  /* 0x0000003d00087202 */ /* 0x002fe40000000f00 */
[----:B------:R-:W-:Y:S02]  /*4670*/  @!P0 FSEL R8, R61, -INF , !P1 ;  /* 0xff8000003d088808 */ /* 0x000fe40004800000 */
[-C--:B------:R-:W-:Y:S03]  /*4680*/  @!P0 ISETP.GE.AND P1, PT, R9, R7.reuse, PT ;  /* 0x000000070900820c */ /* 0x080fe60003f26270 */
[--C-:B------:R-:W-:Y:S01]  /*4690*/  FFMA.FTZ R11, R8, UR17, -R4.reuse ;  /* 0x00000011080b7c23 */ /* 0x100fe20008010804 */
[----:B------:R-:W-:Y:S02]  /*46a0*/  @!P0 IADD3 R8, R0, 0x9, RZ ;  /* 0x0000000900088810 */ /* 0x000fe40007ffe0ff */
[----:B----4-:R-:W-:Y:S01]  /*46b0*/  MOV R0, R60 ;  /* 0x0000003c00007202 */ /* 0x010fe20000000f00 */
[----:B------:R-:W1:Y:S01]  /*46c0*/  MUFU.EX2 R68, R11 ;  /* 0x0000000b00447308 */ /* 0x000e620000000800 */
[----:B---3--:R-:W-:Y:S02]  /*46d0*/  MOV R10, R54 ;  /* 0x00000036000a7202 */ /* 0x008fe40000000f00 */
[----:B------:R-:W-:Y:S02]  /*46e0*/  @!P0 FSEL R10, R54, -INF , !P1 ;  /* 0xff800000360a8808 */ /* 0x000fe40004800000 */
[----:B------:R-:W-:Y:S03]  /*46f0*/  @!P0 ISETP.GE.AND P1, PT, R8, R7, PT ;  /* 0x000000070800820c */ /* 0x000fe60003f26270 */
[--C-:B------:R-:W-:Y:S01]  /*4700*/  FFMA.FTZ R7, R10, UR17, -R5.reuse ;  /* 0x000000110a077c23 */ /* 0x100fe20008010805 */
[----:B------:R-:W-:Y:S02]  /*4710*/  @!P0 FSEL R0, R60, -INF , !P1 ;  /* 0xff8000003c008808 */ /* 0x000fe40004800000 */
[----:B------:R-:W-:Y:S01]  /*4720*/  @!P0 ISETP.GE.AND P1, PT, R8, R6, PT ;  /* 0x000000060800820c */ /* 0x000fe20003f26270 */
[----:B------:R3:W-:Y:S01]  /*4730*/  MUFU.EX2 R63, R7 ;  /* 0x00000007003f7308 */ /* 0x0007e20000000800 */
[----:B--2---:R-:W-:Y:S01]  /*4740*/  F2FP.BF16.F32.PACK_AB R6, R64, R66 ;  /* 0x000000424006723e */ /* 0x004fe200000010ff */
[----:B------:R-:W-:Y:S01]  /*4750*/  FFMA.FTZ R5, R0, UR17, -R5 ;  /* 0x0000001100057c23 */ /* 0x000fe20008010805 */
[----:B------:R-:W-:Y:S02]  /*4760*/  MOV R0, R57 ;  /* 0x0000003900007202 */ /* 0x000fe40000000f00 */
[----:B------:R-:W-:Y:S01]  /*4770*/  @!P0 FSEL R0, R57, -INF , !P1 ;  /* 0xff80000039008808 */ /* 0x000fe20004800000 */
[----:B------:R-:W-:Y:S04]  /*4780*/  STS [R249+0x15000], R6 ;  /* 0x01500006f9007388 */ /* 0x000fe80000000800 */
[----:B------:R2:W4:Y:S01]  /*4790*/  MUFU.EX2 R62, R5 ;  /* 0x00000005003e7308 */ /* 0x0005220000000800 */
[----:B---3--:R-:W-:Y:S02]  /*47a0*/  MOV R7, R59 ;  /* 0x0000003b00077202 */ /* 0x008fe40000000f00 */
[----:B------:R-:W-:Y:S02]  /*47b0*/  @!P0 FSEL R7, R59, -INF , !P2 ;  /* 0xff8000003b078808 */ /* 0x000fe40005000000 */
[----:B------:R-:W-:Y:S02]  /*47c0*/  IADD3 R52, P0, R248, UR11, RZ ;  /* 0x0000000bf8347c10 */ /* 0x000fe4000ff1e0ff */
[----:B------:R-:W-:Y:S01]  /*47d0*/  PLOP3.LUT P2, PT, PT, PT, UP2, 0x80, 0x0 ;  /* 0x000000000000781c */ /* 0x000fe20003f4f028 */
[--C-:B--2---:R-:W-:Y:S01]  /*47e0*/  FFMA.FTZ R5, R7, UR17, -R4.reuse ;  /* 0x0000001107057c23 */ /* 0x104fe20008010804 */
[----:B------:R-:W-:Y:S01]  /*47f0*/  FFMA.FTZ R4, R0, UR17, -R4 ;  /* 0x0000001100047c23 */ /* 0x000fe20008010804 */
[----:B------:R-:W-:Y:S02]  /*4800*/  IADD3.X R53, R247, UR10, RZ, P0, !PT ;  /* 0x0000000af7357c10 */ /* 0x000fe400087fe4ff */
[----:B------:R1:W-:Y:S01]  /*4810*/  MUFU.EX2 R67, R5 ;  /* 0x0000000500437308 */ /* 0x0003e20000000800 */
[----:B------:R-:W-:Y:S09]  /*4820*/  P2R R240, PR, RZ, 0x4 ;  /* 0x00000004fff07803 */ /* 0x000ff20000000000 */
[----:B------:R4:W2:Y:S01]  /*4830*/  MUFU.EX2 R65, R4 ;  /* 0x0000000400417308 */ /* 0x0008a20000000800 */
[----:B-1----:R-:W-:Y:S05]  /*4840*/  F2FP.BF16.F32.PACK_AB R5, R68, R69 ;  /* 0x000000454405723e */ /* 0x002fea00000010ff */
[----:B------:R-:W-:Y:S01]  /*4850*/  STS [R252+0x15000], R5 ;  /* 0x01500005fc007388 */ /* 0x000fe20000000800 */
[----:B----4-:R-:W-:Y:S02]  /*4860*/  F2FP.BF16.F32.PACK_AB R4, R62, R63 ;  /* 0x0000003f3e04723e */ /* 0x010fe400000010ff */
[----:B--2---:R-:W-:Y:S03]  /*4870*/  F2FP.BF16.F32.PACK_AB R0, R65, R67 ;  /* 0x000000434100723e */ /* 0x004fe600000010ff */
[----:B------:R-:W-:Y:S04]  /*4880*/  STS [R250+0x15000], R4 ;  /* 0x01500004fa007388 */ /* 0x000fe80000000800 */
        /* <DEDUP_REMOVED lines=65> */
[----:B------:R-:W-:Y:S07]  /*4ca0*/  HMMA.16816.F32.BF16 R8, R44, R194, R8 ;  /* 0x000000c22c08723c */ /* 0x000fee0000041808 */
[----:B------:R-:W-:Y:S04]  /*4cb0*/  FFMA.FTZ R44, -R54, R54, 1 ;  /* 0x3f800000362c7423 */ /* 0x000fe80000010136 */
[----:B------:R-:W-:Y:S07]  /*4cc0*/  FMUL.FTZ R44, R44, UR14 ;  /* 0x0000000e2c2c7c20 */ /* 0x000fee0008410000 */
[C---:B------:R-:W-:Y:S01]  /*4cd0*/  FADD.FTZ R4, -R0.reuse, R4 ;  /* 0x0000000400047221 */ /* 0x040fe20000010100 */
[----:B------:R-:W-:Y:S01]  /*4ce0*/  FADD.FTZ R5, -R0, R5 ;  /* 0x0000000500057221 */ /* 0x000fe20000010100 */
[----:B--2---:R-:W-:Y:S03]  /*4cf0*/  FADD.FTZ R7, -R52, R7 ;  /* 0x0000000734077221 */ /* 0x004fe60000010100 */
[----:B------:R-:W-:Y:S01]  /*4d00*/  FMUL.FTZ R5, R64, R5 ;  /* 0x0000000540057220 */ /* 0x000fe20000410000 */
[C---:B------:R-:W-:Y:S01]  /*4d10*/  FADD.FTZ R8, -R0.reuse, R8 ;  /* 0x0000000800087221 */ /* 0x040fe20000010100 */
[----:B------:R-:W-:Y:S01]  /*4d20*/  FADD.FTZ R46, -R0, R9 ;  /* 0x00000009002e7221 */ /* 0x000fe20000010100 */
[----:B------:R-:W-:Y:S01]  /*4d30*/  FMUL.FTZ R0, R66, R4 ;  /* 0x0000000442007220 */ /* 0x000fe20000410000 */
[----:B------:R-:W-:Y:S01]  /*4d40*/  FFMA.FTZ R9, -R58, R58, 1 ;  /* 0x3f8000003a097423 */ /* 0x000fe2000001013a */
[----:B------:R-:W-:Y:S01]  /*4d50*/  FFMA.FTZ R4, -R55, R55, 1 ;  /* 0x3f80000037047423 */ /* 0x000fe20000010137 */
[----:B------:R-:W-:Y:S01]  /*4d60*/  FADD.FTZ R45, -R52, R11 ;  /* 0x0000000b342d7221 */ /* 0x000fe20000010100 */
[----:B------:R-:W-:Y:S01]  /*4d70*/  FMUL.FTZ R8, R63, R8 ;  /* 0x000000083f087220 */ /* 0x000fe20000410000 */
[----:B------:R-:W-:Y:S01]  /*4d80*/  FMUL.FTZ R9, R9, UR14 ;  /* 0x0000000e09097c20 */ /* 0x000fe20008410000 */
[----:B------:R-:W-:Y:S01]  /*4d90*/  FMUL.FTZ R4, R4, UR14 ;  /* 0x0000000e04047c20 */ /* 0x000fe20008410000 */
[----:B------:R-:W-:Y:S01]  /*4da0*/  FMUL.FTZ R46, R62, R46 ;  /* 0x0000002e3e2e7220 */ /* 0x000fe20000410000 */
[----:B------:R-:W-:Y:S01]  /*4db0*/  FMUL.FTZ R44, R8, R44 ;  /* 0x0000002c082c7220 */ /* 0x000fe20000410000 */
[----:B------:R-:W-:Y:S01]  /*4dc0*/  FMUL.FTZ R9, R0, R9 ;  /* 0x0000000900097220 */ /* 0x000fe20000410000 */
[----:B------:R-:W-:Y:S01]  /*4dd0*/  FMUL.FTZ R4, R5, R4 ;  /* 0x0000000405047220 */ /* 0x000fe20000410000 */
[----:B------:R-:W-:Y:S01]  /*4de0*/  FADD.FTZ R0, -R52, R6 ;  /* 0x0000000634007221 */ /* 0x000fe20000010100 */
[----:B------:R-:W-:Y:S01]  /*4df0*/  FFMA.FTZ R5, -R56, R56, 1 ;  /* 0x3f80000038057423 */ /* 0x000fe20000010138 */
[----:B------:R-:W-:Y:S01]  /*4e00*/  FADD.FTZ R6, -R52, R10 ;  /* 0x0000000a34067221 */ /* 0x000fe20000010100 */
[----:B------:R-:W-:Y:S01]  /*4e10*/  FMUL.FTZ R10, R68, R7 ;  /* 0x00000007440a7220 */ /* 0x000fe20000410000 */
[----:B------:R-:W-:Y:S01]  /*4e20*/  FMUL.FTZ R0, R69, R0 ;  /* 0x0000000045007220 */ /* 0x000fe20000410000 */
[----:B------:R-:W-:Y:S01]  /*4e30*/  FMUL.FTZ R5, R5, UR14 ;  /* 0x0000000e05057c20 */ /* 0x000fe20008410000 */
[----:B------:R-:W-:Y:S01]  /*4e40*/  FMUL.FTZ R11, R67, R6 ;  /* 0x00000006430b7220 */ /* 0x000fe20000410000 */
[----:B------:R-:W-:Y:S01]  /*4e50*/  FFMA.FTZ R6, -R60, R60, 1 ;  /* 0x3f8000003c067423 */ /* 0x000fe2000001013c */
[----:B------:R-:W-:Y:S01]  /*4e60*/  FFMA.FTZ R8, -R59, R59, 1 ;  /* 0x3f8000003b087423 */ /* 0x000fe2000001013b */
[----:B------:R-:W-:Y:S01]  /*4e70*/  FMUL.FTZ R5, R0, R5 ;  /* 0x0000000500057220 */ /* 0x000fe20000410000 */
[----:B------:R-:W-:Y:S01]  /*4e80*/  FFMA.FTZ R0, -R61, R61, 1 ;  /* 0x3f8000003d007423 */ /* 0x000fe2000001013d */
[----:B------:R-:W-:Y:S01]  /*4e90*/  FFMA.FTZ R7, -R57, R57, 1 ;  /* 0x3f80000039077423 */ /* 0x000fe20000010139 */
[----:B------:R-:W-:Y:S01]  /*4ea0*/  FMUL.FTZ R6, R6, UR14 ;  /* 0x0000000e06067c20 */ /* 0x000fe20008410000 */
[----:B------:R-:W-:Y:S01]  /*4eb0*/  F2FP.BF16.F32.PACK_AB R4, R4, R9 ;  /* 0x000000090404723e */ /* 0x000fe200000010ff */
[----:B------:R-:W-:Y:S01]  /*4ec0*/  FMUL.FTZ R0, R0, UR14 ;  /* 0x0000000e00007c20 */ /* 0x000fe20008410000 */
[----:B------:R-:W-:Y:S01]  /*4ed0*/  FMUL.FTZ R45, R65, R45 ;  /* 0x0000002d412d7220 */ /* 0x000fe20000410000 */
[----:B------:R-:W-:Y:S01]  /*4ee0*/  FMUL.FTZ R6, R46, R6 ;  /* 0x000000062e067220 */ /* 0x000fe20000410000 */
[----:B------:R-:W-:Y:S01]  /*4ef0*/  FMUL.FTZ R8, R8, UR14 ;  /* 0x0000000e08087c20 */ /* 0x000fe20008410000 */
[----:B------:R-:W-:Y:S01]  /*4f00*/  FMUL.FTZ R0, R10, R0 ;  /* 0x000000000a007220 */ /* 0x000fe20000410000 */
[----:B------:R-:W-:Y:S01]  /*4f10*/  FMUL.FTZ R7, R7, UR14 ;  /* 0x0000000e07077c20 */ /* 0x000fe20008410000 */
[----:B------:R-:W-:Y:S01]  /*4f20*/  STS [R249+0x14000], R4 ;  /* 0x01400004f9007388 */ /* 0x000fe20000000800 */
[----:B------:R-:W-:Y:S01]  /*4f30*/  FMUL.FTZ R8, R11, R8 ;  /* 0x000000080b087220 */ /* 0x000fe20000410000 */
[----:B------:R-:W-:Y:S01]  /*4f40*/  F2FP.BF16.F32.PACK_AB R6, R6, R44 ;  /* 0x0000002c0606723e */ /* 0x000fe200000010ff */
[----:B------:R-:W-:Y:S01]  /*4f50*/  FMUL.FTZ R7, R45, R7 ;  /* 0x000000072d077220 */ /* 0x000fe20000410000 */
[----:B------:R-:W-:Y:S04]  /*4f60*/  F2FP.BF16.F32.PACK_AB R0, R0, R5 ;  /* 0x000000050000723e */ /* 0x000fe800000010ff */
[----:B------:R-:W-:Y:S01]  /*4f70*/  F2FP.BF16.F32.PACK_AB R5, R7, R8 ;  /* 0x000000080705723e */ /* 0x000fe200000010ff */
[----:B------:R1:W-:Y:S04]  /*4f80*/  STS [R252+0x14000], R0 ;  /* 0x01400000fc007388 */ /* 0x0003e80000000800 */
        /* <DEDUP_REMOVED lines=117> */
.L_x_64:
        /* <DEDUP_REMOVED lines=385> */
.L_x_65:
        /* <DEDUP_REMOVED lines=9> */
[----:B------:R-:W-:Y:S01]  /*6f80*/  FMUL.FTZ R100, R100, UR5 ;  /* 0x0000000564647c20 */ /* 0x000fe20008410000 */
        /* <DEDUP_REMOVED lines=31> */
[CC--:B------:R-:W-:Y:S01]  /*7180*/  LEA.HI R6, R21.reuse, R48.reuse, RZ, 0x2 ;  /* 0x0000003015067211 */ /* 0x0c0fe200078f10ff */
        /* <DEDUP_REMOVED lines=8> */
[----:B------:R-:W-:Y:S01]  /*7210*/  UISETP.NE.AND UP0, UPT, UR36, -0x1, UPT ;  /* 0xffffffff2400788c */ /* 0x000fe2000bf05270 */
[----:B------:R-:W-:-:S02]  /*7220*/  LEA.HI R0, R0, R5, RZ, 0x3 ;  /* 0x0000000500007211 */ /* 0x000fc400078f18ff */
[----:B------:R-:W-:Y:S02]  /*7230*/  F2FP.BF16.F32.PACK_AB R24, R25, R24 ;  /* 0x000000181918723e */ /* 0x000fe400000010ff */
        /* <DEDUP_REMOVED lines=16> */
[----:B------:R-:W-:Y:S01]  /*7340*/  SHF.R.U32.HI R5, RZ, 0x3, R0 ;  /* 0x00000003ff057819 */ /* 0x000fe20000011600 */
[----:B------:R-:W-:Y:S01]  /*7350*/  @UP0 UIMAD.WIDE.U32 UR8, UR5, UR16, URZ ;  /* 0x00000010050802a5 */ /* 0x000fe2000f8e003f */
[----:B------:R-:W-:Y:S01]  /*7360*/  F2FP.BF16.F32.PACK_AB R34, R35, R34 ;  /* 0x000000222322723e */ /* 0x000fe200000010ff */
[----:B------:R-:W-:Y:S01]  /*7370*/  @UP0 UIMAD UR5, UR5, UR17, URZ ;  /* 0x00000011050502a4 */ /* 0x000fe2000f8e023f */
[----:B------:R-:W-:-:S02]  /*7380*/  LOP3.LUT R5, R5, R0, R6, 0x1e, !PT ;  /* 0x0000000005057212 */ /* 0x000fc400078e1e06 */
[----:B------:R-:W-:Y:S01]  /*7390*/  F2FP.BF16.F32.PACK_AB R40, R41, R40 ;  /* 0x000000282928723e */ /* 0x000fe200000010ff */
[----:B------:R-:W-:Y:S01]  /*73a0*/  @UP0 UIADD3 UR18, UR9, UR5, URZ ;  /* 0x0000000509120290 */ /* 0x000fe2000fffe03f */
[----:B------:R-:W-:Y:S01]  /*73b0*/  F2FP.BF16.F32.PACK_AB R42, R43, R42 ;  /* 0x0000002a2b2a723e */ /* 0x000fe200000010ff */
[----:B------:R-:W-:Y:S01]  /*73c0*/  IMAD.IADD R0, R4, 0x1, R5 ;  /* 0x0000000104007824 */ /* 0x000fe200078e0205 */
[----:B------:R-:W-:Y:S01]  /*73d0*/  F2FP.BF16.F32.PACK_AB R36, R37, R36 ;  /* 0x000000242524723e */ /* 0x000fe200000010ff */
[----:B------:R-:W-:Y:S01]  /*73e0*/  @UP0 UMOV UR15, UR8 ;  /* 0x00000008000f0c82 */ /* 0x000fe20008000000 */
        /* <DEDUP_REMOVED lines=14> */
[----:B------:R-:W-:Y:S01]  /*74d0*/  LEA R0, R0, UR61, 0x1 ;  /* 0x0000003d00007c11 */ /* 0x000fe2000f8e08ff */
[----:B------:R-:W-:Y:S01]  /*74e0*/  BAR.SYNC.DEFER_BLOCKING 0x0 ;  /* 0x0000000000007b1d */ /* 0x000fe20000010000 */
[----:B------:R-:W-:-:S02]  /*74f0*/  F2FP.BF16.F32.PACK_AB R6, R131, R130 ;  /* 0x000000828306723e */ /* 0x000fc400000010ff */
[----:B------:R-:W-:Y:S02]  /*7500*/  F2FP.BF16.F32.PACK_AB R5, R125, R124 ;  /* 0x0000007c7d05723e */ /* 0x000fe400000010ff */
[----:B------:R-:W-:Y:S02]  /*7510*/  F2FP.BF16.F32.PACK_AB R4, R127, R126 ;  /* 0x0000007e7f04723e */ /* 0x000fe400000010ff */
[----:B------:R-:W-:Y:S01]  /*7520*/  PLOP3.LUT P0, PT, PT, PT, UP0, 0x80, 0x0 ;  /* 0x000000000000781c */ /* 0x000fe20003f0f008 */
        /* <DEDUP_REMOVED lines=46> */
.L_x_67:
        /* <DEDUP_REMOVED lines=20> */
.L_x_68:
        /* <DEDUP_REMOVED lines=51> */
.L_x_70:
[----:B------:R-:W-:Y:S05]  /*7c80*/  BSYNC B0 ;  /* 0x0000000000007941 */ /* 0x000fea0003800000 */
.L_x_69:
        /* <DEDUP_REMOVED lines=30> */
.L_x_51:
[----:B------:R-:W-:Y:S05]  /*7e70*/  BSYNC B1 ;  /* 0x0000000000017941 */ /* 0x000fea0003800000 */
.L_x_41:
[----:B------:R-:W-:Y:S02]  /*7e80*/  ULDC UR5, c[0x0][0xc] ;  /* 0x0000030000057ab9 */ /* 0x000fe40000000800 */
[----:B------:R-:W-:-:S04]  /*7e90*/  UIADD3 UR23, UR5, UR23, URZ ;  /* 0x0000001705177290 */ /* 0x000fc8000fffe03f */
[----:B------:R-:W-:-:S06]  /*7ea0*/  UISETP.GE.AND UP0, UPT, UR23, UR60, UPT ;  /* 0x0000003c1700728c */ /* 0x000fcc000bf06270 */
[----:B------:R-:W-:-:S13]  /*7eb0*/  PLOP3.LUT P0, PT, PT, PT, UP0, 0x80, 0x0 ;  /* 0x000000000000781c */ /* 0x000fda0003f0f008 */
[----:B------:R-:W-:Y:S05]  /*7ec0*/  @P0 BRA `(.L_x_71) ;  /* 0x0000000000040947 */ /* 0x000fea0003800000 */
[----:B------:R-:W-:Y:S05]  /*7ed0*/  BRA `(.L_x_72) ;  /* 0xffffff8800f47947 */ /* 0x000fea000383ffff */
.L_x_71:
[----:B------:R-:W-:Y:S05]  /*7ee0*/  EXIT ;  /* 0x000000000000794d */ /* 0x000fea0003800000 */
.L_x_73:
        /* <DEDUP_REMOVED lines=9> */
.L_x_1031:


//--------------------- .text._ZN5flash44flash_bwd_dq_dk_dv_loop_seqk_parallel_kernelI23Flash_bwd_kernel_traitsILi256ELi64ELi32ELi8ELi4ELi1ELi2ELb1ELb1EN7cutlass10bfloat16_tE19Flash_kernel_traitsILi256ELi64ELi32ELi8ES3_EELb0ELb1ELb0ELb0ELb0ELb1ELb0EEEvNS_16Flash_bwd_paramsE --------------------------
	.section	.text._ZN5flash44flash_bwd_dq_dk_dv_loop_seqk_parallel_kernelI23Flash_bwd_kernel_traitsILi256ELi64ELi32ELi8ELi4ELi1ELi2ELb1ELb1EN7cutlass10bfloat16_tE19Flash_kernel_traitsILi256ELi64ELi32ELi8ES3_EELb0ELb1ELb0ELb0ELb0ELb1ELb0EEEvNS_16Flash_bwd_paramsE,"ax",@progbits
	.align	128
        .global         _ZN5flash44flash_bwd_dq_dk_dv_loop_seqk_parallel_kernelI23Flash_bwd_kernel_traitsILi256ELi64ELi32ELi8ELi4ELi1ELi2ELb1ELb1EN7cutlass10bfloat16_tE19Flash_kernel_traitsILi256ELi64ELi32ELi8ES3_EELb0ELb1ELb0ELb0ELb0ELb1ELb0EEEvNS_16Flash_bwd_paramsE
        .type           _ZN5flash44flash_bwd_dq_dk_dv_loop_seqk_parallel_kernelI23Flash_bwd_kernel_traitsILi256ELi64ELi32ELi8ELi4ELi1ELi2ELb1ELb1EN7cutlass10bfloat16_tE19Flash_kernel_traitsILi256ELi64ELi32ELi8ES3_EELb0ELb1ELb0ELb0ELb0ELb1ELb0EEEvNS_16Flash_bwd_paramsE,@function
        .size           _ZN5flash44flash_bwd_dq_dk_dv_loop_seqk_parallel_kernelI23Flash_bwd_kernel_traitsILi256ELi64ELi32ELi8ELi4ELi1ELi2ELb1ELb1EN7cutlass10bfloat16_tE19Flash_kernel_traitsILi256ELi64ELi32ELi8ES3_EELb0ELb1ELb0ELb0ELb0ELb1ELb0EEEvNS_16Flash_bwd_paramsE,(.L_x_1032 - _ZN5flash44flash_bwd_dq_dk_dv_loop_seqk_parallel_kernelI23Flash_bwd_kernel_traitsILi256ELi64ELi32ELi8ELi4ELi1ELi2ELb1ELb1EN7cutlass10bfloat16_tE19Flash_kernel_traitsILi256ELi64ELi32ELi8ES3_EELb0ELb1ELb0ELb0ELb0ELb1ELb0EEEvNS_16Flash_bwd_paramsE)
        .other          _ZN5flash44flash_bwd_dq_dk_dv_loop_seqk_parallel_kernelI23Flash_bwd_kernel_traitsILi256ELi64ELi32ELi8ELi4ELi1ELi2ELb1ELb1EN7cutlass10bfloat16_tE19Flash_kernel_traitsILi256ELi64ELi32ELi8ES3_EELb0ELb1ELb0ELb0ELb0ELb1ELb0EEEvNS_16Flash_bwd_paramsE,@"STO_CUDA_ENTRY STV_DEFAULT"
_ZN5flash44flash_bwd_dq_dk_dv_loop_seqk_parallel_kernelI23Flash_bwd_kernel_traitsILi256ELi64ELi32ELi8ELi4ELi1ELi2ELb1ELb1EN7cutlass10bfloat16_tE19Flash_kernel_traitsILi256ELi64ELi32ELi8ES3_EELb0ELb1ELb0ELb0ELb0ELb1ELb0EEEvNS_16Flash_bwd_paramsE:
.text._ZN5flash44flash_bwd_dq_dk_dv_loop_seqk_parallel_kernelI23Flash_bwd_kernel_traitsILi256ELi64ELi32ELi8ELi4ELi1ELi2ELb1ELb1EN7cutlass10bfloat16_tE19Flash_kernel_traitsILi256ELi64ELi32ELi8ES3_EELb0ELb1ELb0ELb0ELb0ELb1ELb0EEEvNS_16Flash_bwd_paramsE:
[----:B------:R-:W1:Y:S08]  /*0000*/  LDC R1, c[0x0][0x28] ;  /* 0x00000a00ff017b82 */ /* 0x000e700000000800 */
[----:B------:R-:W2:Y:S01]  /*0010*/  S2UR UR22, SR_CTAID.X ;  /* 0x00000000001679c3 */ /* 0x000ea20000002500 */
[----:B------:R-:W-:Y:S01]  /*0020*/  ULDC UR4, c[0x0][0x2c8] ;  /* 0x0000b20000047ab9 */ /* 0x000fe20000000800 */
[----:B-1----:R-:W-:Y:S01]  /*0030*/  VIADD R1, R1, 0xfffffff0 ;  /* 0xfffffff001017836 */ /* 0x002fe20000000000 */
[----:B------:R-:W-:-:S04]  /*0040*/  UIADD3 UR5, UR4, 0x1f, URZ ;  /* 0x0000001f04057890 */ /* 0x000fc8000fffe03f */
[----:B------:R-:W-:-:S04]  /*0050*/  USHF.R.S32.HI UR4, URZ, 0x1f, UR5 ;  /* 0x0000001f3f047899 */ /* 0x000fc80008011405 */
[----:B------:R-:W-:-:S04]  /*0060*/  ULEA.HI UR4, UR4, UR5, URZ, 0x5 ;  /* 0x0000000504047291 */ /* 0x000fc8000f8f283f */
[----:B------:R-:W-:-:S06]  /*0070*/  USHF.R.S32.HI UR6, URZ, 0x5, UR4 ;  /* 0x000000053f067899 */ /* 0x000fcc0008011404 */
[----:B------:R-:W-:Y:S01]  /*0080*/  MOV R0, UR6 ;  /* 0x0000000600007c02 */ /* 0x000fe20008000f00 */
[----:B--2---:R-:W-:-:S04]  /*0090*/  UISETP.GE.AND UP0, UPT, UR22, UR6, UPT ;  /* 0x000000061600728c */ /* 0x004fc8000bf06270 */
[----:B------:R1:W-:Y:S02]  /*00a0*/  STL [R1+0xc], R0 ;  /* 0x00000c0001007387 */ /* 0x0003e40000100800 */
[----:B------:R-:W-:-:S13]  /*00b0*/  PLOP3.LUT P0, PT, PT, PT, UP0, 0x80, 0x0 ;  /* 0x000000000000781c */ /* 0x000fda0003f0f008 */
[----:B------:R-:W-:Y:S05]  /*00c0*/  @P0 EXIT ;  /* 0x000000000000094d */ /* 0x000fea0003800000 */
[----:B------:R-:W2:Y:S01]  /*00d0*/  S2R R12, SR_TID.X ;  /* 0x00000000000c7919 */ /* 0x000ea20000002100 */
[----:B------:R-:W3:Y:S01]  /*00e0*/  S2UR UR54, SR_CTAID.Z ;  /* 0x00000000003679c3 */ /* 0x000ee20000002700 */
[----:B------:R-:W-:Y:S01]  /*00f0*/  UMOV UR5, 0x400 ;  /* 0x0000040000057882 */ /* 0x000fe20000000000 */
[----:B------:R-:W-:Y:S02]  /*0100*/  IMAD.MOV.U32 R224, RZ, RZ, 0x20 ;  /* 0x00000020ffe07424 */ /* 0x000fe400078e00ff */
[----:B------:R-:W-:Y:S02]  /*0110*/  IMAD.MOV.U32 R227, RZ, RZ, 0x40 ;  /* 0x00000040ffe37424 */ /* 0x000fe400078e00ff */
[----:B------:R-:W-:Y:S02]  /*0120*/  IMAD.MOV.U32 R250, RZ, RZ, 0x1c0 ;  /* 0x000001c0fffa7424 */ /* 0x000fe400078e00ff */
[----:B------:R-:W4:Y:S08]  /*0130*/  S2UR UR4, SR_CgaCtaId ;  /* 0x00000000000479c3 */ /* 0x000f300000008800 */
[----:B------:R-:W5:Y:S01]  /*0140*/  S2UR UR45, SR_CTAID.Y ;  /* 0x00000000002d79c3 */ /* 0x000f620000002600 */
[----:B---3--:R-:W-:Y:S01]  /*0150*/  USHF.R.S32.HI UR6, URZ, 0x1f, UR54 ;  /* 0x0000001f3f067899 */ /* 0x008fe20008011436 */
[----:B--2---:R-:W-:Y:S01]  /*0160*/  SHF.R.S32.HI R13, RZ, 0x1f, R12 ;  /* 0x0000001fff0d7819 */ /* 0x004fe2000001140c */
[----:B----4-:R-:W-:-:S03]  /*0170*/  ULEA UR4, UR4, UR5, 0x18 ;  /* 0x0000000504047291 */ /* 0x010fc6000f8ec03f */
[CC--:B------:R-:W-:Y:S01]  /*0180*/  LEA.HI R9, R13.reuse, R12.reuse, RZ, 0x4 ;  /* 0x0000000c0d097211 */ /* 0x0c0fe200078f20ff */
[----:B------:R-:W-:Y:S01]  /*0190*/  UIADD3 UR7, UR4, 0x14000, URZ ;  /* 0x0001400004077890 */ /* 0x000fe2000fffe03f */
[CC--:B------:R-:W-:Y:S02]  /*01a0*/  LEA.HI R17, R13.reuse, R12.reuse, RZ, 0x3 ;  /* 0x0000000c0d117211 */ /* 0x0c0fe400078f18ff */
[----:B------:R-:W-:Y:S01]  /*01b0*/  LEA.HI R10, R13, R12, RZ, 0x5 ;  /* 0x0000000c0d0a7211 */ /* 0x000fe200078f28ff */
[----:B-----5:R-:W-:Y:S01]  /*01c0*/  USHF.L.U32 UR5, UR45, 0x7, URZ ;  /* 0x000000072d057899 */ /* 0x020fe2000800063f */
[----:B------:R-:W-:Y:S02]  /*01d0*/  SHF.R.S32.HI R6, RZ, 0x4, R9 ;  /* 0x00000004ff067819 */ /* 0x000fe40000011409 */
[----:B-1----:R-:W-:Y:S02]  /*01e0*/  LOP3.LUT R0, R17, 0xfffffff8, RZ, 0xc0, !PT ;  /* 0xfffffff811007812 */ /* 0x002fe400078ec0ff */
[----:B------:R-:W-:-:S02]  /*01f0*/  SHF.R.S32.HI R2, RZ, 0x3, R17 ;  /* 0x00000003ff027819 */ /* 0x000fc40000011411 */
[----:B------:R-:W-:Y:S01]  /*0200*/  LOP3.LUT R3, R10, 0xffffffe0, RZ, 0xc0, !PT ;  /* 0xffffffe00a037812 */ /* 0x000fe200078ec0ff */
[----:B------:R-:W-:Y:S01]  /*0210*/  IMAD.IADD R0, R12, 0x1, -R0 ;  /* 0x000000010c007824 */ /* 0x000fe200078e0a00 */
[----:B------:R-:W-:Y:S01]  /*0220*/  LEA.HI R5, R9, R6, RZ, 0x1 ;  /* 0x0000000609057211 */ /* 0x000fe200078f08ff */
[----:B------:R-:W-:Y:S01]  /*0230*/  IMAD.SHL.U32 R2, R2, 0x40, RZ ;  /* 0x0000004002027824 */ /* 0x000fe200078e00ff */
[----:B------:R-:W-:Y:S01]  /*0240*/  LEA.HI R15, R13, R12, RZ, 0x2 ;  /* 0x0000000c0d0f7211 */ /* 0x000fe200078f10ff */
[----:B------:R-:W-:Y:S01]  /*0250*/  IMAD.IADD R3, R12, 0x1, -R3 ;  /* 0x000000010c037824 */ /* 0x000fe200078e0a03 */
[----:B------:R-:W-:Y:S01]  /*0260*/  LOP3.LUT R5, R5, 0xfffffffe, RZ, 0xc0, !PT ;  /* 0xfffffffe05057812 */ /* 0x000fe200078ec0ff */
[----:B------:R-:W-:Y:S01]  /*0270*/  IMAD.SHL.U32 R7, R0, 0x8, RZ ;  /* 0x0000000800077824 */ /* 0x000fe200078e00ff */
[--C-:B------:R-:W-:Y:S02]  /*0280*/  SHF.R.S32.HI R8, RZ, 0x2, R15.reuse ;  /* 0x00000002ff087819 */ /* 0x100fe4000001140f */
[----:B------:R-:W-:Y:S01]  /*0290*/  SHF.R.S32.HI R4, RZ, 0x1f, R15 ;  /* 0x0000001fff047819 */ /* 0x000fe2000001140f */
[----:B------:R-:W-:Y:S01]  /*02a0*/  IMAD.IADD R11, R6, 0x1, -R5 ;  /* 0x00000001060b7824 */ /* 0x000fe200078e0a05 */
[----:B------:R-:W-:-:S02]  /*02b0*/  LOP3.LUT R2, R2, 0x1c0, RZ, 0xc0, !PT ;  /* 0x000001c002027812 */ /* 0x000fc400078ec0ff */
[----:B------:R-:W-:Y:S02]  /*02c0*/  SHF.R.S32.HI R6, RZ, 0x1f, R3 ;  /* 0x0000001fff067819 */ /* 0x000fe40000011403 */
[----:B------:R-:W-:Y:S02]  /*02d0*/  LEA.HI R4, R4, R8, RZ, 0x3 ;  /* 0x0000000804047211 */ /* 0x000fe400078f18ff */
[----:B------:R-:W-:Y:S02]  /*02e0*/  LOP3.LUT R5, R2, 0x38, R7, 0xf8, !PT ;  /* 0x0000003802057812 */ /* 0x000fe400078ef807 */
[----:B------:R-:W-:Y:S02]  /*02f0*/  SHF.R.U32.HI R2, RZ, 0x3, R2 ;  /* 0x00000003ff027819 */ /* 0x000fe40000011602 */
[----:B------:R-:W-:Y:S01]  /*0300*/  LEA.HI R18, R6, R3, RZ, 0x2 ;  /* 0x0000000306127211 */ /* 0x000fe200078f10ff */
[----:B------:R-:W-:Y:S01]  /*0310*/  IMAD.SHL.U32 R3, R0, 0x40, RZ ;  /* 0x0000004000037824 */ /* 0x000fe200078e00ff */
[----:B------:R-:W-:-:S02]  /*0320*/  LOP3.LUT R4, R4, 0xfffffff8, RZ, 0xc0, !PT ;  /* 0xfffffff804047812 */ /* 0x000fc400078ec0ff */
[----:B------:R-:W-:Y:S01]  /*0330*/  LOP3.LUT R7, R5, R2, RZ, 0x3c, !PT ;  /* 0x0000000205077212 */ /* 0x000fe200078e3cff */
[C---:B------:R-:W-:Y:S01]  /*0340*/  IMAD.SHL.U32 R5, R0.reuse, 0x20, RZ ;  /* 0x0000002000057824 */ /* 0x040fe200078e00ff */
[----:B------:R-:W-:Y:S01]  /*0350*/  LOP3.LUT P4, RZ, R0, 0x2, RZ, 0xc0, !PT ;  /* 0x0000000200ff7812 */ /* 0x000fe2000788c0ff */
[----:B------:R-:W-:Y:S01]  /*0360*/  IMAD.IADD R8, R8, 0x1, -R4 ;  /* 0x0000000108087824 */ /* 0x000fe200078e0a04 */
[----:B------:R-:W-:Y:S01]  /*0370*/  LOP3.LUT P3, RZ, R0, 0x4, RZ, 0xc0, !PT ;  /* 0x0000000400ff7812 */ /* 0x000fe2000786c0ff */
[----:B------:R-:W-:Y:S01]  /*0380*/  IMAD.SHL.U32 R0, R11, 0x100, RZ ;  /* 0x000001000b007824 */ /* 0x000fe200078e00ff */
[----:B------:R-:W-:Y:S02]  /*0390*/  LOP3.LUT R2, R3, 0x1c0, RZ, 0xc0, !PT ;  /* 0x000001c003027812 */ /* 0x000fe400078ec0ff */
[----:B------:R-:W-:Y:S02]  /*03a0*/  LEA.HI R6, R13, R12, RZ, 0x7 ;  /* 0x0000000c0d067211 */ /* 0x000fe400078f38ff */
[----:B------:R-:W-:-:S02]  /*03b0*/  LOP3.LUT R4, R2, 0x8, R17, 0xf8, !PT ;  /* 0x0000000802047812 */ /* 0x000fc400078ef811 */
[----:B------:R-:W-:Y:S02]  /*03c0*/  SHF.R.U32.HI R2, RZ, 0x3, R2 ;  /* 0x00000003ff027819 */ /* 0x000fe40000011602 */
[----:B------:R-:W-:Y:S02]  /*03d0*/  LOP3.LUT R3, R8, 0x1, RZ, 0xc0, !PT ;  /* 0x0000000108037812 */ /* 0x000fe400078ec0ff */
[----:B------:R-:W-:Y:S02]  /*03e0*/  LOP3.LUT R0, R0, 0x100, RZ, 0xc0, !PT ;  /* 0x0000010000007812 */ /* 0x000fe400078ec0ff */
[----:B------:R-:W-:Y:S02]  /*03f0*/  SHF.R.S32.HI R6, RZ, 0x7, R6 ;  /* 0x00000007ff067819 */ /* 0x000fe40000011406 */
[----:B------:R-:W-:Y:S02]  /*0400*/  LOP3.LUT R2, R4, R2, RZ, 0x3c, !PT ;  /* 0x0000000204027212 */ /* 0x000fe400078e3cff */
[----:B------:R-:W-:-:S02]  /*0410*/  ISETP.NE.U32.AND P1, PT, R3, 0x1, PT ;  /* 0x000000010300780c */ /* 0x000fc40003f25070 */
[----:B------:R-:W-:Y:S01]  /*0420*/  LOP3.LUT R14, R0, 0xe0, R5, 0xf8, !PT ;  /* 0x000000e0000e7812 */ /* 0x000fe200078ef805 */
[----:B------:R-:W-:Y:S01]  /*0430*/  IMAD R0, R6, 0x2, R11 ;  /* 0x0000000206007824 */ /* 0x000fe200078e020b */
[----:B------:R-:W-:Y:S02]  /*0440*/  LOP3.LUT R3, R9, 0xfffffff0, RZ, 0xc0, !PT ;  /* 0xfffffff009037812 */ /* 0x000fe400078ec0ff */
[----:B------:R-:W-:Y:S01]  /*0450*/  LEA.HI R5, R13, R12, RZ, 0x6 ;  /* 0x0000000c0d057211 */ /* 0x000fe200078f30ff */
[----:B------:R-:W-:Y:S01]  /*0460*/  IMAD.U32 R234, R0, 0x200, R2 ;  /* 0x0000020000ea7824 */ /* 0x000fe200078e0002 */
[----:B------:R-:W-:Y:S01]  /*0470*/  LOP3.LUT R4, R15, 0x7ffffffc, RZ, 0xc0, !PT ;  /* 0x7ffffffc0f047812 */ /* 0x000fe200078ec0ff */
[----:B------:R-:W-:Y:S01]  /*0480*/  IMAD.IADD R0, R12, 0x1, -R3 ;  /* 0x000000010c007824 */ /* 0x000fe200078e0a03 */
[----:B------:R-:W-:Y:S01]  /*0490*/  SHF.R.S32.HI R2, RZ, 0x6, R5 ;  /* 0x00000006ff027819 */ /* 0x000fe20000011405 */
[----:B------:R-:W-:Y:S01]  /*04a0*/  IMAD.SHL.U32 R3, R11, 0x20, RZ ;  /* 0x000000200b037824 */ /* 0x000fe200078e00ff */
[----:B------:R-:W-:Y:S01]  /*04b0*/  LOP3.LUT P2, RZ, R8, 0x2, RZ, 0xc0, !PT ;  /* 0x0000000208ff7812 */ /* 0x000fe2000784c0ff */
[----:B------:R-:W-:Y:S01]  /*04c0*/  IMAD.IADD R15, R12, 0x1, -R4 ;  /* 0x000000010c0f7824 */ /* 0x000fe200078e0a04 */
[----:B------:R-:W-:Y:S01]  /*04d0*/  LOP3.LUT P0, RZ, R0, 0x4, RZ, 0xc0, !PT ;  /* 0x0000000400ff7812 */ /* 0x000fe2000780c0ff */
[----:B------:R-:W-:Y:S01]  /*04e0*/  IMAD.SHL.U32 R4, R8, 0x20, RZ ;  /* 0x0000002008047824 */ /* 0x000fe200078e00ff */
[----:B------:R-:W-:Y:S01]  /*04f0*/  LOP3.LUT R3, R3, 0x20, RZ, 0xc0, !PT ;  /* 0x0000002003037812 */ /* 0x000fe200078ec0ff */
[C---:B------:R-:W-:Y:S01]  /*0500*/  IMAD R237, R2.reuse, 0x200, R7 ;  /* 0x0000020002ed7824 */ /* 0x040fe200078e0207 */
[----:B------:R-:W-:Y:S01]  /*0510*/  SHF.R.S32.HI R7, RZ, 0x1f, R10 ;  /* 0x0000001fff077819 */ /* 0x000fe2000001140a */
[----:B------:R-:W-:Y:S01]  /*0520*/  IMAD.SHL.U32 R5, R2, 0x8, RZ ;  /* 0x0000000802057824 */ /* 0x000fe200078e00ff */
[----:B------:R-:W-:Y:S01]  /*0530*/  LOP3.LUT R4, R4, 0xe0, RZ, 0xc0, !PT ;  /* 0x000000e004047812 */ /* 0x000fe200078ec0ff */
[----:B------:R-:W-:Y:S01]  /*0540*/  IMAD.SHL.U32 R12, R12, 0x2, RZ ;  /* 0x000000020c0c7824 */ /* 0x000fe200078e00ff */
[----:B------:R-:W-:Y:S01]  /*0550*/  SEL R225, R224, 0xffffffe0, !P3 ;  /* 0xffffffe0e0e17807 */ /* 0x000fe20005800000 */
[----:B------:R-:W-:Y:S01]  /*0560*/  IMAD.SHL.U32 R2, R6, 0x10, RZ ;  /* 0x0000001006027824 */ /* 0x000fe200078e00ff */
[----:B------:R-:W-:-:S02]  /*0570*/  SHF.R.S32.HI R6, RZ, 0x1f, R0 ;  /* 0x0000001fff067819 */ /* 0x000fc40000011400 */
[----:B------:R-:W-:Y:S02]  /*0580*/  LOP3.LUT R16, R3, 0x18, R5, 0xf8, !PT ;  /* 0x0000001803107812 */ /* 0x000fe400078ef805 */
[----:B------:R-:W-:Y:S02]  /*0590*/  LOP3.LUT R3, R2, 0x6, R12, 0xf8, !PT ;  /* 0x0000000602037812 */ /* 0x000fe400078ef80c */
[----:B------:R-:W-:Y:S02]  /*05a0*/  LEA.HI R226, R6, R0, RZ, 0x3 ;  /* 0x0000000006e27211 */ /* 0x000fe400078f18ff */
[----:B------:R-:W-:Y:S01]  /*05b0*/  LOP3.LUT R9, R4, 0x10, R2, 0xf8, !PT ;  /* 0x0000001004097812 */ /* 0x000fe200078ef802 */
[----:B------:R-:W-:Y:S01]  /*05c0*/  IMAD.SHL.U32 R4, R11, 0x8, RZ ;  /* 0x000000080b047824 */ /* 0x000fe200078e00ff */
[C---:B------:R-:W-:Y:S01]  /*05d0*/  LOP3.LUT R5, R226.reuse, 0xfffffff8, RZ, 0xc0, !PT ;  /* 0xfffffff8e2057812 */ /* 0x040fe200078ec0ff */
[----:B------:R1:W-:Y:S01]  /*05e0*/  STL [R1+0x4], R3 ;  /* 0x0000040301007387 */ /* 0x0003e20000100800 */
[----:B------:R-:W-:Y:S01]  /*05f0*/  SHF.R.S32.HI R2, RZ, 0x5, R10 ;  /* 0x00000005ff027819 */ /* 0x000fe2000001140a */
[----:B------:R-:W-:Y:S01]  /*0600*/  IMAD.SHL.U32 R226, R226, 0x40, RZ ;  /* 0x00000040e2e27824 */ /* 0x000fe200078e00ff */
[----:B------:R-:W-:Y:S01]  /*0610*/  LOP3.LUT R12, R4, 0x8, RZ, 0xc0, !PT ;  /* 0x00000008040c7812 */ /* 0x000fe200078ec0ff */
[----:B------:R-:W-:Y:S01]  /*0620*/  IMAD.IADD R6, R0, 0x1, -R5 ;  /* 0x0000000100067824 */ /* 0x000fe200078e0a05 */
[----:B------:R-:W-:Y:S01]  /*0630*/  LEA.HI R4, R10, R2, RZ, 0x1 ;  /* 0x000000020a047211 */ /* 0x000fe200078f08ff */
[----:B------:R-:W-:Y:S01]  /*0640*/  IMAD.SHL.U32 R5, R0, 0x4, RZ ;  /* 0x0000000400057824 */ /* 0x000fe200078e00ff */
[----:B------:R-:W-:-:S02]  /*0650*/  LOP3.LUT R226, R226, 0xfffffe00, RZ, 0xc0, !PT ;  /* 0xfffffe00e2e27812 */ /* 0x000fc400078ec0ff */
[C---:B------:R-:W-:Y:S02]  /*0660*/  LOP3.LUT P6, RZ, R6.reuse, 0x2, RZ, 0xc0, !PT ;  /* 0x0000000206ff7812 */ /* 0x040fe400078cc0ff */
[----:B------:R-:W-:Y:S02]  /*0670*/  LOP3.LUT P5, RZ, R6, 0x4, RZ, 0xc0, !PT ;  /* 0x0000000406ff7812 */ /* 0x000fe400078ac0ff */
[C---:B------:R-:W-:Y:S02]  /*0680*/  SEL R231, R227.reuse, 0xffffffc0, !P3 ;  /* 0xffffffc0e3e77807 */ /* 0x040fe40005800000 */
[----:B------:R-:W-:Y:S02]  /*0690*/  SEL R250, R250, 0x240, !P1 ;  /* 0x00000240fafa7807 */ /* 0x000fe40004800000 */
[----:B------:R-:W-:Y:S02]  /*06a0*/  SEL R227, R227, 0xffffffc0, !P5 ;  /* 0xffffffc0e3e37807 */ /* 0x000fe40006800000 */
[----:B------:R-:W-:Y:S01]  /*06b0*/  LEA R237, R237, UR4, 0x1 ;  /* 0x00000004eded7c11 */ /* 0x000fe2000f8e08ff */
[----:B-1----:R-:W-:-:S05]  /*06c0*/  IMAD.SHL.U32 R3, R0, 0x20, RZ ;  /* 0x0000002000037824 */ /* 0x002fca00078e00ff */
[----:B------:R-:W-:Y:S02]  /*06d0*/  LOP3.LUT R0, R12, 0x1e0, R3, 0xf8, !PT ;  /* 0x000001e00c007812 */ /* 0x000fe400078ef803 */
[----:B------:R-:W-:Y:S01]  /*06e0*/  LEA.HI R3, R7, R2, RZ, 0x2 ;  /* 0x0000000207037211 */ /* 0x000fe200078f10ff */
[----:B------:R-:W-:Y:S01]  /*06f0*/  IMAD.SHL.U32 R7, R8, 0x4, RZ ;  /* 0x0000000408077824 */ /* 0x000fe200078e00ff */
[----:B------:R-:W-:Y:S01]  /*0700*/  LOP3.LUT R13, R0, 0x38, R5, 0x78, !PT ;  /* 0x00000038000d7812 */ /* 0x000fe200078e7805 */
[----:B------:R-:W-:Y:S01]  /*0710*/  IMAD.SHL.U32 R5, R6, 0x40, RZ ;  /* 0x0000004006057824 */ /* 0x000fe200078e00ff */
[----:B------:R-:W-:Y:S02]  /*0720*/  LOP3.LUT R0, R4, 0x3ffffe, RZ, 0xc0, !PT ;  /* 0x003ffffe04007812 */ /* 0x000fe400078ec0ff */
[----:B------:R-:W-:Y:S02]  /*0730*/  LOP3.LUT R3, R3, 0xfffffffc, RZ, 0xc0, !PT ;  /* 0xfffffffc03037812 */ /* 0x000fe400078ec0ff */
[----:B------:R-:W-:Y:S01]  /*0740*/  LOP3.LUT R10, R9, 0x18, R7, 0x78, !PT ;  /* 0x00000018090a7812 */ /* 0x000fe200078e7807 */
[----:B------:R-:W-:Y:S01]  /*0750*/  IMAD.IADD R232, R2, 0x1, -R0 ;  /* 0x0000000102e87824 */ /* 0x000fe200078e0a00 */
[----:B------:R-:W-:Y:S01]  /*0760*/  LOP3.LUT R4, R14, 0x8, R17, 0xf8, !PT ;  /* 0x000000080e047812 */ /* 0x000fe200078ef811 */
[----:B------:R-:W-:-:S02]  /*0770*/  IMAD.SHL.U32 R0, R8, 0x40, RZ ;  /* 0x0000004008007824 */ /* 0x000fc400078e00ff */
[C---:B------:R-:W-:Y:S01]  /*0780*/  IMAD.IADD R9, R2.reuse, 0x1, -R3 ;  /* 0x0000000102097824 */ /* 0x040fe200078e0a03 */
[----:B------:R-:W-:Y:S01]  /*0790*/  SHF.R.U32.HI R3, RZ, 0x3, R14 ;  /* 0x00000003ff037819 */ /* 0x000fe2000001160e */
[----:B------:R-:W-:Y:S01]  /*07a0*/  IMAD.SHL.U32 R2, R2, 0x8, RZ ;  /* 0x0000000802027824 */ /* 0x000fe200078e00ff */
[----:B------:R-:W-:Y:S01]  /*07b0*/  LOP3.LUT R0, R0, 0x1c0, RZ, 0xc0, !PT ;  /* 0x000001c000007812 */ /* 0x000fe200078ec0ff */
[----:B------:R-:W-:Y:S01]  /*07c0*/  IMAD.SHL.U32 R7, R15, 0x2, RZ ;  /* 0x000000020f077824 */ /* 0x000fe200078e00ff */
[----:B------:R-:W-:Y:S01]  /*07d0*/  LOP3.LUT R3, R4, 0x38, R3, 0x78, !PT ;  /* 0x0000003804037812 */ /* 0x000fe200078e7803 */
[----:B------:R-:W-:Y:S01]  /*07e0*/  IMAD R232, R232, 0x200, R13 ;  /* 0x00000200e8e87824 */ /* 0x000fe200078e020d */
[----:B------:R-:W-:Y:S02]  /*07f0*/  LOP3.LUT R8, R2, 0x38, RZ, 0xc0, !PT ;  /* 0x0000003802087812 */ /* 0x000fe400078ec0ff */
[----:B------:R-:W-:Y:S02]  /*0800*/  SHF.R.U32.HI R2, RZ, 0x3, R0 ;  /* 0x00000003ff027819 */ /* 0x000fe40000011600 */
[----:B------:R-:W-:-:S02]  /*0810*/  LEA R3, R3, UR4, 0x1 ;  /* 0x0000000403037c11 */ /* 0x000fc4000f8e08ff */
[----:B------:R-:W-:Y:S01]  /*0820*/  LOP3.LUT R6, R2, R0, R8, 0x1e, !PT ;  /* 0x0000000002067212 */ /* 0x000fe200078e1e08 */
[----:B------:R-:W-:Y:S01]  /*0830*/  IMAD R0, R9, 0x200, R7 ;  /* 0x0000020009007824 */ /* 0x000fe200078e0207 */
[----:B------:R-:W-:Y:S01]  /*0840*/  LOP3.LUT R2, R5, 0x1c0, RZ, 0xc0, !PT ;  /* 0x000001c005027812 */ /* 0x000fe200078ec0ff */
[----:B------:R-:W-:Y:S02]  /*0850*/  IMAD.IADD R225, R225, 0x1, R3 ;  /* 0x00000001e1e17824 */ /* 0x000fe400078e0203 */
[----:B------:R-:W-:Y:S01]  /*0860*/  IMAD.IADD R10, R0, 0x1, R10 ;  /* 0x00000001000a7824 */ /* 0x000fe200078e020a */
[----:B------:R-:W-:Y:S01]  /*0870*/  SHF.R.U32.HI R4, RZ, 0x3, R2 ;  /* 0x00000003ff047819 */ /* 0x000fe20000011602 */
[----:B------:R-:W-:Y:S01]  /*0880*/  IMAD.IADD R252, R7, 0x1, R6 ;  /* 0x0000000107fc7824 */ /* 0x000fe200078e0206 */
[----:B------:R-:W-:Y:S02]  /*0890*/  SHF.R.S32.HI R6, RZ, 0x2, R18 ;  /* 0x00000002ff067819 */ /* 0x000fe40000011412 */
[----:B------:R-:W-:-:S02]  /*08a0*/  LOP3.LUT R0, R4, R2, R8, 0x1e, !PT ;  /* 0x0000000204007212 */ /* 0x000fc400078e1e08 */
[C---:B------:R-:W-:Y:S01]  /*08b0*/  LOP3.LUT R7, R4.reuse, R2, R12, 0x1e, !PT ;  /* 0x0000000204077212 */ /* 0x040fe200078e1e0c */
[----:B------:R-:W-:Y:S01]  /*08c0*/  IMAD R6, R9, 0x10, R6 ;  /* 0x0000001009067824 */ /* 0x000fe200078e0206 */
[----:B------:R-:W-:Y:S01]  /*08d0*/  LOP3.LUT R5, R4, R16, R2, 0x1e, !PT ;  /* 0x0000001004057212 */ /* 0x000fe200078e1e02 */
[--C-:B------:R-:W-:Y:S01]  /*08e0*/  IMAD R2, R11, 0x1000, R226.reuse ;  /* 0x000010000b027824 */ /* 0x100fe200078e02e2 */
[----:B------:R-:W-:Y:S01]  /*08f0*/  LEA R248, R10, UR4, 0x1 ;  /* 0x000000040af87c11 */ /* 0x000fe2000f8e08ff */
[----:B------:R-:W-:Y:S01]  /*0900*/  IMAD R4, R9, 0x400, R226 ;  /* 0x0000040009047824 */ /* 0x000fe200078e02e2 */
[----:B------:R1:W-:Y:S01]  /*0910*/  STL [R1+0x8], R6 ;  /* 0x0000080601007387 */ /* 0x0003e20000100800 */
[----:B------:R-:W-:Y:S01]  /*0920*/  IMAD.IADD R233, R2, 0x1, R0 ;  /* 0x0000000102e97824 */ /* 0x000fe200078e0200 */
[----:B------:R-:W-:Y:S01]  /*0930*/  LOP3.LUT R226, R5, R226, RZ, 0xfc, !PT ;  /* 0x000000e205e27212 */ /* 0x000fe200078efcff */
[----:B------:R-:W-:Y:S01]  /*0940*/  IMAD.U32 R0, RZ, RZ, UR6 ;  /* 0x00000006ff007e24 */ /* 0x000fe2000f8e00ff */
[----:B------:R-:W-:Y:S01]  /*0950*/  USHF.R.S32.HI UR6, URZ, 0x1f, UR45 ;  /* 0x0000001f3f067899 */ /* 0x000fe2000801142d */
[----:B------:R-:W-:-:S02]  /*0960*/  IMAD.IADD R2, R4, 0x1, R7 ;  /* 0x0000000104027824 */ /* 0x000fc400078e0207 */
[----:B------:R-:W-:Y:S01]  /*0970*/  IMAD.U32 R0, RZ, RZ, UR5 ;  /* 0x00000005ff007e24 */ /* 0x000fe2000f8e00ff */
[----:B------:R-:W-:Y:S01]  /*0980*/  USHF.R.S32.HI UR5, URZ, 0x1f, UR54 ;  /* 0x0000001f3f057899 */ /* 0x000fe20008011436 */
[----:B------:R-:W-:Y:S01]  /*0990*/  VIADD R249, R248, 0x10 ;  /* 0x00000010f8f97836 */ /* 0x000fe20000000000 */
[----:B------:R-:W-:Y:S01]  /*09a0*/  LEA R2, R2, UR4, 0x1 ;  /* 0x0000000402027c11 */ /* 0x000fe2000f8e08ff */
[----:B------:R-:W-:Y:S01]  /*09b0*/  IMAD.U32 R4, RZ, RZ, UR6 ;  /* 0x00000006ff047e24 */ /* 0x000fe2000f8e00ff */
[----:B------:R-:W-:Y:S01]  /*09c0*/  UIADD3 UR6, UR4, 0x14000, URZ ;  /* 0x0001400004067890 */ /* 0x000fe2000fffe03f */
[----:B------:R-:W-:Y:S02]  /*09d0*/  @P2 VIADD R249, R248, 0xfffffff0 ;  /* 0xfffffff0f8f92836 */ /* 0x000fe40000000000 */
[----:B------:R-:W-:Y:S01]  /*09e0*/  IMAD.U32 R0, RZ, RZ, UR5 ;  /* 0x00000005ff007e24 */ /* 0x000fe2000f8e00ff */
[----:B------:R-:W-:Y:S01]  /*09f0*/  SEL R0, R224, 0xffffffe0, !P4 ;  /* 0xffffffe0e0007807 */ /* 0x000fe20006000000 */
[----:B------:R-:W-:Y:S01]  /*0a00*/  UIADD3 UR5, UR4, 0x10000, URZ ;  /* 0x0001000004057890 */ /* 0x000fe2000fffe03f */
[----:B------:R-:W-:Y:S01]  /*0a10*/  LEA R232, R232, UR6, 0x1 ;  /* 0x00000006e8e87c11 */ /* 0x000fe2000f8e08ff */
[----:B------:R-:W-:Y:S01]  /*0a20*/  IMAD.IADD R251, R248, 0x1, R250 ;  /* 0x00000001f8fb7824 */ /* 0x000fe200078e02fa */
[----:B------:R-:W-:Y:S01]  /*0a30*/  LEA R230, R234, UR6, 0x1 ;  /* 0x00000006eae67c11 */ /* 0x000fe2000f8e08ff */
[----:B------:R-:W-:Y:S01]  /*0a40*/  IMAD.IADD R228, R2, 0x1, R227 ;  /* 0x0000000102e47824 */ /* 0x000fe200078e02e3 */
[----:B------:R-:W-:Y:S01]  /*0a50*/  SEL R224, R224, 0xffffffe0, !P6 ;  /* 0xffffffe0e0e07807 */ /* 0x000fe20007000000 */
[----:B------:R-:W-:Y:S01]  /*0a60*/  VIADD R235, R232, 0x20 ;  /* 0x00000020e8eb7836 */ /* 0x000fe20000000000 */
[----:B------:R-:W-:Y:S01]  /*0a70*/  LEA R252, R252, UR5, 0x1 ;  /* 0x00000005fcfc7c11 */ /* 0x000fe2000f8e08ff */
[----:B------:R-:W-:Y:S01]  /*0a80*/  IMAD.IADD R229, R230, 0x1, R0 ;  /* 0x00000001e6e57824 */ /* 0x000fe200078e0200 */
[----:B------:R-:W-:Y:S01]  /*0a90*/  LEA R226, R226, UR5, 0x1 ;  /* 0x00000005e2e27c11 */ /* 0x000fe2000f8e08ff */
[----:B------:R-:W-:-:S02]  /*0aa0*/  @P0 VIADD R235, R232, 0xffffffe0 ;  /* 0xffffffe0e8eb0836 */ /* 0x000fc40000000000 */
[----:B------:R-:W-:Y:S02]  /*0ab0*/  IMAD.IADD R224, R2, 0x1, R224 ;  /* 0x0000000102e07824 */ /* 0x000fe400078e02e0 */
[--C-:B------:R-:W-:Y:S02]  /*0ac0*/  IMAD.IADD R230, R230, 0x1, R231.reuse ;  /* 0x00000001e6e67824 */ /* 0x100fe400078e02e7 */
[----:B------:R-:W-:Y:S02]  /*0ad0*/  IMAD.IADD R231, R229, 0x1, R231 ;  /* 0x00000001e5e77824 */ /* 0x000fe400078e02e7 */
[----:B------:R-:W-:Y:S02]  /*0ae0*/  IMAD.IADD R250, R250, 0x1, R249 ;  /* 0x00000001fafa7824 */ /* 0x000fe400078e02f9 */
[----:B------:R-:W-:Y:S02]  /*0af0*/  VIADD R236, R235, 0x800 ;  /* 0x00000800ebec7836 */ /* 0x000fe40000000000 */
[----:B------:R-:W-:-:S02]  /*0b00*/  IMAD.IADD R227, R224, 0x1, R227 ;  /* 0x00000001e0e37824 */ /* 0x000fc400078e02e3 */
[----:B------:R-:W-:Y:S01]  /*0b10*/  IMAD.U32 R4, RZ, RZ, UR7 ;  /* 0x00000007ff047e24 */ /* 0x000fe2000f8e00ff */
[----:B-1----:R-:W-:-:S06]  /*0b20*/  ULDC.64 UR6, c[0x0][0x208] ;  /* 0x0000820000067ab9 */ /* 0x002fcc0000000a00 */
.L_x_94:
        /* <DEDUP_REMOVED lines=13> */
[----:B------:R-:W-:Y:S02]  /*0c00*/  @UP4 UIADD3 UR10, UP1, UR16, UR10, URZ ;  /* 0x0000000a100a4290 */ /* 0x000fe4000ff3e03f */
[----:B------:R-:W-:Y:S02]  /*0c10*/  UIADD3 UR15, UP2, UR16, UR12, URZ ;  /* 0x0000000c100f7290 */ /* 0x000fe4000ff5e03f */
[----:B------:R-:W-:Y:S01]  /*0c20*/  @UP3 UIADD3.X UR9, UR5, UR9, URZ, UP0, !UPT ;  /* 0x0000000905093290 */ /* 0x000fe200087fe43f */
[----:B------:R-:W-:Y:S01]  /*0c30*/  IMAD.U32 R4, RZ, RZ, UR8 ;  /* 0x00000008ff047e24 */ /* 0x000fe2000f8e00ff */
[----:B------:R-:W-:Y:S01]  /*0c40*/  UISETP.NE.U32.AND UP0, UPT, UR12, URZ, UPT ;  /* 0x0000003f0c00728c */ /* 0x000fe2000bf05070 */
[----:B------:R-:W-:Y:S01]  /*0c50*/  IMAD.U32 R6, RZ, RZ, UR10 ;  /* 0x0000000aff067e24 */ /* 0x000fe2000f8e00ff */
[----:B------:R-:W-:-:S02]  /*0c60*/  @UP4 UIADD3.X UR11, UR5, UR11, URZ, UP1, !UPT ;  /* 0x0000000b050b4290 */ /* 0x000fc40008ffe43f */
[----:B------:R-:W-:Y:S01]  /*0c70*/  UIADD3.X UR14, UR5, UR13, URZ, UP2, !UPT ;  /* 0x0000000d050e7290 */ /* 0x000fe200097fe43f */
[----:B------:R-:W-:Y:S01]  /*0c80*/  IMAD.U32 R5, RZ, RZ, UR9 ;  /* 0x00000009ff057e24 */ /* 0x000fe2000f8e00ff */
[----:B------:R-:W-:Y:S01]  /*0c90*/  UISETP.NE.AND.EX UP2, UPT, UR13, URZ, UPT, UP0 ;  /* 0x0000003f0d00728c */ /* 0x000fe2000bf45300 */
[----:B------:R-:W-:Y:S02]  /*0ca0*/  ULDC.U8 UR17, c[0x0][0x3c2] ;  /* 0x0000f08000117ab9 */ /* 0x000fe40000000000 */
[----:B------:R-:W-:Y:S01]  /*0cb0*/  ULDC.64 UR12, c[0x0][0x2f8] ;  /* 0x0000be00000c7ab9 */ /* 0x000fe20000000a00 */
[----:B------:R-:W-:Y:S01]  /*0cc0*/  UISETP.NE.AND UP1, UPT, UR17, URZ, UPT ;  /* 0x0000003f1100728c */ /* 0x000fe2000bf25270 */
[----:B------:R-:W-:Y:S01]  /*0cd0*/  IMAD.U32 R7, RZ, RZ, UR11 ;  /* 0x0000000bff077e24 */ /* 0x000fe2000f8e00ff */
[----:B------:R-:W-:Y:S01]  /*0ce0*/  UISETP.EQ.U32.AND UP4, UPT, UR12, URZ, UPT ;  /* 0x0000003f0c00728c */ /* 0x000fe2000bf82070 */
[----:B------:R-:W-:Y:S01]  /*0cf0*/  PLOP3.LUT P3, PT, PT, PT, UP2, 0x80, 0x0 ;  /* 0x000000000000781c */ /* 0x000fe20003f6f028 */
[----:B------:R-:W-:-:S02]  /*0d00*/  UIADD3 UR8, UP0, UR16, UR12, URZ ;  /* 0x0000000c10087290 */ /* 0x000fc4000ff1e03f */
[----:B------:R-:W-:Y:S01]  /*0d10*/  UISETP.EQ.OR.EX UP4, UPT, UR13, URZ, !UP1, UP4 ;  /* 0x0000003f0d00728c */ /* 0x000fe2000cf82740 */
[----:B------:R-:W2:Y:S01]  /*0d20*/  @P1 LDG.E R9, desc[UR6][R6.64] ;  /* 0x0000000606091981 */ /* 0x000ea2000c1e1900 */
[----:B------:R-:W-:Y:S01]  /*0d30*/  UIADD3.X UR5, UR5, UR13, URZ, UP0, !UPT ;  /* 0x0000000d05057290 */ /* 0x000fe200087fe43f */
[----:B------:R-:W-:Y:S01]  /*0d40*/  UMOV UR19, URZ ;  /* 0x0000003f00137c82 */ /* 0x000fe20008000000 */
[----:B------:R-:W-:Y:S02]  /*0d50*/  @!UP3 ULDC.64 UR10, c[0x0][0x318] ;  /* 0x0000c600000abab9 */ /* 0x000fe40000000a00 */
[----:B------:R-:W-:Y:S01]  /*0d60*/  PLOP3.LUT P2, PT, PT, PT, UP4, 0x80, 0x0 ;  /* 0x000000000000781c */ /* 0x000fe20003f4f048 */
[----:B------:R1:W3:Y:S02]  /*0d70*/  @P0 LDG.E R7, desc[UR6][R4.64] ;  /* 0x0000000604070981 */ /* 0x0002e4000c1e1900 */
[----:B-1----:R-:W-:Y:S02]  /*0d80*/  IMAD.U32 R4, RZ, RZ, UR15 ;  /* 0x0000000fff047e24 */ /* 0x002fe4000f8e00ff */
[----:B------:R-:W-:-:S05]  /*0d90*/  IMAD.U32 R5, RZ, RZ, UR14 ;  /* 0x0000000eff057e24 */ /* 0x000fca000f8e00ff */
[----:B------:R-:W4:Y:S04]  /*0da0*/  @P3 LDG.E R8, desc[UR6][R4.64] ;  /* 0x0000000604083981 */ /* 0x000f28000c1e1900 */
[----:B-----5:R1:W5:Y:S02]  /*0db0*/  @P3 LDG.E R0, desc[UR6][R4.64+0x4] ;  /* 0x0000040604003981 */ /* 0x020364000c1e1900 */
[----:B-1----:R-:W-:Y:S02]  /*0dc0*/  IMAD.U32 R4, RZ, RZ, UR8 ;  /* 0x00000008ff047e24 */ /* 0x002fe4000f8e00ff */
[----:B------:R-:W-:Y:S01]  /*0dd0*/  IMAD.U32 R5, RZ, RZ, UR5 ;  /* 0x00000005ff057e24 */ /* 0x000fe2000f8e00ff */
[----:B------:R-:W-:Y:S01]  /*0de0*/  @!UP3 UISETP.NE.U32.AND UP0, UPT, UR10, URZ, UPT ;  /* 0x0000003f0a00b28c */ /* 0x000fe2000bf05070 */
[----:B------:R-:W-:-:S03]  /*0df0*/  @!UP3 ULDC UR5, c[0x0][0x2cc] ;  /* 0x0000b3000005bab9 */ /* 0x000fc60000000800 */
[----:B------:R-:W5:Y:S01]  /*0e00*/  @!P2 LDG.E R6, desc[UR6][R4.64] ;  /* 0x000000060406a981 */ /* 0x000f62000c1e1900 */
[----:B------:R-:W-:Y:S01]  /*0e10*/  @!UP3 UISETP.NE.AND.EX UP0, UPT, UR11, URZ, UPT, UP0 ;  /* 0x0000003f0b00b28c */ /* 0x000fe2000bf05300 */
[----:B------:R-:W-:Y:S01]  /*0e20*/  UMOV UR9, 0xffffffff ;  /* 0xffffffff00097882 */ /* 0x000fe20000000000 */
[----:B------:R-:W-:Y:S02]  /*0e30*/  UMOV UR23, 0xffffffff ;  /* 0xffffffff00177882 */ /* 0x000fe40000000000 */
[----:B------:R-:W-:Y:S02]  /*0e40*/  @!UP3 USEL UR10, UR5, URZ, UP0 ;  /* 0x0000003f050ab287 */ /* 0x000fe40008000000 */
[----:B------:R-:W-:Y:S01]  /*0e50*/  USHF.L.U32 UR26, UR22, 0x5, URZ ;  /* 0x00000005161a7899 */ /* 0x000fe2000800063f */
[----:B------:R-:W-:Y:S01]  /*0e60*/  ULDC UR5, c[0x0][0x2c8] ;  /* 0x0000b20000057ab9 */ /* 0x000fe20000000800 */
[----:B--2---:R-:W-:Y:S02]  /*0e70*/  @P1 R2UR UR19, R9 ;  /* 0x00000000091312ca */ /* 0x004fe400000e0000 */
[----:B---3--:R-:W-:-:S02]  /*0e80*/  @P0 R2UR UR8, R7 ;  /* 0x00000000070802ca */ /* 0x008fc400000e0000 */
[----:B------:R-:W-:-:S04]  /*0e90*/  ISETP.NE.U32.AND P0, PT, RZ, UR12, PT ;  /* 0x0000000cff007c0c */ /* 0x000fc8000bf05070 */
[----:B------:R-:W-:-:S07]  /*0ea0*/  ISETP.NE.AND.EX P0, PT, RZ, UR13, PT, P0 ;  /* 0x0000000dff007c0c */ /* 0x000fce000bf05300 */
[----:B------:R-:W-:Y:S01]  /*0eb0*/  @UP3 UIADD3 UR8, UR8, -UR19, URZ ;  /* 0x8000001308083290 */ /* 0x000fe2000fffe03f */
[----:B----4-:R-:W-:Y:S02]  /*0ec0*/  @P3 R2UR UR9, R8 ;  /* 0x00000000080932ca */ /* 0x010fe400000e0000 */
[----:B-----5:R-:W-:Y:S02]  /*0ed0*/  @P3 R2UR UR11, R0 ;  /* 0x00000000000b32ca */ /* 0x020fe400000e0000 */
[----:B------:R-:W-:Y:S01]  /*0ee0*/  @!P2 R2UR UR23, R6 ;  /* 0x000000000617a2ca */ /* 0x000fe200000e0000 */
[----:B------:R-:W-:-:S14]  /*0ef0*/  @!P0 BRA `(.L_x_74) ;  /* 0x0000000000188947 */ /* 0x000fdc0003800000 */
[----:B------:R-:W-:-:S13]  /*0f00*/  PLOP3.LUT P0, PT, PT, PT, UP1, 0x80, 0x0 ;  /* 0x000000000000781c */ /* 0x000fda0003f0f018 */
[----:B------:R-:W2:Y:S04]  /*0f10*/  @P0 LDG.E R0, desc[UR6][R4.64+0x4] ;  /* 0x0000040604000981 */ /* 0x000ea8000c1e1900 */
[----:B------:R-:W3:Y:S01]  /*0f20*/  @!P0 LDG.E R4, desc[UR6][R4.64] ;  /* 0x0000000604048981 */ /* 0x000ee2000c1e1900 */
[----:B--2---:R-:W-:-:S13]  /*0f30*/  @P0 R2UR UR5, R0 ;  /* 0x00000000000502ca */ /* 0x004fda00000e0000 */
[----:B------:R-:W-:-:S07]  /*0f40*/  @UP1 UIADD3 UR5, UR5, -UR23, URZ ;  /* 0x8000001705051290 */ /* 0x000fce000fffe03f */
[----:B---3--:R-:W-:-:S15]  /*0f50*/  @!P0 R2UR UR5, R4 ;  /* 0x00000000040582ca */ /* 0x008fde00000e0000 */
.L_x_74:
[----:B------:R-:W-:Y:S02]  /*0f60*/  @!UP3 UIADD3 UR8, UR10, UR5, -UR19 ;  /* 0x000000050a08b290 */ /* 0x000fe4000fffe813 */
[----:B------:R-:W-:Y:S02]  /*0f70*/  @UP2 UIADD3 UR25, UR11, -UR9, URZ ;  /* 0x800000090b192290 */ /* 0x000fe4000fffe03f */
[----:B------:R-:W-:-:S05]  /*0f80*/  UISETP.GT.AND UP0, UPT, UR8, UR26, UPT ;  /* 0x0000001a0800728c */ /* 0x000fca000bf04270 */
[----:B------:R-:W-:Y:S01]  /*0f90*/  @!UP2 ULDC UR25, c[0x0][0x2c4] ;  /* 0x0000b1000019aab9 */ /* 0x000fe20000000800 */
[----:B------:R-:W-:-:S13]  /*0fa0*/  PLOP3.LUT P0, PT, PT, PT, UP0, 0x80, 0x0 ;  /* 0x000000000000781c */ /* 0x000fda0003f0f008 */
[----:B------:R-:W-:Y:S05]  /*0fb0*/  @!P0 BRA `(.L_x_75) ;  /* 0x0000005400b08947 */ /* 0x000fea0003800000 */
[----:B------:R-:W1:Y:S01]  /*0fc0*/  LDC R8, c[0x0][0x278] ;  /* 0x00009e00ff087b82 */ /* 0x000e620000000800 */
[----:B------:R-:W-:Y:S01]  /*0fd0*/  IABS R6, UR54 ;  /* 0x0000003600067c13 */ /* 0x000fe20008000000 */
[----:B------:R-:W-:Y:S01]  /*0fe0*/  UISETP.NE.AND UP0, UPT, UR9, -0x1, UPT ;  /* 0xffffffff0900788c */ /* 0x000fe2000bf05270 */
[----:B------:R-:W-:Y:S01]  /*0ff0*/  ULDC.64 UR10, c[0x0][0x228] ;  /* 0x00008a00000a7ab9 */ /* 0x000fe20000000a00 */
[----:B------:R-:W-:Y:S01]  /*1000*/  ULDC.64 UR12, c[0x0][0x488] ;  /* 0x00012200000c7ab9 */ /* 0x000fe20000000a00 */
[----:B------:R-:W-:-:S03]  /*1010*/  UIMAD UR5, UR57, UR10, URZ ;  /* 0x0000000a390572a4 */ /* 0x000fc6000f8e023f */
[----:B------:R-:W2:Y:S01]  /*1020*/  S2UR UR14, SR_CTAID.X ;  /* 0x00000000000e79c3 */ /* 0x000ea20000002500 */
[----:B------:R-:W-:Y:S02]  /*1030*/  UISETP.NE.AND UP1, UPT, UR23, -0x1, UPT ;  /* 0xffffffff1700788c */ /* 0x000fe4000bf25270 */
[----:B------:R-:W-:Y:S02]  /*1040*/  UIMAD.WIDE.U32 UR20, UR45, UR10, URZ ;  /* 0x0000000a2d1472a5 */ /* 0x000fe4000f8e003f */
[----:B------:R-:W-:Y:S01]  /*1050*/  UIMAD UR34, UR45, UR11, UR5 ;  /* 0x0000000b2d2272a4 */ /* 0x000fe2000f8e0205 */
[----:B------:R-:W-:Y:S02]  /*1060*/  ULDC.64 UR36, c[0x0][0x240] ;  /* 0x0000900000247ab9 */ /* 0x000fe40000000a00 */
[----:B------:R-:W-:Y:S01]  /*1070*/  @!UP0 ULDC.64 UR10, c[0x0][0x418] ;  /* 0x00010600000a8ab9 */ /* 0x000fe20000000a00 */
[----:B------:R-:W-:Y:S01]  /*1080*/  ULDC UR58, c[0x0][0x2d4] ;  /* 0x0000b500003a7ab9 */ /* 0x000fe20000000800 */
[----:B------:R-:W-:-:S02]  /*1090*/  @!UP0 UIMAD UR5, UR57, UR10, URZ ;  /* 0x0000000a390582a4 */ /* 0x000fc4000f8e023f */
[----:B------:R-:W-:Y:S02]  /*10a0*/  USHF.R.S32.HI UR43, URZ, 0x1f, UR58 ;  /* 0x0000001f3f2b7899 */ /* 0x000fe4000801143a */
[----:B------:R-:W-:Y:S01]  /*10b0*/  @!UP0 UIMAD UR35, UR45, UR11, UR5 ;  /* 0x0000000b2d2382a4 */ /* 0x000fe2000f8e0205 */
[----:B-1----:R-:W-:Y:S01]  /*10c0*/  IABS R7, R8 ;  /* 0x0000000800077213 */ /* 0x002fe20000000000 */
[----:B------:R-:W-:Y:S01]  /*10d0*/  @UP1 UIADD3 UR5, UR19, UR23, URZ ;  /* 0x0000001713051290 */ /* 0x000fe2000fffe03f */
[----:B------:R-:W-:Y:S01]  /*10e0*/  ISETP.NE.AND P3, PT, R8, RZ, PT ;  /* 0x000000ff0800720c */ /* 0x000fe20003f65270 */
[----:B------:R-:W-:Y:S01]  /*10f0*/  @UP1 ULDC.64 UR32, c[0x0][0x248] ;  /* 0x0000920000201ab9 */ /* 0x000fe20000000a00 */
[----:B------:R-:W1:Y:S01]  /*1100*/  I2F.RP R4, R7 ;  /* 0x0000000700047306 */ /* 0x000e620000209400 */
[----:B------:R-:W-:Y:S02]  /*1110*/  UIADD3 UR46, UR21, UR34, URZ ;  /* 0x00000022152e7290 */ /* 0x000fe4000fffe03f */
[----:B------:R-:W-:-:S02]  /*1120*/  UIADD3 UR16, UR25, 0x3f, URZ ;  /* 0x0000003f19107890 */ /* 0x000fc4000fffe03f */
[----:B--2---:R-:W-:Y:S02]  /*1130*/  UIMAD.WIDE.U32 UR28, UR14, UR12, URZ ;  /* 0x0000000c0e1c72a5 */ /* 0x004fe4000f8e003f */
[----:B------:R-:W-:Y:S02]  /*1140*/  @UP1 UIMAD UR42, UR5, UR33, URZ ;  /* 0x00000021052a12a4 */ /* 0x000fe4000f8e023f */
[----:B------:R-:W-:Y:S02]  /*1150*/  UIMAD UR48, UR14, UR13, UR29 ;  /* 0x0000000d0e3072a4 */ /* 0x000fe4000f8e021d */
[----:B------:R-:W-:Y:S01]  /*1160*/  USHF.L.U32 UR14, UR45, 0x7, URZ ;  /* 0x000000072d0e7899 */ /* 0x000fe2000800063f */
[----:B------:R-:W-:Y:S01]  /*1170*/  @UP0 ULDC.64 UR12, c[0x0][0x420] ;  /* 0x00010800000c0ab9 */ /* 0x000fe20000000a00 */
[----:B------:R-:W-:Y:S01]  /*1180*/  ULDC UR60, c[0x0][0x2dc] ;  /* 0x0000b700003c7ab9 */ /* 0x000fe20000000800 */
[----:B-1----:R-:W1:Y:S01]  /*1190*/  MUFU.RCP R4, R4 ;  /* 0x0000000400047308 */ /* 0x002e620000001000 */
[----:B------:R-:W-:-:S02]  /*11a0*/  USEL UR29, UR14, URZ, UP2 ;  /* 0x0000003f0e1d7287 */ /* 0x000fc40009000000 */
[----:B------:R-:W-:Y:S02]  /*11b0*/  UIMAD.WIDE.U32 UR14, UR9, UR36, URZ ;  /* 0x00000024090e72a5 */ /* 0x000fe4000f8e003f */
[----:B------:R-:W-:Y:S02]  /*11c0*/  @UP0 UIMAD.WIDE.U32 UR40, UR9, UR12, URZ ;  /* 0x0000000c092802a5 */ /* 0x000fe4000f8e003f */
[----:B------:R-:W-:Y:S02]  /*11d0*/  USEL UR55, UR20, UR14, !UP0 ;  /* 0x0000000e14377287 */ /* 0x000fe4000c000000 */
[----:B------:R-:W-:Y:S02]  /*11e0*/  @UP1 UIMAD.WIDE.U32 UR20, UR5, UR32, URZ ;  /* 0x00000020051412a5 */ /* 0x000fe4000f8e003f */
[----:B------:R-:W-:Y:S01]  /*11f0*/  UIMAD UR5, UR43, UR45, URZ ;  /* 0x0000002d2b0572a4 */ /* 0x000fe2000f8e023f */
[----:B------:R-:W-:Y:S01]  /*1200*/  ULDC UR59, c[0x0][0x270] ;  /* 0x00009c00003b7ab9 */ /* 0x000fe20000000800 */
[----:B------:R-:W-:-:S02]  /*1210*/  @UP0 UIMAD UR50, UR9, UR13, UR41 ;  /* 0x0000000d093202a4 */ /* 0x000fc4000f8e0229 */
[----:B------:R-:W-:Y:S01]  /*1220*/  @!UP0 UIMAD.WIDE.U32 UR38, UR45, UR10, URZ ;  /* 0x0000000a2d2682a5 */ /* 0x000fe2000f8e003f */
[----:B-1----:R-:W-:Y:S01]  /*1230*/  VIADD R4, R4, 0xffffffe ;  /* 0x0ffffffe04047836 */ /* 0x002fe20000000000 */
[----:B------:R-:W-:Y:S02]  /*1240*/  USHF.R.S32.HI UR18, URZ, 0x1f, UR16 ;  /* 0x0000001f3f127899 */ /* 0x000fe40008011410 */
[----:B------:R-:W-:Y:S01]  /*1250*/  UIMAD.WIDE UR10, UR60, UR59, URZ ;  /* 0x0000003b3c0a72a5 */ /* 0x000fe2000f8e023f */
[----:B------:R-:W1:Y:S01]  /*1260*/  F2I.FTZ.U32.TRUNC.NTZ R5, R4 ;  /* 0x0000000400057305 */ /* 0x000e62000021f000 */
[----:B------:R-:W-:Y:S02]  /*1270*/  UIMAD.WIDE.U32 UR12, UR45, UR58, URZ ;  /* 0x0000003a2d0c72a5 */ /* 0x000fe4000f8e003f */
[----:B------:R-:W-:Y:S02]  /*1280*/  UIMAD UR5, UR57, UR58, UR5 ;  /* 0x0000003a390572a4 */ /* 0x000fe4000f8e0205 */
[----:B------:R-:W-:-:S02]  /*1290*/  UIMAD UR27, UR9, UR37, URZ ;  /* 0x00000025091b72a4 */ /* 0x000fc4000f8e023f */
[----:B------:R-:W-:Y:S02]  /*12a0*/  ULEA.HI UR18, UR18, UR16, URZ, 0x6 ;  /* 0x0000001012127291 */ /* 0x000fe4000f8f303f */
[----:B------:R-:W-:Y:S02]  /*12b0*/  UIMAD UR16, UR11, UR12, URZ ;  /* 0x0000000c0b1072a4 */ /* 0x000fe4000f8e023f */
[----:B------:R-:W-:Y:S02]  /*12c0*/  UIADD3 UR5, UR13, UR5, URZ ;  /* 0x000000050d057290 */ /* 0x000fe4000fffe03f */
[----:B------:R-:W-:Y:S01]  /*12d0*/  @UP0 UIADD3 UR46, UR15, UR27, URZ ;  /* 0x0000001b0f2e0290 */ /* 0x000fe2000fffe03f */
[----:B-1----:R-:W-:Y:S01]  /*12e0*/  IMAD.MOV R0, RZ, RZ, -R5 ;  /* 0x000000ffff007224 */ /* 0x002fe200078e0a05 */
[----:B------:R-:W-:Y:S01]  /*12f0*/  UIMAD.WIDE.U32 UR14, UR10, UR12, URZ ;  /* 0x0000000c0a0e72a5 */ /* 0x000fe2000f8e003f */
[----:B------:R-:W-:Y:S01]  /*1300*/  IMAD.MOV.U32 R4, RZ, RZ, RZ ;  /* 0x000000ffff047224 */ /* 0x000fe200078e00ff */
[----:B------:R-:W-:Y:S01]  /*1310*/  UIMAD UR5, UR10, UR5, UR16 ;  /* 0x000000050a0572a4 */ /* 0x000fe2000f8e0210 */
[----:B------:R-:W-:Y:S01]  /*1320*/  IMAD R0, R0, R7, RZ ;  /* 0x0000000700007224 */ /* 0x000fe200078e02ff */
[----:B------:R-:W-:-:S02]  /*1330*/  ULOP3.LUT UR16, UR18, 0xffffffc0, URZ, 0xc0, !UPT ;  /* 0xffffffc012107892 */ /* 0x000fc4000f8ec03f */
[----:B------:R-:W-:Y:S01]  /*1340*/  UIADD3 UR47, UR15, UR5, URZ ;  /* 0x000000050f2f7290 */ /* 0x000fe2000fffe03f */
[----:B------:R-:W-:Y:S01]  /*1350*/  IMAD.HI.U32 R0, R5, R0, R4 ;  /* 0x0000000005007227 */ /* 0x000fe200078e0004 */
[----:B------:R-:W-:Y:S01]  /*1360*/  MOV R4, R6 ;  /* 0x0000000600047202 */ /* 0x000fe20000000f00 */
[----:B------:R-:W-:Y:S02]  /*1370*/  USHF.L.U64.HI UR17, UR45, 0x7, UR57 ;  /* 0x000000072d117899 */ /* 0x000fe40008010239 */
[----:B------:R-:W-:Y:S02]  /*1380*/  UIMAD.WIDE.U32 UR12, UR10, UR9, URZ ;  /* 0x000000090a0c72a5 */ /* 0x000fe4000f8e003f */
[----:B------:R-:W-:Y:S01]  /*1390*/  IMAD.HI.U32 R0, R0, R4, RZ ;  /* 0x0000000400007227 */ /* 0x000fe200078e00ff */
[----:B------:R-:W-:Y:S01]  /*13a0*/  UIMAD UR5, UR11, UR9, URZ ;  /* 0x000000090b0572a4 */ /* 0x000fe2000f8e023f */
[----:B------:R-:W-:Y:S02]  /*13b0*/  ULDC.U8 UR30, c[0x0][0x3d8] ;  /* 0x0000f600001e7ab9 */ /* 0x000fe40000000000 */
[----:B------:R-:W-:Y:S01]  /*13c0*/  IMAD.MOV R5, RZ, RZ, -R0 ;  /* 0x000000ffff057224 */ /* 0x000fe200078e0a00 */
[----:B------:R-:W-:-:S02]  /*13d0*/  UIADD3 UR16, UR16, -0x40, URZ ;  /* 0xffffffc010107890 */ /* 0x000fc4000fffe03f */
[----:B------:R-:W-:Y:S01]  /*13e0*/  UISETP.NE.AND UP3, UPT, UR30, URZ, UPT ;  /* 0x0000003f1e00728c */ /* 0x000fe2000bf65270 */
[C---:B------:R-:W-:Y:S01]  /*13f0*/  IMAD R4, R7.reuse, R5, R4 ;  /* 0x0000000507047224 */ /* 0x040fe200078e0204 */
[----:B------:R-:W-:Y:S02]  /*1400*/  USEL UR17, UR17, URZ, UP2 ;  /* 0x0000003f11117287 */ /* 0x000fe40009000000 */
[----:B------:R-:W-:Y:S02]  /*1410*/  @UP0 UIADD3 UR47, UR13, UR5, URZ ;  /* 0x000000050d2f0290 */ /* 0x000fe4000fffe03f */
[----:B------:R-:W-:Y:S01]  /*1420*/  ISETP.GT.U32.AND P1, PT, R7, R4, PT ;  /* 0x000000040700720c */ /* 0x000fe20003f24070 */
[----:B------:R-:W-:Y:S02]  /*1430*/  USHF.R.S32.HI UR27, URZ, 0x1f, UR16 ;  /* 0x0000001f3f1b7899 */ /* 0x000fe40008011410 */
[----:B------:R-:W-:Y:S02]  /*1440*/  UIADD3 UR5, UP2, UR16, UR29, URZ ;  /* 0x0000001d10057290 */ /* 0x000fe4000ff5e03f */
[----:B------:R-:W-:-:S02]  /*1450*/  USEL UR56, UR14, UR12, !UP0 ;  /* 0x0000000c0e387287 */ /* 0x000fc4000c000000 */
[----:B------:R-:W-:Y:S02]  /*1460*/  UIADD3.X UR14, UR27, UR17, URZ, UP2, !UPT ;  /* 0x000000111b0e7290 */ /* 0x000fe400097fe43f */
[----:B------:R-:W-:Y:S01]  /*1470*/  UIMAD UR11, UR11, UR5, URZ ;  /* 0x000000050b0b72a4 */ /* 0x000fe2000f8e023f */
[----:B------:R-:W-:Y:S01]  /*1480*/  ULDC.U8 UR31, c[0x0][0x480] ;  /* 0x00012000001f7ab9 */ /* 0x000fe20000000000 */
[----:B------:R-:W-:Y:S02]  /*1490*/  ULDC UR61, c[0x0][0x2c4] ;  /* 0x0000b100003d7ab9 */ /* 0x000fe40000000800 */
[----:B------:R-:W-:Y:S01]  /*14a0*/  @!P1 IMAD.IADD R4, R4, 0x1, -R7 ;  /* 0x0000000104049824 */ /* 0x000fe200078e0a07 */
[----:B------:R-:W-:Y:S01]  /*14b0*/  @!P1 IADD3 R0, R0, 0x1, RZ ;  /* 0x0000000100009810 */ /* 0x000fe20007ffe0ff */
[----:B------:R-:W-:Y:S01]  /*14c0*/  @UP1 UIADD3 UR24, UR19, UR23, URZ ;  /* 0x0000001713181290 */ /* 0x000fe2000fffe03f */
[----:B------:R-:W-:Y:S01]  /*14d0*/  PLOP3.LUT P1, PT, PT, PT, UP3, 0x80, 0x0 ;  /* 0x000000000000781c */ /* 0x000fe20003f2f038 */
[----:B------:R-:W-:Y:S01]  /*14e0*/  UISETP.NE.AND UP4, UPT, UR31, URZ, UPT ;  /* 0x0000003f1f00728c */ /* 0x000fe2000bf85270 */
[----:B------:R-:W-:Y:S01]  /*14f0*/  ISETP.GE.U32.AND P0, PT, R4, R7, PT ;  /* 0x000000070400720c */ /* 0x000fe20003f06070 */
[----:B------:R-:W-:Y:S01]  /*1500*/  UIMAD UR14, UR10, UR14, UR11 ;  /* 0x0000000e0a0e72a4 */ /* 0x000fe2000f8e020b */
[----:B------:R-:W-:Y:S01]  /*1510*/  LOP3.LUT R4, R8, UR54, RZ, 0x3c, !PT ;  /* 0x0000003608047c12 */ /* 0x000fe2000f8e3cff */
[----:B------:R-:W-:Y:S01]  /*1520*/  @UP1 ULDC.64 UR30, c[0x0][0x250] ;  /* 0x00009400001e1ab9 */ /* 0x000fe20000000a00 */
[----:B------:R-:W-:-:S02]  /*1530*/  @UP3 UIMAD UR11, UR45, UR61, URZ ;  /* 0x0000003d2d0b32a4 */ /* 0x000fc4000f8e023f */
[----:B------:R-:W-:Y:S01]  /*1540*/  ISETP.GE.AND P2, PT, R4, RZ, PT ;  /* 0x000000ff0400720c */ /* 0x000fe20003f46270 */
[----:B------:R-:W-:Y:S02]  /*1550*/  @UP1 UIMAD.WIDE.U32 UR12, UR24, UR30, URZ ;  /* 0x0000001e180c12a5 */ /* 0x000fe4000f8e003f */
[----:B------:R-:W-:Y:S02]  /*1560*/  @UP1 UIMAD UR15, UR24, UR31, URZ ;  /* 0x0000001f180f12a4 */ /* 0x000fe4000f8e023f */
[----:B------:R-:W-:Y:S02]  /*1570*/  USEL UR53, UR28, URZ, UP4 ;  /* 0x0000003f1c357287 */ /* 0x000fe4000a000000 */
[----:B------:R-:W-:Y:S01]  /*1580*/  @P0 VIADD R0, R0, 0x1 ;  /* 0x0000000100000836 */ /* 0x000fe20000000000 */
[----:B------:R-:W-:Y:S01]  /*1590*/  PLOP3.LUT P0, PT, PT, PT, UP1, 0x80, 0x0 ;  /* 0x000000000000781c */ /* 0x000fe20003f0f018 */
[----:B------:R-:W-:Y:S02]  /*15a0*/  UIMAD.WIDE.U32 UR28, UR10, UR5, URZ ;  /* 0x000000050a1c72a5 */ /* 0x000fe4000f8e003f */
[----:B------:R-:W-:Y:S01]  /*15b0*/  @UP3 USEL UR11, UR11, UR9, !UP0 ;  /* 0x000000090b0b3287 */ /* 0x000fe2000c000000 */
[----:B------:R-:W-:Y:S01]  /*15c0*/  IMAD.MOV.U32 R6, RZ, RZ, R0 ;  /* 0x000000ffff067224 */ /* 0x000fe200078e0000 */
[----:B------:R-:W-:-:S02]  /*15d0*/  UIMAD UR49, UR54, UR60, URZ ;  /* 0x0000003c363172a4 */ /* 0x000fc4000f8e023f */
[----:B------:R-:W-:Y:S01]  /*15e0*/  @!UP3 UIMAD UR10, UR45, UR59, UR54 ;  /* 0x0000003b2d0ab2a4 */ /* 0x000fe2000f8e0236 */
[----:B------:R-:W-:Y:S01]  /*15f0*/  @UP3 ULDC UR5, c[0x0][0x2e4] ;  /* 0x0000b90000053ab9 */ /* 0x000fe20000000800 */
[----:B------:R-:W-:Y:S01]  /*1600*/  @UP1 UIADD3 UR34, UR13, UR15, URZ ;  /* 0x0000000f0d221290 */ /* 0x000fe2000fffe03f */
[----:B------:R-:W-:Y:S01]  /*1610*/  @!P2 IADD3 R6, -R6, RZ, RZ ;  /* 0x000000ff0606a210 */ /* 0x000fe20007ffe1ff */
[----:B------:R-:W-:Y:S01]  /*1620*/  @!UP0 UIADD3 UR50, UR39, UR35, URZ ;  /* 0x0000002327328290 */ /* 0x000fe2000fffe03f */
[----:B------:R-:W-:Y:S01]  /*1630*/  @!P3 LOP3.LUT R6, RZ, R8, RZ, 0x33, !PT ;  /* 0x00000008ff06b212 */ /* 0x000fe200078e33ff */
[----:B------:R-:W-:Y:S02]  /*1640*/  USHF.R.S32.HI UR44, URZ, 0x6, UR18 ;  /* 0x000000063f2c7899 */ /* 0x000fe40008011412 */
[----:B------:R-:W-:Y:S02]  /*1650*/  @UP3 UIMAD UR15, UR54, UR5, UR11 ;  /* 0x00000005360f32a4 */ /* 0x000fe4000f8e020b */
[----:B------:R-:W-:-:S02]  /*1660*/  USEL UR51, UR48, URZ, UP4 ;  /* 0x0000003f30337287 */ /* 0x000fc4000a000000 */
[----:B------:R-:W-:Y:S02]  /*1670*/  USHF.R.S32.HI UR52, URZ, 0x1f, UR49 ;  /* 0x0000001f3f347899 */ /* 0x000fe40008011431 */
[----:B------:R-:W-:Y:S02]  /*1680*/  @!UP3 UIMAD UR15, UR10, UR61, URZ ;  /* 0x0000003d0a0fb2a4 */ /* 0x000fe4000f8e023f */
[----:B------:R-:W-:Y:S02]  /*1690*/  UIADD3 UR48, UR29, UR14, URZ ;  /* 0x0000000e1d307290 */ /* 0x000fe4000fffe03f */
[----:B------:R-:W-:Y:S01]  /*16a0*/  @UP1 UIADD3 UR35, UR21, UR42, URZ ;  /* 0x0000002a15231290 */ /* 0x000fe2000fffe03f */
[----:B------:R-:W-:Y:S01]  /*16b0*/  @UP1 UMOV UR24, UR20 ;  /* 0x0000001400181c82 */ /* 0x000fe20008000000 */
[----:B------:R-:W-:Y:S01]  /*16c0*/  @UP1 UMOV UR18, UR12 ;  /* 0x0000000c00121c82 */ /* 0x000fe20008000000 */
[----:B------:R-:W-:Y:S09]  /*16d0*/  @P0 BRA `(.L_x_76) ;  /* 0x0000000000300947 */ /* 0x000ff20003800000 */
        /* <DEDUP_REMOVED lines=12> */
.L_x_76:
[----:B------:R-:W-:Y:S05]  /*17a0*/  @P0 BRA `(.L_x_77) ;  /* 0x0000000000300947 */ /* 0x000fea0003800000 */
        /* <DEDUP_REMOVED lines=12> */
.L_x_77:
        /* <DEDUP_REMOVED lines=11> */
.L_x_78:
[----:B------:R-:W-:-:S04]  /*1920*/  UIMAD UR5, UR45, UR59, UR54 ;  /* 0x0000003b2d0572a4 */ /* 0x000fc8000f8e0236 */
[----:B------:R-:W-:-:S12]  /*1930*/  UIMAD UR5, UR5, UR58, URZ ;  /* 0x0000003a050572a4 */ /* 0x000fd8000f8e023f */
.L_x_79:
[----:B------:R-:W1:Y:S01]  /*1940*/  S2R R19, SR_TID.X ;  /* 0x0000000000137919 */ /* 0x000e620000002100 */
[----:B------:R-:W2:Y:S01]  /*1950*/  LDC.64 R12, c[0x0][0x420] ;  /* 0x00010800ff0c7b82 */ /* 0x000ea20000000a00 */
[----:B------:R-:W-:Y:S01]  /*1960*/  UIADD3 UR39, UR16, UR5, URZ ;  /* 0x0000000510277290 */ /* 0x000fe2000fffe03f */
[----:B------:R-:W-:Y:S01]  /*1970*/  BSSY B1, `(.L_x_75) ;  /* 0x00004d0000017945 */ /* 0x000fe20003800000 */
[----:B------:R-:W-:Y:S01]  /*1980*/  UIADD3 UR5, -UR8, UR25, UR26 ;  /* 0x0000001908057290 */ /* 0x000fe2000fffe11a */
[----:B------:R-:W-:Y:S01]  /*1990*/  ULDC UR9, c[0x0][0x398] ;  /* 0x0000e60000097ab9 */ /* 0x000fe20000000800 */
[----:B------:R-:W-:Y:S02]  /*19a0*/  USHF.R.S32.HI UR14, URZ, 0x1f, UR54 ;  /* 0x0000001f3f0e7899 */ /* 0x000fe40008011436 */
[----:B------:R-:W-:Y:S02]  /*19b0*/  UIMAD UR13, UR60, UR59, URZ ;  /* 0x0000003b3c0d72a4 */ /* 0x000fe4000f8e023f */
[----:B------:R-:W-:Y:S01]  /*19c0*/  UIADD3 UR5, UR5, -UR9, URZ ;  /* 0x8000000905057290 */ /* 0x000fe2000fffe03f */
[----:B------:R-:W-:Y:S01]  /*19d0*/  ULDC.64 UR20, c[0x0][0x258] ;  /* 0x0000960000147ab9 */ /* 0x000fe20000000a00 */
[----:B------:R-:W-:-:S02]  /*19e0*/  UIADD3 UR38, UR16, UR15, URZ ;  /* 0x0000000f10267290 */ /* 0x000fc4000fffe03f */
[----:B------:R-:W-:Y:S02]  /*19f0*/  UIMAD UR15, UR14, UR20, URZ ;  /* 0x000000140e0f72a4 */ /* 0x000fe4000f8e023f */
[----:B------:R-:W-:Y:S01]  /*1a00*/  USHF.L.U32 UR9, UR13, 0x6, URZ ;  /* 0x000000060d097899 */ /* 0x000fe2000800063f */
[----:B------:R-:W-:Y:S01]  /*1a10*/  ULDC.64 UR58, c[0x0][0x2b0] ;  /* 0x0000ac00003a7ab9 */ /* 0x000fe20000000a00 */
[----:B------:R-:W-:Y:S02]  /*1a20*/  UIMAD UR15, UR54, UR21, UR15 ;  /* 0x00000015360f72a4 */ /* 0x000fe4000f8e020f */
[----:B------:R-:W-:Y:S01]  /*1a30*/  UIADD3 UR17, UP2, UP0, UR28, UR9, UR49 ;  /* 0x000000091c117290 */ /* 0x000fe2000f85e031 */
[----:B--2---:R-:W-:Y:S01]  /*1a40*/  IMAD R14, R12, UR27, RZ ;  /* 0x0000001b0c0e7c24 */ /* 0x004fe2000f8e02ff */
[----:B------:R-:W-:Y:S01]  /*1a50*/  USHF.R.S32.HI UR9, URZ, 0x1f, UR9 ;  /* 0x0000001f3f097899 */ /* 0x000fe20008011409 */
[----:B------:R-:W-:Y:S02]  /*1a60*/  ULDC.64 UR28, c[0x0][0x400] ;  /* 0x00010000001c7ab9 */ /* 0x000fe40000000a00 */
[----:B------:R-:W-:Y:S01]  /*1a70*/  IMAD R14, R13, UR16, R14 ;  /* 0x000000100d0e7c24 */ /* 0x000fe2000f8e020e */
[----:B------:R-:W-:Y:S01]  /*1a80*/  ULDC.64 UR42, c[0x0][0x210] ;  /* 0x00008400002a7ab9 */ /* 0x000fe20000000a00 */
[----:B------:R-:W-:Y:S01]  /*1a90*/  ULDC.64 UR40, c[0x0][0x3e0] ;  /* 0x0000f80000287ab9 */ /* 0x000fe20000000a00 */
[----:B-1----:R-:W-:-:S04]  /*1aa0*/  SHF.R.S32.HI R15, RZ, 0x1f, R19 ;  /* 0x0000001fff0f7819 */ /* 0x002fc80000011413 */
[----:B------:R-:W-:-:S04]  /*1ab0*/  LEA.HI R4, R15, R19, RZ, 0x3 ;  /* 0x000000130f047211 */ /* 0x000fc800078f18ff */
[----:B------:R-:W-:Y:S02]  /*1ac0*/  SHF.R.S32.HI R0, RZ, 0x3, R4 ;  /* 0x00000003ff007819 */ /* 0x000fe40000011404 */
[----:B------:R-:W-:Y:S02]  /*1ad0*/  LOP3.LUT R4, R4, 0xfffffff8, RZ, 0xc0, !PT ;  /* 0xfffffff804047812 */ /* 0x000fe400078ec0ff */
[----:B------:R-:W-:Y:S02]  /*1ae0*/  SHF.R.S32.HI R20, RZ, 0x1f, R0 ;  /* 0x0000001fff147819 */ /* 0x000fe40000011400 */
[----:B------:R-:W-:Y:S01]  /*1af0*/  IADD3 R8, P1, R0, UR16, RZ ;  /* 0x0000001000087c10 */ /* 0x000fe2000ff3e0ff */
[----:B------:R-:W-:-:S03]  /*1b00*/  IMAD.IADD R17, R19, 0x1, -R4 ;  /* 0x0000000113117824 */ /* 0x000fc600078e0a04 */
[----:B------:R-:W-:Y:S01]  /*1b10*/  IADD3.X R5, R20, UR27, RZ, P1, !PT ;  /* 0x0000001b14057c10 */ /* 0x000fe20008ffe4ff */
[----:B------:R-:W-:-:S04]  /*1b20*/  IMAD.SHL.U32 R4, R17, 0x8, RZ ;  /* 0x0000000811047824 */ /* 0x000fc800078e00ff */
[----:B------:R-:W-:Y:S01]  /*1b30*/  IMAD R7, R5, UR36, RZ ;  /* 0x0000002405077c24 */ /* 0x000fe2000f8e02ff */
[----:B------:R-:W-:-:S03]  /*1b40*/  SHF.R.S32.HI R5, RZ, 0x1f, R4 ;  /* 0x0000001fff057819 */ /* 0x000fc60000011404 */
[C---:B------:R-:W-:Y:S02]  /*1b50*/  IMAD R7, R8.reuse, UR37, R7 ;  /* 0x0000002508077c24 */ /* 0x040fe4000f8e0207 */
[----:B------:R-:W-:-:S03]  /*1b60*/  IMAD.WIDE.U32 R8, R8, UR36, R4 ;  /* 0x0000002408087c25 */ /* 0x000fc6000f8e0004 */
[----:B------:R-:W-:Y:S02]  /*1b70*/  IADD3 R10, P2, R8, UR55, RZ ;  /* 0x00000037080a7c10 */ /* 0x000fe4000ff5e0ff */
[----:B------:R-:W-:Y:S01]  /*1b80*/  IADD3 R8, P1, R4, UR10, RZ ;  /* 0x0000000a04087c10 */ /* 0x000fe2000ff3e0ff */
[----:B------:R-:W-:Y:S01]  /*1b90*/  ULDC.64 UR10, c[0x0][0x428] ;  /* 0x00010a00000a7ab9 */ /* 0x000fe20000000a00 */
[----:B------:R-:W-:Y:S01]  /*1ba0*/  IADD3.X R11, R9, UR46, R7, P2, !PT ;  /* 0x0000002e090b7c10 */ /* 0x000fe200097fe407 */
[----:B------:R-:W-:Y:S01]  /*1bb0*/  UIMAD UR12, UR14, UR10, URZ ;  /* 0x0000000a0e0c72a4 */ /* 0x000fe2000f8e023f */
[----:B------:R-:W-:Y:S01]  /*1bc0*/  LEA.HI R7, R15, R19, RZ, 0x5 ;  /* 0x000000130f077211 */ /* 0x000fe200078f28ff */
[----:B------:R-:W-:Y:S01]  /*1bd0*/  USHF.R.S32.HI UR14, URZ, 0x1f, UR5 ;  /* 0x0000001f3f0e7899 */ /* 0x000fe20008011405 */
[----:B------:R-:W-:Y:S01]  /*1be0*/  IADD3.X R9, R5, UR50, RZ, P1, !PT ;  /* 0x0000003205097c10 */ /* 0x000fe20008ffe4ff */
[----:B------:R-:W-:Y:S01]  /*1bf0*/  IMAD.U32 R15, RZ, RZ, UR10 ;  /* 0x0000000aff0f7e24 */ /* 0x000fe2000f8e00ff */
[----:B------:R-:W-:Y:S01]  /*1c00*/  LOP3.LUT R16, R7, 0xffffffe0, RZ, 0xc0, !PT ;  /* 0xffffffe007107812 */ /* 0x000fe200078ec0ff */
[----:B------:R-:W-:Y:S01]  /*1c10*/  ULEA.HI UR14, UR14, UR5, URZ, 0x6 ;  /* 0x000000050e0e7291 */ /* 0x000fe2000f8f303f */
[----:B------:R-:W-:Y:S01]  /*1c20*/  SHF.R.S32.HI R7, RZ, 0x5, R7 ;  /* 0x00000005ff077819 */ /* 0x000fe20000011407 */
[----:B------:R-:W-:Y:S01]  /*1c30*/  IMAD.WIDE.U32 R8, R12, UR16, R8 ;  /* 0x000000100c087c25 */ /* 0x000fe2000f8e0008 */
[----:B------:R-:W-:-:S02]  /*1c40*/  UIADD3.X UR5, UR48, UR9, UR52, UP2, UP0 ;  /* 0x0000000930057290 */ /* 0x000fc400097e0434 */
[----:B------:R-:W-:Y:S01]  /*1c50*/  USHF.R.S32.HI UR14, URZ, 0x6, UR14 ;  /* 0x000000063f0e7899 */ /* 0x000fe2000801140e */
[----:B------:R-:W-:Y:S01]  /*1c60*/  IMAD.IADD R16, R19, 0x1, -R16 ;  /* 0x0000000113107824 */ /* 0x000fe200078e0a10 */
[----:B------:R-:W-:Y:S01]  /*1c70*/  UIADD3 UR9, UP3, UP2, UR53, UR17, UR56 ;  /* 0x0000001135097290 */ /* 0x000fe2000fa7e038 */
[----:B------:R-:W-:Y:S01]  /*1c80*/  IMAD.IADD R9, R9, 0x1, R14 ;  /* 0x0000000109097824 */ /* 0x000fe200078e020e */
[----:B------:R-:W-:Y:S01]  /*1c90*/  UISETP.LT.AND UP0, UPT, URZ, UR14, UPT ;  /* 0x0000000e3f00728c */ /* 0x000fe2000bf01270 */
[----:B------:R-:W-:Y:S01]  /*1ca0*/  IMAD.U32 R14, RZ, RZ, UR20 ;  /* 0x00000014ff0e7e24 */ /* 0x000fe2000f8e00ff */
[----:B------:R-:W-:Y:S01]  /*1cb0*/  UIADD3.X UR5, UR51, UR5, UR47, UP3, UP2 ;  /* 0x0000000533057290 */ /* 0x000fe20009fe442f */
[----:B------:R-:W-:Y:S01]  /*1cc0*/  IMAD R7, R7, UR13, R16 ;  /* 0x0000000d07077c24 */ /* 0x000fe2000f8e0210 */
[----:B------:R-:W-:Y:S01]  /*1cd0*/  USEL UR14, URZ, UR14, !UP0 ;  /* 0x0000000e3f0e7287 */ /* 0x000fe2000c000000 */
[----:B------:R-:W-:Y:S01]  /*1ce0*/  IMAD.WIDE.U32 R10, R14, UR54, R10 ;  /* 0x000000360e0a7c25 */ /* 0x000fe2000f8e000a */
[----:B------:R-:W-:-:S02]  /*1cf0*/  UIMAD UR11, UR54, UR11, UR12 ;  /* 0x0000000b360b72a4 */ /* 0x000fc4000f8e020c */
[----:B------:R-:W-:Y:S01]  /*1d00*/  IADD3 R14, P1, R7, UR9, RZ ;  /* 0x00000009070e7c10 */ /* 0x000fe2000ff3e0ff */
[----:B------:R-:W-:Y:S01]  /*1d10*/  UISETP.GT.AND UP0, UPT, UR44, UR14, UPT ;  /* 0x0000000e2c00728c */ /* 0x000fe2000bf04270 */
[----:B------:R-:W-:Y:S01]  /*1d20*/  IMAD.WIDE.U32 R8, R15, UR54, R8 ;  /* 0x000000360f087c25 */ /* 0x000fe2000f8e0008 */
[----:B------:R-:W-:Y:S02]  /*1d30*/  LEA R242, P3, R10, UR42, 0x1 ;  /* 0x0000002a0af27c11 */ /* 0x000fe4000f8608ff */
[----:B------:R-:W-:Y:S01]  /*1d40*/  LEA.HI.X.SX32 R16, R7, UR5, 0x1, P1 ;  /* 0x0000000507107c11 */ /* 0x000fe200088f0eff */
[----:B------:R-:W-:Y:S01]  /*1d50*/  VIADD R9, R9, UR11 ;  /* 0x0000000b09097c36 */ /* 0x000fe20008000000 */
[----:B------:R-:W-:Y:S01]  /*1d60*/  LEA R238, P1, R14, UR28, 0x2 ;  /* 0x0000001c0eee7c11 */ /* 0x000fe2000f8210ff */
[-C--:B------:R-:W-:Y:S01]  /*1d70*/  IMAD R15, R20, R12.reuse, RZ ;  /* 0x0000000c140f7224 */ /* 0x080fe200078e02ff */
[----:B------:R-:W-:Y:S01]  /*1d80*/  UIMAD.WIDE UR10, UR38, 0x4, UR58 ;  /* 0x00000004260a78a5 */ /* 0x000fe2000f8e023a */
[----:B------:R-:W-:Y:S01]  /*1d90*/  IMAD.WIDE.U32 R8, R0, R12, R8 ;  /* 0x0000000c00087225 */ /* 0x000fe200078e0008 */
[----:B------:R-:W-:Y:S01]  /*1da0*/  LEA.HI.X R239, R14, UR29, R16, 0x2, P1 ;  /* 0x0000001d0eef7c11 */ /* 0x000fe200088f1410 */
[----:B------:R-:W-:Y:S01]  /*1db0*/  ULDC.64 UR58, c[0x0][0x478] ;  /* 0x00011e00003a7ab9 */ /* 0x000fe20000000a00 */
[----:B------:R-:W-:Y:S01]  /*1dc0*/  PLOP3.LUT P1, PT, PT, PT, UP0, 0x80, 0x0 ;  /* 0x000000000000781c */ /* 0x000fe20003f2f008 */
[----:B------:R-:W-:Y:S01]  /*1dd0*/  IMAD R15, R0, R13, R15 ;  /* 0x0000000d000f7224 */ /* 0x000fe200078e020f */
[----:B------:R-:W-:Y:S01]  /*1de0*/  UIMAD.WIDE UR12, UR39, 0x4, UR58 ;  /* 0x00000004270c78a5 */ /* 0x000fe2000f8e023a */
[----:B------:R-:W-:Y:S01]  /*1df0*/  VIADD R11, R11, UR15 ;  /* 0x0000000f0b0b7c36 */ /* 0x000fe20008000000 */
[----:B------:R-:W-:Y:S01]  /*1e00*/  LEA R240, P2, R8, UR40, 0x1 ;  /* 0x0000002808f07c11 */ /* 0x000fe2000f8408ff */
[----:B------:R-:W-:Y:S01]  /*1e10*/  IMAD.IADD R7, R9, 0x1, R15 ;  /* 0x0000000109077824 */ /* 0x000fe200078e020f */
[----:B------:R-:W-:Y:S01]  /*1e20*/  UMOV UR9, UR11 ;  /* 0x0000000b00097c82 */ /* 0x000fe20008000000 */
[----:B------:R-:W-:Y:S01]  /*1e30*/  UIADD3 UR5, UR44, -0x1, URZ ;  /* 0xffffffff2c057890 */ /* 0x000fe2000fffe03f */
[----:B------:R-:W-:Y:S01]  /*1e40*/  LEA.HI.X R243, R10, UR43, R11, 0x1, P3 ;  /* 0x0000002b0af37c11 */ /* 0x000fe200098f0c0b */
[----:B------:R-:W-:Y:S01]  /*1e50*/  UMOV UR11, UR13 ;  /* 0x0000000d000b7c82 */ /* 0x000fe20008000000 */
[----:B------:R-:W-:-:S03]  /*1e60*/  LEA.HI.X R241, R8, UR41, R7, 0x1, P2 ;  /* 0x0000002908f17c11 */ /* 0x000fc600090f0c07 */
[----:B------:R-:W-:Y:S06]  /*1e70*/  @P1 BRA `(.L_x_80) ;  /* 0x0000000400481947 */ /* 0x000fec0003800000 */
[----:B------:R-:W-:Y:S02]  /*1e80*/  @UP1 UIADD3 UR12, UR19, UR23, URZ ;  /* 0x00000017130c1290 */ /* 0x000fe4000fffe03f */
[----:B------:R-:W-:Y:S01]  /*1e90*/  @UP1 UIADD3 UR5, UR19, UR23, URZ ;  /* 0x0000001713051290 */ /* 0x000fe2000fffe03f */
[----:B------:R-:W-:Y:S01]  /*1ea0*/  @UP1 ULDC.64 UR14, c[0x0][0x450] ;  /* 0x00011400000e1ab9 */ /* 0x000fe20000000a00 */
[----:B------:R-:W-:Y:S01]  /*1eb0*/  @UP1 ULDC.64 UR16, c[0x0][0x458] ;  /* 0x0001160000101ab9 */ /* 0x000fe20000000a00 */
[----:B------:R-:W-:Y:S02]  /*1ec0*/  UIMAD UR13, UR22, -0x20, UR8 ;  /* 0xffffffe0160d78a4 */ /* 0x000fe4000f8e0208 */
[----:B------:R-:W-:Y:S02]  /*1ed0*/  @UP1 UIMAD.WIDE.U32 UR10, UR12, UR14, URZ ;  /* 0x0000000e0c0a12a5 */ /* 0x000fe4000f8e003f */
[----:B------:R-:W-:Y:S02]  /*1ee0*/  @UP1 UIMAD.WIDE.U32 UR8, UR5, UR16, URZ ;  /* 0x00000010050812a5 */ /* 0x000fe4000f8e003f */
[----:B------:R-:W-:Y:S01]  /*1ef0*/  @UP1 UIMAD UR5, UR5, UR17, URZ ;  /* 0x00000011050512a4 */ /* 0x000fe2000f8e023f */
[----:B------:R-:W-:Y:S01]  /*1f00*/  ISETP.GE.AND P1, PT, R0, UR13, PT ;  /* 0x0000000d00007c0c */ /* 0x000fe2000bf26270 */
[----:B------:R-:W-:-:S02]  /*1f10*/  @UP1 UIMAD UR12, UR12, UR15, URZ ;  /* 0x0000000f0c0c12a4 */ /* 0x000fc4000f8e023f */
[----:B------:R-:W-:Y:S02]  /*1f20*/  @UP1 UIADD3 UR21, UR9, UR5, URZ ;  /* 0x0000000509151290 */ /* 0x000fe4000fffe03f */
        /* <DEDUP_REMOVED lines=16> */
.L_x_81:
[----:B------:R-:W-:Y:S05]  /*2030*/  @P0 BRA `(.L_x_82) ;  /* 0x0000000000300947 */ /* 0x000fea0003800000 */
[----:B------:R-:W-:Y:S01]  /*2040*/  USHF.R.S32.HI UR5, URZ, 0x1f, UR19 ;  /* 0x0000001f3f057899 */ /* 0x000fe20008011413 */
[----:B------:R-:W-:Y:S01]  /*2050*/  ULDC.64 UR16, c[0x0][0x458] ;  /* 0x0001160000107ab9 */ /* 0x000fe20000000a00 */
[----:B------:R-:W-:Y:S02]  /*2060*/  ULDC.64 UR10, c[0x0][0x440] ;  /* 0x00011000000a7ab9 */ /* 0x000fe40000000a00 */
[----:B------:R-:W-:Y:S02]  /*2070*/  UIMAD UR5, UR5, UR16, URZ ;  /* 0x00000010050572a4 */ /* 0x000fe4000f8e023f */
[----:B------:R-:W-:Y:S02]  /*2080*/  UIMAD.WIDE.U32 UR8, UR19, UR16, URZ ;  /* 0x00000010130872a5 */ /* 0x000fe4000f8e003f */
[----:B------:R-:W-:Y:S02]  /*2090*/  UIMAD UR19, UR19, UR17, UR5 ;  /* 0x00000011131372a4 */ /* 0x000fe4000f8e0205 */
[----:B------:R-:W-:-:S02]  /*20a0*/  UIMAD UR5, UR57, UR10, URZ ;  /* 0x0000000a390572a4 */ /* 0x000fc4000f8e023f */
[----:B------:R-:W-:Y:S02]  /*20b0*/  UIADD3 UR9, UR9, UR19, URZ ;  /* 0x0000001309097290 */ /* 0x000fe4000fffe03f */
[----:B------:R-:W-:Y:S02]  /*20c0*/  UIMAD UR5, UR45, UR11, UR5 ;  /* 0x0000000b2d0572a4 */ /* 0x000fe4000f8e0205 */
[----:B------:R-:W-:-:S04]  /*20d0*/  UIMAD.WIDE.U32 UR8, UR45, UR10, UR8 ;  /* 0x0000000a2d0872a5 */ /* 0x000fc8000f8e0008 */
[----:B------:R-:W-:-:S03]  /*20e0*/  UIADD3 UR21, UR9, UR5, URZ ;  /* 0x0000000509157290 */ /* 0x000fc6000fffe03f */
[----:B------:R-:W-:-:S09]  /*20f0*/  UMOV UR13, UR8 ;  /* 0x00000008000d7c82 */ /* 0x000fd20008000000 */
.L_x_82:
[----:B------:R-:W-:Y:S05]  /*2100*/  @P1 BRA `(.L_x_83) ;  /* 0x0000004400581947 */ /* 0x000fea0003800000 */
[----:B------:R-:W-:Y:S01]  /*2110*/  IMAD.U32 R8, RZ, RZ, UR26 ;  /* 0x0000001aff087e24 */ /* 0x000fe2000f8e00ff */
[----:B------:R-:W-:Y:S01]  /*2120*/  IADD3 R0, P0, R0, UR26, RZ ;  /* 0x0000001a00007c10 */ /* 0x000fe2000ff1e0ff */
[----:B------:R-:W-:Y:S01]  /*2130*/  USHF.R.S32.HI UR10, URZ, 0x1f, UR54 ;  /* 0x0000001f3f0a7899 */ /* 0x000fe20008011436 */
[----:B------:R-:W-:Y:S02]  /*2140*/  ULDC.64 UR8, c[0x0][0x468] ;  /* 0x00011a0000087ab9 */ /* 0x000fe40000000a00 */
[----:B------:R-:W-:Y:S01]  /*2150*/  LEA.HI.X.SX32 R8, R8, R20, 0x1, P0 ;  /* 0x0000001408087211 */ /* 0x000fe200000f0eff */
[----:B------:R-:W-:Y:S01]  /*2160*/  IMAD.WIDE.U32 R6, R0, UR14, R4 ;  /* 0x0000000e00067c25 */ /* 0x000fe2000f8e0004 */
[----:B------:R-:W-:-:S03]  /*2170*/  UIMAD UR5, UR10, UR8, URZ ;  /* 0x000000080a0572a4 */ /* 0x000fc6000f8e023f */
[----:B------:R-:W-:Y:S01]  /*2180*/  IMAD R9, R8, UR14, RZ ;  /* 0x0000000e08097c24 */ /* 0x000fe2000f8e02ff */
[----:B------:R-:W-:Y:S01]  /*2190*/  IADD3 R10, P0, R6, UR18, RZ ;  /* 0x00000012060a7c10 */ /* 0x000fe2000ff1e0ff */
[----:B------:R-:W-:Y:S01]  /*21a0*/  IMAD.WIDE.U32 R4, R0, UR16, R4 ;  /* 0x0000001000047c25 */ /* 0x000fe2000f8e0004 */
[----:B------:R-:W-:-:S03]  /*21b0*/  UIMAD UR12, UR54, UR9, UR5 ;  /* 0x00000009360c72a4 */ /* 0x000fc6000f8e0205 */
[----:B------:R-:W-:Y:S02]  /*21c0*/  IMAD R9, R0, UR15, R9 ;  /* 0x0000000f00097c24 */ /* 0x000fe4000f8e0209 */
[----:B------:R-:W-:-:S03]  /*21d0*/  IMAD R8, R8, UR16, RZ ;  /* 0x0000001008087c24 */ /* 0x000fc6000f8e02ff */
[----:B------:R-:W-:Y:S01]  /*21e0*/  IADD3.X R11, R7, UR20, R9, P0, !PT ;  /* 0x00000014070b7c10 */ /* 0x000fe200087fe409 */
[----:B------:R-:W-:Y:S01]  /*21f0*/  IMAD R0, R0, UR17, R8 ;  /* 0x0000001100007c24 */ /* 0x000fe2000f8e0208 */
[----:B------:R-:W-:Y:S02]  /*2200*/  IADD3 R8, P0, R4, UR13, RZ ;  /* 0x0000000d04087c10 */ /* 0x000fe4000ff1e0ff */
[----:B------:R-:W-:Y:S01]  /*2210*/  MOV R4, UR8 ;  /* 0x0000000800047c02 */ /* 0x000fe20008000f00 */
[----:B------:R-:W-:Y:S01]  /*2220*/  ULDC.64 UR8, c[0x0][0x470] ;  /* 0x00011c0000087ab9 */ /* 0x000fe20000000a00 */
[----:B------:R-:W-:Y:S01]  /*2230*/  IADD3.X R9, R5, UR21, R0, P0, !PT ;  /* 0x0000001505097c10 */ /* 0x000fe200087fe400 */
[----:B------:R-:W-:Y:S01]  /*2240*/  UIMAD UR5, UR10, UR8, URZ ;  /* 0x000000080a0572a4 */ /* 0x000fe2000f8e023f */
[----:B------:R-:W-:Y:S02]  /*2250*/  IMAD.U32 R0, RZ, RZ, UR8 ;  /* 0x00000008ff007e24 */ /* 0x000fe4000f8e00ff */
[----:B------:R-:W-:Y:S01]  /*2260*/  IMAD.WIDE.U32 R10, R4, UR54, R10 ;  /* 0x00000036040a7c25 */ /* 0x000fe2000f8e000a */
[----:B------:R-:W-:Y:S01]  /*2270*/  UIMAD UR5, UR54, UR9, UR5 ;  /* 0x00000009360572a4 */ /* 0x000fe2000f8e0205 */
[----:B------:R-:W-:-:S02]  /*2280*/  ULDC.64 UR10, c[0x0][0x3f0] ;  /* 0x0000fc00000a7ab9 */ /* 0x000fc40000000a00 */
[----:B------:R-:W-:Y:S01]  /*2290*/  IMAD.WIDE.U32 R8, R0, UR54, R8 ;  /* 0x0000003600087c25 */ /* 0x000fe2000f8e0008 */
[----:B------:R-:W-:Y:S01]  /*22a0*/  ULDC.64 UR8, c[0x0][0x3f8] ;  /* 0x0000fe0000087ab9 */ /* 0x000fe20000000a00 */
[----:B------:R-:W-:Y:S02]  /*22b0*/  IADD3 R0, R11, UR12, RZ ;  /* 0x0000000c0b007c10 */ /* 0x000fe4000fffe0ff */
[----:B------:R-:W-:Y:S01]  /*22c0*/  LEA R6, P1, R10, UR10, 0x1 ;  /* 0x0000000a0a067c11 */ /* 0x000fe2000f8208ff */
[----:B------:R-:W-:Y:S01]  /*22d0*/  VIADD R5, R9, UR5 ;  /* 0x0000000509057c36 */ /* 0x000fe20008000000 */
[----:B------:R-:W-:Y:S02]  /*22e0*/  LEA R4, P0, R8, UR8, 0x1 ;  /* 0x0000000808047c11 */ /* 0x000fe4000f8008ff */
[----:B------:R-:W-:Y:S02]  /*22f0*/  LEA.HI.X R7, R10, UR11, R0, 0x1, P1 ;  /* 0x0000000b0a077c11 */ /* 0x000fe400088f0c00 */
[----:B------:R-:W-:-:S03]  /*2300*/  LEA.HI.X R5, R8, UR9, R5, 0x1, P0 ;  /* 0x0000000908057c11 */ /* 0x000fc600080f0c05 */
[----:B------:R2:W-:Y:S04]  /*2310*/  STG.E.128 desc[UR6][R6.64], RZ ;  /* 0x000000ff06007986 */ /* 0x0005e8000c101d06 */
[----:B------:R2:W-:Y:S04]  /*2320*/  STG.E.128 desc[UR6][R6.64+0x80], RZ ;  /* 0x000080ff06007986 */ /* 0x0005e8000c101d06 */
[----:B------:R2:W-:Y:S04]  /*2330*/  STG.E.128 desc[UR6][R6.64+0x100], RZ ;  /* 0x000100ff06007986 */ /* 0x0005e8000c101d06 */
[----:B------:R2:W-:Y:S04]  /*2340*/  STG.E.128 desc[UR6][R6.64+0x180], RZ ;  /* 0x000180ff06007986 */ /* 0x0005e8000c101d06 */
[----:B------:R2:W-:Y:S04]  /*2350*/  STG.E.128 desc[UR6][R4.64], RZ ;  /* 0x000000ff04007986 */ /* 0x0005e8000c101d06 */
[----:B------:R2:W-:Y:S04]  /*2360*/  STG.E.128 desc[UR6][R4.64+0x80], RZ ;  /* 0x000080ff04007986 */ /* 0x0005e8000c101d06 */
[----:B------:R2:W-:Y:S04]  /*2370*/  STG.E.128 desc[UR6][R4.64+0x100], RZ ;  /* 0x000100ff04007986 */ /* 0x0005e8000c101d06 */
[----:B------:R2:W-:Y:S01]  /*2380*/  STG.E.128 desc[UR6][R4.64+0x180], RZ ;  /* 0x000180ff04007986 */ /* 0x0005e2000c101d06 */
[----:B------:R-:W-:Y:S05]  /*2390*/  BRA `(.L_x_83) ;  /* 0x0000004000b47947 */ /* 0x000fea0003800000 */
.L_x_80:
[----:B------:R-:W-:Y:S01]  /*23a0*/  PLOP3.LUT P0, PT, PT, PT, UP4, 0x80, 0x0 ;  /* 0x000000000000781c */ /* 0x000fe20003f0f048 */
[----:B------:R-:W-:Y:S01]  /*23b0*/  UIMAD UR13, UR22, -0x20, UR8 ;  /* 0xffffffe0160d78a4 */ /* 0x000fe2000f8e0208 */
[----:B------:R-:W-:Y:S11]  /*23c0*/  BSSY B0, `(.L_x_84) ;  /* 0x000001f000007945 */ /* 0x000ff60003800000 */
[----:B------:R-:W-:Y:S01]  /*23d0*/  @P0 BAR.SYNC.DEFER_BLOCKING 0x0 ;  /* 0x0000000000000b1d */ /* 0x000fe20000010000 */
[----:B------:R-:W-:-:S13]  /*23e0*/  ISETP.GE.AND P2, PT, R0, UR13, PT ;  /* 0x0000000d00007c0c */ /* 0x000fda000bf46270 */
[----:B------:R1:W-:Y:S04]  /*23f0*/  @P2 STS.128 [R237+0x14000], RZ ;  /* 0x014000ffed002388 */ /* 0x0003e80000000c00 */
[----:B------:R1:W-:Y:S04]  /*2400*/  @P2 STS.128 [R237+0x15000], RZ ;  /* 0x015000ffed002388 */ /* 0x0003e80000000c00 */
[----:B------:R1:W-:Y:S04]  /*2410*/  @P2 STS.128 [R237+0x16000], RZ ;  /* 0x016000ffed002388 */ /* 0x0003e80000000c00 */
[----:B------:R1:W-:Y:S01]  /*2420*/  @P2 STS.128 [R237+0x17000], RZ ;  /* 0x017000ffed002388 */ /* 0x0003e20000000c00 */
[----:B------:R-:W-:Y:S05]  /*2430*/  @P2 BRA `(.L_x_85) ;  /* 0x00000000005c2947 */ /* 0x000fea0003800000 */
[----:B------:R-:W-:Y:S01]  /*2440*/  IADD3 R7, P0, R0, UR26, RZ ;  /* 0x0000001a00077c10 */ /* 0x000fe2000ff1e0ff */
[----:B------:R-:W-:Y:S01]  /*2450*/  ULDC.64 UR16, c[0x0][0x268] ;  /* 0x00009a0000107ab9 */ /* 0x000fe20000000a00 */
[----:B------:R-:W-:-:S04]  /*2460*/  MOV R8, UR26 ;  /* 0x0000001a00087c02 */ /* 0x000fc80008000f00 */
[----:B------:R-:W-:Y:S01]  /*2470*/  LEA.HI.X.SX32 R10, R8, R20, 0x1, P0 ;  /* 0x00000014080a7211 */ /* 0x000fe200000f0eff */
[----:B------:R-:W-:-:S04]  /*2480*/  IMAD.WIDE.U32 R8, R7, UR30, R4 ;  /* 0x0000001e07087c25 */ /* 0x000fc8000f8e0004 */
[----:B------:R-:W-:-:S04]  /*2490*/  IMAD R10, R10, UR30, RZ ;  /* 0x0000001e0a0a7c24 */ /* 0x000fc8000f8e02ff */
[----:B------:R-:W-:Y:S01]  /*24a0*/  IMAD R11, R7, UR31, R10 ;  /* 0x0000001f070b7c24 */ /* 0x000fe2000f8e020a */
[----:B------:R-:W-:Y:S01]  /*24b0*/  IADD3 R10, P0, R8, UR18, RZ ;  /* 0x00000012080a7c10 */ /* 0x000fe2000ff1e0ff */
[----:B------:R-:W-:-:S03]  /*24c0*/  IMAD R7, R18, UR16, RZ ;  /* 0x0000001012077c24 */ /* 0x000fc6000f8e02ff */
[----:B------:R-:W-:Y:S01]  /*24d0*/  IADD3.X R11, R9, UR34, R11, P0, !PT ;  /* 0x00000022090b7c10 */ /* 0x000fe200087fe40b */
[C---:B------:R-:W-:Y:S02]  /*24e0*/  IMAD R7, R6.reuse, UR17, R7 ;  /* 0x0000001106077c24 */ /* 0x040fe4000f8e0207 */
[----:B------:R-:W-:Y:S01]  /*24f0*/  IMAD.WIDE.U32 R10, R6, UR16, R10 ;  /* 0x00000010060a7c25 */ /* 0x000fe2000f8e000a */
[----:B------:R-:W-:-:S04]  /*2500*/  ULDC.64 UR16, c[0x0][0x220] ;  /* 0x0000880000107ab9 */ /* 0x000fc80000000a00 */
[----:B------:R-:W-:Y:S02]  /*2510*/  IADD3 R7, R11, R7, RZ ;  /* 0x000000070b077210 */ /* 0x000fe40007ffe0ff */
[----:B------:R-:W-:-:S04]  /*2520*/  LEA R8, P0, R10, UR16, 0x1 ;  /* 0x000000100a087c11 */ /* 0x000fc8000f8008ff */
[----:B------:R-:W-:-:S05]  /*2530*/  LEA.HI.X R9, R10, UR17, R7, 0x1, P0 ;  /* 0x000000110a097c11 */ /* 0x000fca00080f0c07 */
[----:B------:R-:W-:Y:S01]  /*2540*/  @!PT LDS RZ, [RZ] ;  /* 0x00000000fffff984 */ /* 0x000fe20000000800 */
[----:B------:R-:W-:Y:S01]  /*2550*/  @!PT LDS RZ, [RZ] ;  /* 0x00000000fffff984 */ /* 0x000fe20000000800 */
[----:B------:R-:W-:Y:S01]  /*2560*/  @!PT LDS RZ, [RZ] ;  /* 0x00000000fffff984 */ /* 0x000fe20000000800 */
[----:B------:R2:W-:Y:S04]  /*2570*/  LDGSTS.E.BYPASS.LTC128B.128 [R237+0x14000], desc[UR6][R8.64] ;  /* 0x1400000008ed7fae */ /* 0x0005e8000b901d46 */
[----:B------:R2:W-:Y:S04]  /*2580*/  LDGSTS.E.BYPASS.LTC128B.128 [R237+0x15000], desc[UR6][R8.64+0x80] ;  /* 0x1500008008ed7fae */ /* 0x0005e8000b901d46 */
[----:B------:R2:W-:Y:S04]  /*2590*/  LDGSTS.E.BYPASS.LTC128B.128 [R237+0x16000], desc[UR6][R8.64+0x100] ;  /* 0x1600010008ed7fae */ /* 0x0005e8000b901d46 */
[----:B------:R2:W-:Y:S02]  /*25a0*/  LDGSTS.E.BYPASS.LTC128B.128 [R237+0x17000], desc[UR6][R8.64+0x180] ;  /* 0x1700018008ed7fae */ /* 0x0005e4000b901d46 */
.L_x_85:
[----:B------:R-:W-:Y:S05]  /*25b0*/  BSYNC B0 ;  /* 0x0000000000007941 */ /* 0x000fea0003800000 */
.L_x_84:
[----:B------:R-:W3:Y:S01]  /*25c0*/  LDL R44, [R1+0x8] ;  /* 0x00000800012c7983 */ /* 0x000ee20000100800 */
[----:B------:R-:W-:Y:S01]  /*25d0*/  UIMAD UR13, UR5, -0x40, UR25 ;  /* 0xffffffc0050d78a4 */ /* 0x000fe2000f8e0219 */
[----:B------:R-:W-:Y:S01]  /*25e0*/  VIADD R7, R0, 0x20 ;  /* 0x0000002000077836 */ /* 0x000fe20000000000 */
[----:B------:R-:W-:Y:S01]  /*25f0*/  USHF.L.U32 UR15, UR37, 0x6, URZ ;  /* 0x00000006250f7899 */ /* 0x000fe2000800063f */
[----:B--2---:R-:W-:Y:S01]  /*2600*/  IMAD.WIDE.U32 R8, R12, 0x40, RZ ;  /* 0x000000400c087825 */ /* 0x004fe200078e00ff */
[----:B------:R-:W0:Y:S01]  /*2610*/  LDGDEPBAR ;  /* 0x00000000000079af */ /* 0x000e220000000000 */
[----:B------:R-:W-:Y:S01]  /*2620*/  UIMAD.WIDE.U32 UR16, UR36, 0x40, URZ ;  /* 0x00000040241078a5 */ /* 0x000fe2000f8e003f */
[----:B------:R-:W-:Y:S01]  /*2630*/  ISETP.GE.AND P0, PT, R7, UR13, PT ;  /* 0x0000000d07007c0c */ /* 0x000fe2000bf06270 */
[----:B------:R-:W-:Y:S01]  /*2640*/  IMAD.SHL.U32 R13, R13, 0x40, RZ ;  /* 0x000000400d0d7824 */ /* 0x000fe200078e00ff */
[----:B------:R-:W-:Y:S01]  /*2650*/  ISETP.GE.AND P1, PT, R0, UR13, PT ;  /* 0x0000000d00007c0c */ /* 0x000fe2000bf26270 */
[----:B------:R-:W-:Y:S01]  /*2660*/  BSSY B0, `(.L_x_86) ;  /* 0x0000058000007945 */ /* 0x000fe20003800000 */
[----:B------:R-:W-:-:S02]  /*2670*/  IMAD.MOV.U32 R244, RZ, RZ, 0x7f800000 ;  /* 0x7f800000fff47424 */ /* 0x000fc400078e00ff */
[----:B------:R-:W-:-:S07]  /*2680*/  IMAD.MOV.U32 R245, RZ, RZ, 0x7f800000 ;  /* 0x7f800000fff57424 */ /* 0x000fce00078e00ff */
[----:B------:R-:W-:Y:S02]  /*2690*/  @!P0 IADD3 R10, P3, R240, R8, RZ ;  /* 0x00000008f00a8210 */ /* 0x000fe40007f7e0ff */
[----:B------:R2:W-:Y:S02]  /*26a0*/  @P1 STS.128 [R237+0x8000], RZ ;  /* 0x008000ffed001388 */ /* 0x0005e40000000c00 */
[----:B------:R-:W-:Y:S02]  /*26b0*/  @!P0 IADD3.X R11, R241, R9, R13, P3, !PT ;  /* 0x00000009f10b8210 */ /* 0x000fe40001ffe40d */
[----:B------:R2:W-:Y:S01]  /*26c0*/  @P1 STS.128 [R237+0xa000], RZ ;  /* 0x00a000ffed001388 */ /* 0x0005e20000000c00 */
[----:B------:R-:W-:-:S03]  /*26d0*/  @!P0 IADD3 R8, P3, R242, UR16, RZ ;  /* 0x00000010f2088c10 */ /* 0x000fc6000ff7e0ff */
[----:B------:R2:W-:Y:S04]  /*26e0*/  @P1 STS.128 [R237+0xc000], RZ ;  /* 0x00c000ffed001388 */ /* 0x0005e80000000c00 */
[----:B------:R2:W-:Y:S04]  /*26f0*/  @P1 STS.128 [R237+0xe000], RZ ;  /* 0x00e000ffed001388 */ /* 0x0005e80000000c00 */
[----:B------:R-:W-:Y:S01]  /*2700*/  @!PT LDS RZ, [RZ] ;  /* 0x00000000fffff984 */ /* 0x000fe20000000800 */
[----:B------:R-:W-:Y:S01]  /*2710*/  @!PT LDS RZ, [RZ] ;  /* 0x00000000fffff984 */ /* 0x000fe20000000800 */
[----:B------:R-:W-:Y:S01]  /*2720*/  @!PT LDS RZ, [RZ] ;  /* 0x00000000fffff984 */ /* 0x000fe20000000800 */
[----:B------:R-:W-:Y:S04]  /*2730*/  @!P1 LDGSTS.E.BYPASS.LTC128B.128 [R237+0x8000], desc[UR6][R240.64] ;  /* 0x08000000f0ed9fae */ /* 0x000fe8000b901d46 */
[----:B------:R-:W-:Y:S04]  /*2740*/  @!P1 LDGSTS.E.BYPASS.LTC128B.128 [R237+0xa000], desc[UR6][R240.64+0x80] ;  /* 0x0a000080f0ed9fae */ /* 0x000fe8000b901d46 */
[----:B------:R-:W-:Y:S04]  /*2750*/  @!P1 LDGSTS.E.BYPASS.LTC128B.128 [R237+0xc000], desc[UR6][R240.64+0x100] ;  /* 0x0c000100f0ed9fae */ /* 0x000fe8000b901d46 */
[----:B------:R-:W-:Y:S04]  /*2760*/  @!P1 LDGSTS.E.BYPASS.LTC128B.128 [R237+0xe000], desc[UR6][R240.64+0x180] ;  /* 0x0e000180f0ed9fae */ /* 0x000fe8000b901d46 */
[----:B------:R2:W-:Y:S04]  /*2770*/  @P0 STS.128 [R237+0x9000], RZ ;  /* 0x009000ffed000388 */ /* 0x0005e80000000c00 */
[----:B------:R2:W-:Y:S04]  /*2780*/  @P0 STS.128 [R237+0xb000], RZ ;  /* 0x00b000ffed000388 */ /* 0x0005e80000000c00 */
        /* <DEDUP_REMOVED lines=8> */
[----:B------:R4:W-:Y:S04]  /*2810*/  @!P0 LDGSTS.E.BYPASS.LTC128B.128 [R237+0xf000], desc[UR6][R10.64+0x180] ;  /* 0x0f0001800aed8fae */ /* 0x0009e8000b901d46 */
[----:B------:R2:W-:Y:S04]  /*2820*/  @P1 STS.128 [R237], RZ ;  /* 0x000000ffed001388 */ /* 0x0005e80000000c00 */
[----:B------:R2:W-:Y:S04]  /*2830*/  @P1 STS.128 [R237+0x2000], RZ ;  /* 0x002000ffed001388 */ /* 0x0005e80000000c00 */
[----:B------:R2:W-:Y:S04]  /*2840*/  @P1 STS.128 [R237+0x4000], RZ ;  /* 0x004000ffed001388 */ /* 0x0005e80000000c00 */
[----:B------:R2:W-:Y:S04]  /*2850*/  @P1 STS.128 [R237+0x6000], RZ ;  /* 0x006000ffed001388 */ /* 0x0005e80000000c00 */
[----:B------:R-:W-:Y:S01]  /*2860*/  @!PT LDS RZ, [RZ] ;  /* 0x00000000fffff984 */ /* 0x000fe20000000800 */
[----:B------:R-:W-:Y:S01]  /*2870*/  @!PT LDS RZ, [RZ] ;  /* 0x00000000fffff984 */ /* 0x000fe20000000800 */
[----:B------:R-:W-:Y:S01]  /*2880*/  @!PT LDS RZ, [RZ] ;  /* 0x00000000fffff984 */ /* 0x000fe20000000800 */
[----:B------:R2:W-:Y:S04]  /*2890*/  @!P1 LDGSTS.E.BYPASS.LTC128B.128 [R237], desc[UR6][R242.64] ;  /* 0x00000000f2ed9fae */ /* 0x0005e8000b901d46 */
[----:B------:R2:W-:Y:S04]  /*28a0*/  @!P1 LDGSTS.E.BYPASS.LTC128B.128 [R237+0x2000], desc[UR6][R242.64+0x80] ;  /* 0x02000080f2ed9fae */ /* 0x0005e8000b901d46 */
[----:B------:R2:W-:Y:S04]  /*28b0*/  @!P1 LDGSTS.E.BYPASS.LTC128B.128 [R237+0x4000], desc[UR6][R242.64+0x100] ;  /* 0x04000100f2ed9fae */ /* 0x0005e8000b901d46 */
[----:B------:R2:W-:Y:S04]  /*28c0*/  @!P1 LDGSTS.E.BYPASS.LTC128B.128 [R237+0x6000], desc[UR6][R242.64+0x180] ;  /* 0x06000180f2ed9fae */ /* 0x0005e8000b901d46 */
[----:B------:R2:W-:Y:S04]  /*28d0*/  @P0 STS.128 [R237+0x1000], RZ ;  /* 0x001000ffed000388 */ /* 0x0005e80000000c00 */
[----:B------:R2:W-:Y:S04]  /*28e0*/  @P0 STS.128 [R237+0x3000], RZ ;  /* 0x003000ffed000388 */ /* 0x0005e80000000c00 */
[----:B------:R2:W-:Y:S04]  /*28f0*/  @P0 STS.128 [R237+0x5000], RZ ;  /* 0x005000ffed000388 */ /* 0x0005e80000000c00 */
[----:B------:R2:W-:Y:S01]  /*2900*/  @P0 STS.128 [R237+0x7000], RZ ;  /* 0x007000ffed000388 */ /* 0x0005e20000000c00 */
[C---:B---3--:R-:W-:Y:S01]  /*2910*/  VIADD R7, R44.reuse, 0x8 ;  /* 0x000000082c077836 */ /* 0x048fe20000000000 */
[----:B------:R-:W-:Y:S01]  /*2920*/  SHF.R.S32.HI R246, RZ, 0x1f, R44 ;  /* 0x0000001ffff67819 */ /* 0x000fe2000001142c */
[----:B------:R-:W-:-:S03]  /*2930*/  IMAD.SHL.U32 R12, R44, 0x4, RZ ;  /* 0x000000042c0c7824 */ /* 0x000fc600078e00ff */
[----:B------:R-:W-:Y:S01]  /*2940*/  ISETP.GE.AND P4, PT, R7, UR13, PT ;  /* 0x0000000d07007c0c */ /* 0x000fe2000bf86270 */
[----:B------:R-:W-:-:S05]  /*2950*/  IMAD.U32 R7, RZ, RZ, UR15 ;  /* 0x0000000fff077e24 */ /* 0x000fca000f8e00ff */
[----:B------:R-:W-:Y:S02]  /*2960*/  @!P0 IADD3.X R9, R243, UR17, R7, P3, !PT ;  /* 0x00000011f3098c10 */ /* 0x000fe40009ffe407 */
[----:B----4-:R-:W-:Y:S02]  /*2970*/  IADD3 R10, P3, R12, UR10, RZ ;  /* 0x0000000a0c0a7c10 */ /* 0x010fe4000ff7e0ff */
[C---:B------:R-:W-:Y:S01]  /*2980*/  SHF.L.U64.HI R7, R44.reuse, 0x2, R246 ;  /* 0x000000022c077819 */ /* 0x040fe200000102f6 */
[----:B------:R-:W-:Y:S01]  /*2990*/  @!PT LDS RZ, [RZ] ;  /* 0x00000000fffff984 */ /* 0x000fe20000000800 */
[----:B------:R-:W-:Y:S01]  /*29a0*/  @!PT LDS RZ, [RZ] ;  /* 0x00000000fffff984 */ /* 0x000fe20000000800 */
[----:B------:R-:W-:Y:S01]  /*29b0*/  @!PT LDS RZ, [RZ] ;  /* 0x00000000fffff984 */ /* 0x000fe20000000800 */
[----:B------:R2:W-:Y:S03]  /*29c0*/  @!P0 LDGSTS.E.BYPASS.LTC128B.128 [R237+0x1000], desc[UR6][R8.64] ;  /* 0x0100000008ed8fae */ /* 0x0005e6000b901d46 */
[----:B------:R-:W-:Y:S01]  /*29d0*/  IADD3.X R11, R7, UR9, RZ, P3, !PT ;  /* 0x00000009070b7c10 */ /* 0x000fe20009ffe4ff */
[----:B------:R2:W-:Y:S04]  /*29e0*/  @!P0 LDGSTS.E.BYPASS.LTC128B.128 [R237+0x3000], desc[UR6][R8.64+0x80] ;  /* 0x0300008008ed8fae */ /* 0x0005e8000b901d46 */
[----:B------:R2:W-:Y:S04]  /*29f0*/  @!P0 LDGSTS.E.BYPASS.LTC128B.128 [R237+0x5000], desc[UR6][R8.64+0x100] ;  /* 0x0500010008ed8fae */ /* 0x0005e8000b901d46 */
[----:B------:R2:W-:Y:S01]  /*2a00*/  @!P0 LDGSTS.E.BYPASS.LTC128B.128 [R237+0x7000], desc[UR6][R8.64+0x180] ;  /* 0x0700018008ed8fae */ /* 0x0005e2000b901d46 */
[----:B------:R-:W-:-:S03]  /*2a10*/  ISETP.GE.AND P0, PT, R44, UR13, PT ;  /* 0x0000000d2c007c0c */ /* 0x000fc6000bf06270 */
[----:B------:R2:W-:Y:S04]  /*2a20*/  @P2 STS.128 [R237+0x10000], RZ ;  /* 0x010000ffed002388 */ /* 0x0005e80000000c00 */
[----:B------:R2:W-:Y:S04]  /*2a30*/  @P2 STS.128 [R237+0x11000], RZ ;  /* 0x011000ffed002388 */ /* 0x0005e80000000c00 */
[----:B------:R2:W-:Y:S04]  /*2a40*/  @P2 STS.128 [R237+0x12000], RZ ;  /* 0x012000ffed002388 */ /* 0x0005e80000000c00 */
[----:B------:R2:W-:Y:S01]  /*2a50*/  @P2 STS.128 [R237+0x13000], RZ ;  /* 0x013000ffed002388 */ /* 0x0005e20000000c00 */
[----:B------:R-:W-:Y:S05]  /*2a60*/  @P2 BRA `(.L_x_87) ;  /* 0x00000000005c2947 */ /* 0x000fea0003800000 */
[----:B------:R-:W-:Y:S01]  /*2a70*/  IADD3 R0, P1, R0, UR26, RZ ;  /* 0x0000001a00007c10 */ /* 0x000fe2000ff3e0ff */
[----:B------:R-:W-:Y:S01]  /*2a80*/  ULDC.64 UR16, c[0x0][0x260] ;  /* 0x0000980000107ab9 */ /* 0x000fe20000000a00 */
[----:B------:R-:W-:-:S03]  /*2a90*/  MOV R7, UR26 ;  /* 0x0000001a00077c02 */ /* 0x000fc60008000f00 */
[----:B------:R-:W-:Y:S01]  /*2aa0*/  IMAD.WIDE.U32 R4, R0, UR32, R4 ;  /* 0x0000002000047c25 */ /* 0x000fe2000f8e0004 */
[----:B------:R-:W-:Y:S02]  /*2ab0*/  LEA.HI.X.SX32 R7, R7, R20, 0x1, P1 ;  /* 0x0000001407077211 */ /* 0x000fe400008f0eff */
[----:B------:R-:W-:-:S03]  /*2ac0*/  IADD3 R4, P1, R4, UR24, RZ ;  /* 0x0000001804047c10 */ /* 0x000fc6000ff3e0ff */
[----:B------:R-:W-:-:S04]  /*2ad0*/  IMAD R7, R7, UR32, RZ ;  /* 0x0000002007077c24 */ /* 0x000fc8000f8e02ff */
[----:B------:R-:W-:Y:S02]  /*2ae0*/  IMAD R7, R0, UR33, R7 ;  /* 0x0000002100077c24 */ /* 0x000fe4000f8e0207 */
        /* <DEDUP_REMOVED lines=15> */
.L_x_87:
[----:B------:R-:W-:Y:S05]  /*2be0*/  BSYNC B0 ;  /* 0x0000000000007941 */ /* 0x000fea0003800000 */
.L_x_86:
[----:B------:R-:W-:Y:S01]  /*2bf0*/  UIADD3 UR13, UR4, 0x14000, URZ ;  /* 0x00014000040d7890 */ /* 0x000fe2000fffe03f */
[----:B---3--:R-:W-:Y:S01]  /*2c00*/  IMAD.MOV.U32 R4, RZ, RZ, 0x20 ;  /* 0x00000020ff047424 */ /* 0x008fe200078e00ff */
[----:B------:R-:W-:Y:S01]  /*2c10*/  LOP3.LUT P1, RZ, R17, 0x2, RZ, 0xc0, !PT ;  /* 0x0000000211ff7812 */ /* 0x000fe2000782c0ff */
[----:B------:R-:W-:Y:S01]  /*2c20*/  IMAD.MOV.U32 R192, RZ, RZ, 0x40 ;  /* 0x00000040ffc07424 */ /* 0x000fe200078e00ff */
[----:B------:R-:W-:Y:S01]  /*2c30*/  LEA R180, R234, UR4, 0x1 ;  /* 0x00000004eab47c11 */ /* 0x000fe2000f8e08ff */
[----:B------:R-:W-:Y:S01]  /*2c40*/  VIADD R6, R44, 0x1 ;  /* 0x000000012c067836 */ /* 0x000fe20000000000 */
[----:B------:R-:W-:Y:S01]  /*2c50*/  LEA R5, R234, UR13, 0x1 ;  /* 0x0000000dea057c11 */ /* 0x000fe2000f8e08ff */
[----:B------:R-:W-:Y:S01]  /*2c60*/  IMAD.U32 R0, RZ, RZ, UR25 ;  /* 0x00000019ff007e24 */ /* 0x000fe2000f8e00ff */
[----:B------:R-:W-:Y:S01]  /*2c70*/  SEL R4, R4, 0xffffffe0, !P1 ;  /* 0xffffffe004047807 */ /* 0x000fe20004800000 */
[----:B------:R-:W-:Y:S01]  /*2c80*/  UIADD3 UR18, UR25, 0x20, UR26 ;  /* 0x0000002019127890 */ /* 0x000fe2000fffe01a */
[----:B------:R-:W-:Y:S01]  /*2c90*/  IMAD.SHL.U32 R247, R44, 0x4, RZ ;  /* 0x000000042cf77824 */ /* 0x000fe200078e00ff */
[----:B------:R-:W-:-:S02]  /*2ca0*/  CS2R R126, SRZ ;  /* 0x00000000007e7805 */ /* 0x000fc4000001ff00 */
[----:B------:R-:W-:Y:S02]  /*2cb0*/  IADD3 R0, R6, UR8, -R0 ;  /* 0x0000000806007c10 */ /* 0x000fe4000fffe800 */
[----:B------:R-:W-:Y:S02]  /*2cc0*/  CS2R R124, SRZ ;  /* 0x00000000007c7805 */ /* 0x000fe4000001ff00 */
[----:B------:R-:W-:Y:S02]  /*2cd0*/  CS2R R130, SRZ ;  /* 0x0000000000827805 */ /* 0x000fe4000001ff00 */
[----:B------:R-:W-:Y:S02]  /*2ce0*/  CS2R R128, SRZ ;  /* 0x0000000000807805 */ /* 0x000fe4000001ff00 */
[----:B------:R-:W-:Y:S01]  /*2cf0*/  CS2R R122, SRZ ;  /* 0x00000000007a7805 */ /* 0x000fe2000001ff00 */
[----:B------:R3:W-:Y:S01]  /*2d00*/  STL [R1], R0 ;  /* 0x0000000001007387 */ /* 0x0007e20000100800 */
        /* <DEDUP_REMOVED lines=26> */
[----:B------:R-:W-:Y:S01]  /*2eb0*/  SHF.L.U64.HI R246, R44, 0x2, R246 ;  /* 0x000000022cf67819 */ /* 0x000fe200000102f6 */
[----:B------:R-:W-:Y:S01]  /*2ec0*/  UIADD3 UR17, UR26, 0x20, URZ ;  /* 0x000000201a117890 */ /* 0x000fe2000fffe03f */
[----:B------:R-:W0:Y:S01]  /*2ed0*/  LDGDEPBAR ;  /* 0x00000000000079af */ /* 0x000e220000000000 */
[----:B------:R-:W-:Y:S01]  /*2ee0*/  ULDC UR20, c[0x0][0x2dc] ;  /* 0x0000b70000147ab9 */ /* 0x000fe20000000800 */
[----:B------:R-:W-:Y:S02]  /*2ef0*/  ULDC UR16, c[0x0][0x2ec] ;  /* 0x0000bb0000107ab9 */ /* 0x000fe40000000800 */
[----:B------:R3:W5:Y:S04]  /*2f00*/  @!P0 LDG.E R244, desc[UR6][R10.64] ;  /* 0x000000060af48981 */ /* 0x000768000c1e1900 */
[----:B------:R3:W5:Y:S01]  /*2f10*/  @!P4 LDG.E R245, desc[UR6][R10.64+0x20] ;  /* 0x000020060af5c981 */ /* 0x000762000c1e1900 */
[----:B------:R-:W-:-:S02]  /*2f20*/  LOP3.LUT P0, RZ, R17, 0x4, RZ, 0xc0, !PT ;  /* 0x0000000411ff7812 */ /* 0x000fc4000780c0ff */
[----:B------:R-:W-:Y:S01]  /*2f30*/  CS2R R16, SRZ ;  /* 0x0000000000107805 */ /* 0x000fe2000001ff00 */
[----:B------:R-:W-:Y:S01]  /*2f40*/  UIADD3 UR18, UR18, -UR8, URZ ;  /* 0x8000000812127290 */ /* 0x000fe2000fffe03f */
[----:B------:R-:W-:-:S04]  /*2f50*/  SEL R192, R192, 0xffffffc0, !P0 ;  /* 0xffffffc0c0c07807 */ /* 0x000fc80004000000 */
[----:B------:R-:W-:Y:S01]  /*2f60*/  IADD3 R192, R4, R5, R192 ;  /* 0x0000000504c07210 */ /* 0x000fe20007ffe0c0 */
[----:B------:R-:W-:-:S04]  /*2f70*/  DEPBAR.LE SB0, 0x1 ;  /* 0x000080400000791a */ /* 0x000fc80000000000 */
[----:B------:R-:W-:Y:S06]  /*2f80*/  BAR.SYNC.DEFER_BLOCKING 0x0 ;  /* 0x0000000000007b1d */ /* 0x000fec0000010000 */
[----:B------:R3:W4:Y:S04]  /*2f90*/  LDSM.16.M88.4 R132, [R180+0x14000] ;  /* 0x01400000b484783b */ /* 0x0007280000000200 */
[----:B------:R3:W1:Y:S04]  /*2fa0*/  LDSM.16.M88.4 R148, [R180+0x15000] ;  /* 0x01500000b494783b */ /* 0x0006680000000200 */
[----:B------:R3:W1:Y:S04]  /*2fb0*/  LDSM.16.M88.4 R164, [R180+0x16000] ;  /* 0x01600000b4a4783b */ /* 0x0006680000000200 */
        /* <DEDUP_REMOVED lines=12> */
[----:B----4-:R3:W1:Y:S02]  /*3080*/  LDSM.16.M88.4 R188, [R230+0x3000] ;  /* 0x00300000e6bc783b */ /* 0x0106640000000200 */
.L_x_90:
[----:B------:R-:W0:Y:S01]  /*3090*/  LDGDEPBAR ;  /* 0x00000000000079af */ /* 0x000e220000000000 */
[----:B---3--:R-:W-:Y:S01]  /*30a0*/  LEA R0, R234, UR4, 0x1 ;  /* 0x00000004ea007c11 */ /* 0x008fe2000f8e08ff */
[----:B------:R-:W-:Y:S01]  /*30b0*/  USHF.L.U32 UR13, UR5, 0x6, URZ ;  /* 0x00000006050d7899 */ /* 0x000fe2000800063f */
[----:B-----5:R-:W-:Y:S01]  /*30c0*/  FSETP.NEU.FTZ.AND P1, PT, R244, -INF , PT ;  /* 0xff800000f400780b */ /* 0x020fe20003f3d000 */
[----:B------:R-:W3:Y:S01]  /*30d0*/  LDL R69, [R1] ;  /* 0x0000000001457983 */ /* 0x000ee20000100800 */
[----:B------:R-:W-:Y:S02]  /*30e0*/  UISETP.GT.AND UP2, UPT, UR5, UR14, UPT ;  /* 0x0000000e0500728c */ /* 0x000fe4000bf44270 */
[----:B------:R-:W-:Y:S01]  /*30f0*/  UISETP.GE.AND UP0, UPT, UR13, UR18, UPT ;  /* 0x000000120d00728c */ /* 0x000fe2000bf06270 */
[----:B------:R-:W4:Y:S03]  /*3100*/  LDL R68, [R1+0x4] ;  /* 0x0000040001447983 */ /* 0x000f260000100800 */
[----:B------:R-:W-:Y:S01]  /*3110*/  UISETP.LT.AND UP0, UPT, UR17, UR8, UP0 ;  /* 0x000000081100728c */ /* 0x000fe20008701270 */
[----:B------:R-:W-:Y:S05]  /*3120*/  PLOP3.LUT P3, PT, PT, PT, UP2, 0x80, 0x0 ;  /* 0x000000000000781c */ /* 0x000fea0003f6f028 */
[----:B------:R-:W-:Y:S01]  /*3130*/  PLOP3.LUT P0, PT, PT, PT, UP0, 0x80, 0x0 ;  /* 0x000000000000781c */ /* 0x000fe20003f0f008 */
[----:B------:R-:W-:Y:S04]  /*3140*/  DEPBAR.LE SB0, 0x0 ;  /* 0x000080000000791a */ /* 0x000fe80000000000 */
[----:B------:R-:W-:Y:S06]  /*3150*/  BAR.SYNC.DEFER_BLOCKING 0x0 ;  /* 0x0000000000007b1d */ /* 0x000fec0000010000 */
[----:B--2---:R-:W-:Y:S04]  /*3160*/  LDSM.16.M88.4 R8, [R2] ;  /* 0x000000000208783b */ /* 0x004fe80000000200 */
[----:B------:R-:W2:Y:S04]  /*3170*/  LDSM.16.M88.4 R44, [R0+0x10000] ;  /* 0x01000000002c783b */ /* 0x000ea80000000200 */
[----:B------:R-:W-:Y:S04]  /*3180*/  LDSM.16.M88.4 R48, [R224] ;  /* 0x00000000e030783b */ /* 0x000fe80000000200 */
[----:B-1----:R-:W1:Y:S04]  /*3190*/  LDSM.16.M88.4 R52, [R229+-0x4000] ;  /* 0xffc00000e534783b */ /* 0x002e680000000200 */
[----:B------:R-:W-:Y:S04]  /*31a0*/  LDSM.16.M88.4 R56, [R228] ;  /* 0x00000000e438783b */ /* 0x000fe80000000200 */
[----:B------:R-:W1:Y:S04]  /*31b0*/  LDSM.16.M88.4 R60, [R230+-0x4000] ;  /* 0xffc00000e63c783b */ /* 0x000e680000000200 */
[----:B------:R-:W-:Y:S01]  /*31c0*/  LDSM.16.M88.4 R64, [R231+-0x4000] ;  /* 0xffc00000e740783b */ /* 0x000fe20000000200 */
[C---:B--2---:R-:W-:Y:S06]  /*31d0*/  HMMA.16816.F32.BF16 R4, R8.reuse, R44, RZ ;  /* 0x0000002c0804723c */ /* 0x044fec00000418ff */
[----:B------:R-:W-:Y:S01]  /*31e0*/  HMMA.16816.F32.BF16 R8, R8, R46, RZ ;  /* 0x0000002e0808723c */ /* 0x000fe200000418ff */
[----:B------:R-:W2:Y:S11]  /*31f0*/  LDSM.16.M88.4 R44, [R227] ;  /* 0x00000000e32c783b */ /* 0x000eb60000000200 */
[----:B------:R-:W-:Y:S06]  /*3200*/  @!UPT UIADD3 URZ, URZ, URZ, URZ ;  /* 0x0000003f3f3ff290 */ /* 0x000fec000fffe03f */
[C---:B-1----:R-:W-:Y:S06]  /*3210*/  HMMA.16816.F32.BF16 R4, R48.reuse, R52, R4 ;  /* 0x000000343004723c */ /* 0x042fec0000041804 */
[----:B------:R-:W-:Y:S01]  /*3220*/  HMMA.16816.F32.BF16 R8, R48, R54, R8 ;  /* 0x000000363008723c */ /* 0x000fe20000041808 */
[----:B------:R-:W-:Y:S04]  /*3230*/  LDSM.16.M88.4 R48, [R2+0x2000] ;  /* 0x002000000230783b */ /* 0x000fe80000000200 */
[----:B------:R-:W1:Y:S11]  /*3240*/  LDSM.16.M88.4 R52, [R0+0x11000] ;  /* 0x011000000034783b */ /* 0x000e760000000200 */
[----:B------:R-:W-:Y:S02]  /*3250*/  @!UPT UIADD3 URZ, URZ, URZ, URZ ;  /* 0x0000003f3f3ff290 */ /* 0x000fe4000fffe03f */
[C---:B------:R-:W-:Y:S06]  /*3260*/  HMMA.16816.F32.BF16 R4, R56.reuse, R60, R4 ;  /* 0x0000003c3804723c */ /* 0x040fec0000041804 */
[----:B------:R-:W-:Y:S01]  /*3270*/  HMMA.16816.F32.BF16 R8, R56, R62, R8 ;  /* 0x0000003e3808723c */ /* 0x000fe20000041808 */
[----:B------:R-:W-:Y:S04]  /*3280*/  LDSM.16.M88.4 R56, [R224+0x2000] ;  /* 0x00200000e038783b */ /* 0x000fe80000000200 */
[----:B------:R-:W1:Y:S11]  /*3290*/  LDSM.16.M88.4 R60, [R229+-0x3000] ;  /* 0xffd00000e53c783b */ /* 0x000e760000000200 */
[----:B------:R-:W-:Y:S02]  /*32a0*/  @!UPT UIADD3 URZ, URZ, URZ, URZ ;  /* 0x0000003f3f3ff290 */ /* 0x000fe4000fffe03f */
        /* <DEDUP_REMOVED lines=10> */
[C---:B------:R-:W-:Y:S06]  /*3350*/  HMMA.16816.F32.BF16 R4, R56.reuse, R60, R4 ;  /* 0x0000003c3804723c */ /* 0x040fec0000041804 */
[----:B------:R-:W-:Y:S01]  /*3360*/  HMMA.16816.F32.BF16 R8, R56, R62, R8 ;  /* 0x0000003e3808723c */ /* 0x000fe20000041808 */
[----:B------:R-:W-:Y:S04]  /*3370*/  LDSM.16.M88.4 R56, [R2+0x4000] ;  /* 0x004000000238783b */ /* 0x000fe80000000200 */
[----:B------:R-:W1:Y:S11]  /*3380*/  LDSM.16.M88.4 R60, [R0+0x12000] ;  /* 0x01200000003c783b */ /* 0x000e760000000200 */
        /* <DEDUP_REMOVED lines=14> */
[----:B------:R-:W3:Y:S11]  /*3470*/  LDSM.16.M88.4 R60, [R231+-0x2000] ;  /* 0xffe00000e73c783b */ /* 0x000ef60000000200 */
[----:B------:R-:W-:Y:S02]  /*3480*/  @!UPT UIADD3 URZ, URZ, URZ, URZ ;  /* 0x0000003f3f3ff290 */ /* 0x000fe4000fffe03f */
[C---:B--2---:R-:W-:Y:S06]  /*3490*/  HMMA.16816.F32.BF16 R4, R44.reuse, R64, R4 ;  /* 0x000000402c04723c */ /* 0x044fec0000041804 */
[----:B------:R-:W-:Y:S01]  /*34a0*/  HMMA.16816.F32.BF16 R8, R44, R66, R8 ;  /* 0x000000422c08723c */ /* 0x000fe20000041808 */
[----:B------:R2:W-:Y:S04]  /*34b0*/  LDSM.16.M88.4 R64, [R0+0x13000] ;  /* 0x013000000040783b */ /* 0x0005e80000000200 */
[----:B------:R-:W3:Y:S11]  /*34c0*/  LDSM.16.M88.4 R44, [R2+0x6000] ;  /* 0x00600000022c783b */ /* 0x000ef60000000200 */
[----:B------:R-:W-:Y:S02]  /*34d0*/  @!UPT UIADD3 URZ, URZ, URZ, URZ ;  /* 0x0000003f3f3ff290 */ /* 0x000fe4000fffe03f */
[C---:B-1----:R-:W-:Y:S06]  /*34e0*/  HMMA.16816.F32.BF16 R4, R48.reuse, R52, R4 ;  /* 0x000000343004723c */ /* 0x042fec0000041804 */
[----:B------:R-:W-:Y:S01]  /*34f0*/  HMMA.16816.F32.BF16 R8, R48, R54, R8 ;  /* 0x000000363008723c */ /* 0x000fe20000041808 */
[----:B------:R-:W-:Y:S01]  /*3500*/  LDSM.16.M88.4 R48, [R224+0x6000] ;  /* 0x00600000e030783b */ /* 0x000fe20000000200 */
[----:B--2---:R-:W-:Y:S03]  /*3510*/  IMAD.U32 R0, RZ, RZ, UR22 ;  /* 0x00000016ff007e24 */ /* 0x004fe6000f8e00ff */
[----:B------:R-:W1:Y:S01]  /*3520*/  LDSM.16.M88.4 R52, [R229+-0x1000] ;  /* 0xfff00000e534783b */ /* 0x000e620000000200 */
[----:B----4-:R-:W-:Y:S02]  /*3530*/  @!P0 IMAD R0, R0, 0x20, R68 ;  /* 0x0000002000008824 */ /* 0x010fe400078e0244 */
[----:B------:R-:W-:Y:S10]  /*3540*/  IMAD.MOV.U32 R68, RZ, RZ, 0x8 ;  /* 0x00000008ff447424 */ /* 0x000ff400078e00ff */
[C---:B---3--:R-:W-:Y:S06]  /*3550*/  HMMA.16816.F32.BF16 R4, R56.reuse, R60, R4 ;  /* 0x0000003c3804723c */ /* 0x048fec0000041804 */
[----:B------:R-:W-:Y:S01]  /*3560*/  HMMA.16816.F32.BF16 R8, R56, R62, R8 ;  /* 0x0000003e3808723c */ /* 0x000fe20000041808 */
[----:B------:R-:W-:Y:S04]  /*3570*/  LDSM.16.M88.4 R56, [R228+0x6000] ;  /* 0x00600000e438783b */ /* 0x000fe80000000200 */
[----:B------:R-:W2:Y:S11]  /*3580*/  LDSM.16.M88.4 R60, [R230+-0x1000] ;  /* 0xfff00000e63c783b */ /* 0x000eb60000000200 */
[----:B------:R-:W-:Y:S02]  /*3590*/  @!UPT UIADD3 URZ, URZ, URZ, URZ ;  /* 0x0000003f3f3ff290 */ /* 0x000fe4000fffe03f */
[C---:B------:R-:W-:Y:S06]  /*35a0*/  HMMA.16816.F32.BF16 R4, R44.reuse, R64, R4 ;  /* 0x000000402c04723c */ /* 0x040fec0000041804 */
[----:B------:R-:W-:Y:S01]  /*35b0*/  HMMA.16816.F32.BF16 R8, R44, R66, R8 ;  /* 0x000000422c08723c */ /* 0x000fe20000041808 */
[----:B------:R-:W-:Y:S04]  /*35c0*/  LDSM.16.M88.4 R44, [R227+0x6000] ;  /* 0x00600000e32c783b */ /* 0x000fe80000000200 */
[----:B------:R-:W3:Y:S11]  /*35d0*/  LDSM.16.M88.4 R64, [R231+-0x1000] ;  /* 0xfff00000e740783b */ /* 0x000ef60000000200 */
[----:B------:R-:W-:Y:S02]  /*35e0*/  @!UPT UIADD3 URZ, URZ, URZ, URZ ;  /* 0x0000003f3f3ff290 */ /* 0x000fe4000fffe03f */
[C---:B-1----:R-:W-:Y:S06]  /*35f0*/  HMMA.16816.F32.BF16 R4, R48.reuse, R52, R4 ;  /* 0x000000343004723c */ /* 0x042fec0000041804 */
        /* <DEDUP_REMOVED lines=11> */
[C---:B---3--:R-:W-:Y:S06]  /*36b0*/  HMMA.16816.F32.BF16 R4, R44.reuse, R64, R4 ;  /* 0x000000402c04723c */ /* 0x048fec0000041804 */
        /* <DEDUP_REMOVED lines=39> */
[----:B------:R-:W-:Y:S03]  /*3930*/  IADD3.X R53, R246, UR11, RZ, P0, !PT ;  /* 0x0000000bf6357c10 */ /* 0x000fe600087fe4ff */
[----:B------:R-:W-:Y:S04]  /*3940*/  STS [R251+0x15000], R5 ;  /* 0x01500005fb007388 */ /* 0x000fe80000000800 */
[----:B------:R2:W-:Y:S10]  /*3950*/  MUFU.EX2 R54, R4 ;  /* 0x0000000400367308 */ /* 0x0005f40000000800 */
        /* <DEDUP_REMOVED lines=149> */
[----:B------:R-:W1:Y:S08]  /*42b0*/  LDC R5, c[0x0][0x420] ;  /* 0x00010800ff057b82 */ /* 0x000e700000000800 */
[----:B------:R-:W2:Y:S01]  /*42c0*/  LDC R6, c[0x0][0x424] ;  /* 0x00010900ff067b82 */ /* 0x000ea20000000800 */
[C---:B-1----:R-:W-:Y:S05]  /*42d0*/  IMAD.U32 R0, R5.reuse, -0x40, RZ ;  /* 0xffffffc005007824 */ /* 0x042fea00078e00ff */
[C---:B------:R-:W-:Y:S04]  /*42e0*/  LEA R4, P0, R0.reuse, R240, 0x1 ;  /* 0x000000f000047211 */ /* 0x040fe800078008ff */
[----:B------:R-:W-:Y:S01]  /*42f0*/  LEA.HI.X.SX32 R0, R0, R241, 0x1, P0 ;  /* 0x000000f100007211 */ /* 0x000fe200000f0eff */
[----:B------:R-:W-:Y:S04]  /*4300*/  IMAD.MOV.U32 R240, RZ, RZ, R4 ;  /* 0x000000fffff07224 */ /* 0x000fe800078e0004 */
[----:B------:R-:W-:Y:S01]  /*4310*/  IMAD.MOV.U32 R241, RZ, RZ, R0 ;  /* 0x000000fffff17224 */ /* 0x000fe200078e0000 */
[C---:B------:R-:W-:Y:S04]  /*4320*/  LEA R4, P0, R5.reuse, R240, 0x6 ;  /* 0x000000f005047211 */ /* 0x040fe800078030ff */
[----:B------:R-:W-:Y:S01]  /*4330*/  @!PT LDS RZ, [RZ] ;  /* 0x00000000fffff984 */ /* 0x000fe20000000800 */
[----:B------:R-:W-:Y:S01]  /*4340*/  @!PT LDS RZ, [RZ] ;  /* 0x00000000fffff984 */ /* 0x000fe20000000800 */
[----:B------:R-:W-:Y:S01]  /*4350*/  @!PT LDS RZ, [RZ] ;  /* 0x00000000fffff984 */ /* 0x000fe20000000800 */
[----:B------:R1:W-:Y:S01]  /*4360*/  LDGSTS.E.BYPASS.LTC128B.128 [R237+0x8000], desc[UR6][R240.64] ;  /* 0x08000000f0ed7fae */ /* 0x0003e2000b901d46 */
[----:B--2---:R-:W-:Y:S03]  /*4370*/  LEA.HI.X R5, R5, R241, R6, 0x6, P0 ;  /* 0x000000f105057211 */ /* 0x004fe600000f3406 */
[----:B------:R1:W-:Y:S04]  /*4380*/  LDGSTS.E.BYPASS.LTC128B.128 [R237+0xa000], desc[UR6][R240.64+0x80] ;  /* 0x0a000080f0ed7fae */ /* 0x0003e8000b901d46 */
[----:B------:R1:W-:Y:S04]  /*4390*/  LDGSTS.E.BYPASS.LTC128B.128 [R237+0xc000], desc[UR6][R240.64+0x100] ;  /* 0x0c000100f0ed7fae */ /* 0x0003e8000b901d46 */
[----:B------:R1:W-:Y:S04]  /*43a0*/  LDGSTS.E.BYPASS.LTC128B.128 [R237+0xe000], desc[UR6][R240.64+0x180] ;  /* 0x0e000180f0ed7fae */ /* 0x0003e8000b901d46 */
[----:B------:R1:W-:Y:S04]  /*43b0*/  LDGSTS.E.BYPASS.LTC128B.128 [R237+0x9000], desc[UR6][R4.64] ;  /* 0x0900000004ed7fae */ /* 0x0003e8000b901d46 */
[----:B------:R1:W-:Y:S04]  /*43c0*/  LDGSTS.E.BYPASS.LTC128B.128 [R237+0xb000], desc[UR6][R4.64+0x80] ;  /* 0x0b00008004ed7fae */ /* 0x0003e8000b901d46 */
[----:B------:R1:W-:Y:S04]  /*43d0*/  LDGSTS.E.BYPASS.LTC128B.128 [R237+0xd000], desc[UR6][R4.64+0x100] ;  /* 0x0d00010004ed7fae */ /* 0x0003e8000b901d46 */
[----:B------:R1:W-:Y:S04]  /*43e0*/  LDGSTS.E.BYPASS.LTC128B.128 [R237+0xf000], desc[UR6][R4.64+0x180] ;  /* 0x0f00018004ed7fae */ /* 0x0003e8000b901d46 */
[----:B------:R-:W0:Y:S02]  /*43f0*/  LDGDEPBAR ;  /* 0x00000000000079af */ /* 0x000e240000000000 */
.L_x_88:
        /* <DEDUP_REMOVED lines=31> */
[-C--:B------:R-:W-:Y:S01]  /*45f0*/  HMMA.16816.F32.BF16 R92, R92, R198.reuse, RZ ;  /* 0x000000c65c5c723c */ /* 0x080fe200000418ff */
[----:B------:R-:W-:Y:S04]  /*4600*/  IMAD R197, R0, UR20, RZ ;  /* 0x0000001400c57c24 */ /* 0x000fe8000f8e02ff */
[C---:B------:R-:W-:Y:S01]  /*4610*/  IMAD.U32 R0, R197.reuse, -0x40, RZ ;  /* 0xffffffc0c5007824 */ /* 0x040fe200078e00ff */
[----:B------:R-:W-:Y:S02]  /*4620*/  HMMA.16816.F32.BF16 R96, R96, R198, RZ ;  /* 0x000000c66060723c */ /* 0x000fe400000418ff */
[C---:B------:R-:W-:Y:S03]  /*4630*/  IMAD.SHL.U32 R196, R197.reuse, 0x10, RZ ;  /* 0x00000010c5c47824 */ /* 0x040fe600078e00ff */
[C---:B------:R-:W-:Y:S01]  /*4640*/  LEA R238, P0, R0.reuse, R238, 0x2 ;  /* 0x000000ee00ee7211 */ /* 0x040fe200078010ff */
[-C--:B------:R-:W-:Y:S05]  /*4650*/  HMMA.16816.F32.BF16 R4, R200, R204.reuse, R4 ;  /* 0x000000ccc804723c */ /* 0x080fea0000041804 */
[----:B------:R-:W-:Y:S01]  /*4660*/  LEA.HI.X.SX32 R239, R0, R239, 0x2, P0 ;  /* 0x000000ef00ef7211 */ /* 0x000fe200000f16ff */
[C---:B------:R-:W-:Y:S05]  /*4670*/  HMMA.16816.F32.BF16 R8, R208.reuse, R204, R8 ;  /* 0x000000ccd008723c */ /* 0x040fea0000041808 */
[----:B------:R-:W-:Y:S01]  /*4680*/  IMAD.SHL.U32 R0, R197, 0x8, RZ ;  /* 0x00000008c5007824 */ /* 0x000fe200078e00ff */
        /* <DEDUP_REMOVED lines=8> */
[CC--:B------:R-:W-:Y:S01]  /*4710*/  LEA R198, P1, R0.reuse, R238.reuse, 0x2 ;  /* 0x000000ee00c67211 */ /* 0x0c0fe200078210ff */
[C---:B------:R-:W-:Y:S02]  /*4720*/  HMMA.16816.F32.BF16 R56, R208.reuse, R212, R56 ;  /* 0x000000d4d038723c */ /* 0x040fe40000041838 */
[----:B------:R2:W5:Y:S03]  /*4730*/  @P3 LDG.E R245, desc[UR6][R204.64+-0xe0] ;  /* 0xffff2006ccf53981 */ /* 0x000566000c1e1900 */
[-C--:B------:R-:W-:Y:S01]  /*4740*/  LEA.HI.X.SX32 R199, R0, R239.reuse, 0x2, P1 ;  /* 0x000000ef00c77211 */ /* 0x080fe200008f16ff */
[----:B------:R-:W-:Y:S01]  /*4750*/  REDG.E.ADD.F32.FTZ.RN.STRONG.GPU desc[UR6][R238.64], R4 ;  /* 0x00000004ee0079a6 */ /* 0x000fe2000c10f386 */
[-C--:B------:R-:W-:Y:S03]  /*4760*/  HMMA.16816.F32.BF16 R60, R208, R214.reuse, R60 ;  /* 0x000000d6d03c723c */ /* 0x080fe6000004183c */
[----:B------:R-:W-:Y:S01]  /*4770*/  REDG.E.ADD.F32.FTZ.RN.STRONG.GPU desc[UR6][R198.64], R5 ;  /* 0x00000005c60079a6 */ /* 0x000fe2000c10f386 */
[----:B------:R-:W-:Y:S02]  /*4780*/  IMAD.SHL.U32 R207, R197, 0x20, RZ ;  /* 0x00000020c5cf7824 */ /* 0x000fe400078e00ff */
[C---:B------:R-:W-:Y:S06]  /*4790*/  HMMA.16816.F32.BF16 R64, R200.reuse, R214, R64 ;  /* 0x000000d6c840723c */ /* 0x040fec0000041840 */
[-C--:B------:R-:W-:Y:S06]  /*47a0*/  HMMA.16816.F32.BF16 R68, R200, R216.reuse, R68 ;  /* 0x000000d8c844723c */ /* 0x080fec0000041844 */
[C---:B------:R-:W-:Y:S05]  /*47b0*/  HMMA.16816.F32.BF16 R72, R208.reuse, R216, R72 ;  /* 0x000000d8d048723c */ /* 0x040fea0000041848 */
[CC--:B--2---:R-:W-:Y:S01]  /*47c0*/  LEA R204, P0, R196.reuse, R238.reuse, 0x2 ;  /* 0x000000eec4cc7211 */ /* 0x0c4fe200078010ff */
[-C--:B------:R-:W-:Y:S05]  /*47d0*/  HMMA.16816.F32.BF16 R76, R208, R218.reuse, R76 ;  /* 0x000000dad04c723c */ /* 0x080fea000004184c */
[-C--:B------:R-:W-:Y:S01]  /*47e0*/  LEA.HI.X.SX32 R205, R196, R239.reuse, 0x2, P0 ;  /* 0x000000efc4cd7211 */ /* 0x080fe200000f16ff */
[C---:B------:R-:W-:Y:S04]  /*47f0*/  HMMA.16816.F32.BF16 R80, R200.reuse, R218, R80 ;  /* 0x000000dac850723c */ /* 0x040fe80000041850 */
[----:B------:R2:W-:Y:S01]  /*4800*/  REDG.E.ADD.F32.FTZ.RN.STRONG.GPU desc[UR6][R204.64], R6 ;  /* 0x00000006cc0079a6 */ /* 0x0005e2000c10f386 */
[CC--:B------:R-:W-:Y:S01]  /*4810*/  LEA R206, P0, R207.reuse, R238.reuse, 0x2 ;  /* 0x000000eecfce7211 */ /* 0x0c0fe200078010ff */
[-C--:B-1----:R-:W-:Y:S05]  /*4820*/  HMMA.16816.F32.BF16 R84, R200, R220.reuse, R84 ;  /* 0x000000dcc854723c */ /* 0x082fea0000041854 */
[-C--:B------:R-:W-:Y:S01]  /*4830*/  LEA.HI.X.SX32 R207, R207, R239.reuse, 0x2, P0 ;  /* 0x000000efcfcf7211 */ /* 0x080fe200000f16ff */
[C---:B------:R-:W-:Y:S06]  /*4840*/  HMMA.16816.F32.BF16 R88, R208.reuse, R220, R88 ;  /* 0x000000dcd058723c */ /* 0x040fec0000041858 */
[-C--:B------:R-:W-:Y:S06]  /*4850*/  HMMA.16816.F32.BF16 R92, R208, R222.reuse, R92 ;  /* 0x000000ded05c723c */ /* 0x080fec000004185c */
[----:B------:R-:W-:Y:S05]  /*4860*/  HMMA.16816.F32.BF16 R96, R200, R222, R96 ;  /* 0x000000dec860723c */ /* 0x000fea0000041860 */
[C---:B------:R-:W-:Y:S02]  /*4870*/  IMAD R208, R197.reuse, 0x18, RZ ;  /* 0x00000018c5d07824 */ /* 0x040fe400078e02ff */
[----:B--2---:R-:W-:Y:S04]  /*4880*/  IMAD R205, R197, 0x28, RZ ;  /* 0x00000028c5cd7824 */ /* 0x004fe800078e02ff */
[CC--:B------:R-:W-:Y:S02]  /*4890*/  LEA R4, P1, R208.reuse, R238.reuse, 0x2 ;  /* 0x000000eed0047211 */ /* 0x0c0fe400078210ff */
[-C--:B------:R-:W-:Y:S02]  /*48a0*/  LEA R204, P2, R205, R238.reuse, 0x2 ;  /* 0x000000eecdcc7211 */ /* 0x080fe400078410ff */
[-C--:B------:R-:W-:Y:S01]  /*48b0*/  LEA.HI.X.SX32 R5, R208, R239.reuse, 0x2, P1 ;  /* 0x000000efd0057211 */ /* 0x080fe200008f16ff */
[----:B------:R-:W-:Y:S01]  /*48c0*/  IMAD R208, R197, 0x30, RZ ;  /* 0x00000030c5d07824 */ /* 0x000fe200078e02ff */
[-C--:B------:R-:W-:Y:S01]  /*48d0*/  LEA.HI.X.SX32 R205, R205, R239.reuse, 0x2, P2 ;  /* 0x000000efcdcd7211 */ /* 0x080fe200010f16ff */
[----:B------:R-:W-:Y:S02]  /*48e0*/  IMAD R197, R197, 0x38, RZ ;  /* 0x00000038c5c57824 */ /* 0x000fe400078e02ff */
[----:B------:R1:W-:Y:S01]  /*48f0*/  REDG.E.ADD.F32.FTZ.RN.STRONG.GPU desc[UR6][R4.64], R7 ;  /* 0x00000007040079a6 */ /* 0x0003e2000c10f386 */
[CC--:B------:R-:W-:Y:S03]  /*4900*/  LEA R6, P1, R208.reuse, R238.reuse, 0x2 ;  /* 0x000000eed0067211 */ /* 0x0c0fe600078210ff */
[----:B------:R2:W-:Y:S04]  /*4910*/  REDG.E.ADD.F32.FTZ.RN.STRONG.GPU desc[UR6][R206.64], R8 ;  /* 0x00000008ce0079a6 */ /* 0x0005e8000c10f386 */
[----:B------:R3:W-:Y:S01]  /*4920*/  REDG.E.ADD.F32.FTZ.RN.STRONG.GPU desc[UR6][R204.64], R9 ;  /* 0x00000009cc0079a6 */ /* 0x0007e2000c10f386 */
[-C--:B-1----:R-:W-:Y:S02]  /*4930*/  LEA.HI.X.SX32 R7, R208, R239.reuse, 0x2, P1 ;  /* 0x000000efd0077211 */ /* 0x082fe400008f16ff */
[CC--:B------:R-:W-:Y:S01]  /*4940*/  LEA R4, P0, R197.reuse, R238.reuse, 0x2 ;  /* 0x000000eec5047211 */ /* 0x0c0fe200078010ff */
[----:B--2---:R-:W-:Y:S02]  /*4950*/  VIADD R206, R196, 0x20 ;  /* 0x00000020c4ce7836 */ /* 0x004fe40000000000 */
[----:B------:R1:W-:Y:S01]  /*4960*/  REDG.E.ADD.F32.FTZ.RN.STRONG.GPU desc[UR6][R6.64], R10 ;  /* 0x0000000a060079a6 */ /* 0x0003e2000c10f386 */
[-C--:B------:R-:W-:Y:S02]  /*4970*/  LEA.HI.X.SX32 R5, R197, R239.reuse, 0x2, P0 ;  /* 0x000000efc5057211 */ /* 0x080fe400000f16ff */
[CC--:B------:R-:W-:Y:S03]  /*4980*/  LEA R8, P0, R206.reuse, R238.reuse, 0x2 ;  /* 0x000000eece087211 */ /* 0x0c0fe600078010ff */
[----:B------:R2:W-:Y:S01]  /*4990*/  REDG.E.ADD.F32.FTZ.RN.STRONG.GPU desc[UR6][R4.64], R11 ;  /* 0x0000000b040079a6 */ /* 0x0005e2000c10f386 */
[-C--:B---3--:R-:W-:Y:S03]  /*49a0*/  LEA.HI.X.SX32 R9, R206, R239.reuse, 0x2, P0 ;  /* 0x000000efce097211 */ /* 0x088fe600000f16ff */
[----:B------:R3:W-:Y:S04]  /*49b0*/  REDG.E.ADD.F32.FTZ.RN.STRONG.GPU desc[UR6][R238.64+0x80], R48 ;  /* 0x00008030ee0079a6 */ /* 0x0007e8000c10f386 */
[----:B------:R4:W-:Y:S04]  /*49c0*/  REDG.E.ADD.F32.FTZ.RN.STRONG.GPU desc[UR6][R198.64+0x80], R49 ;  /* 0x00008031c60079a6 */ /* 0x0009e8000c10f386 */
[----:B------:R4:W-:Y:S01]  /*49d0*/  REDG.E.ADD.F32.FTZ.RN.STRONG.GPU desc[UR6][R8.64], R50 ;  /* 0x00000032080079a6 */ /* 0x0009e2000c10f386 */
[C---:B-1----:R-:W-:Y:S05]  /*49e0*/  IMAD.IADD R7, R0.reuse, 0x1, R206 ;  /* 0x0000000100077824 */ /* 0x042fea00078e02ce */
[CC--:B------:R-:W-:Y:S01]  /*49f0*/  LEA R6, P1, R7.reuse, R238.reuse, 0x2 ;  /* 0x000000ee07067211 */ /* 0x0c0fe200078210ff */
[C---:B--2---:R-:W-:Y:S03]  /*4a00*/  IMAD.IADD R4, R0.reuse, 0x1, R7 ;  /* 0x0000000100047824 */ /* 0x044fe600078e0207 */
[-C--:B------:R-:W-:Y:S01]  /*4a10*/  LEA.HI.X.SX32 R7, R7, R239.reuse, 0x2, P1 ;  /* 0x000000ef07077211 */ /* 0x080fe200008f16ff */
[----:B------:R-:W-:Y:S01]  /*4a20*/  IMAD.IADD R5, R0, 0x1, R4 ;  /* 0x0000000100057824 */ /* 0x000fe200078e0204 */
[CC--:B---3--:R-:W-:Y:S03]  /*4a30*/  LEA R48, P0, R4.reuse, R238.reuse, 0x2 ;  /* 0x000000ee04307211 */ /* 0x0c8fe600078010ff */
        /* <DEDUP_REMOVED lines=149> */
[-C--:B------:R-:W-:Y:S03]  /*5390*/  LEA.HI.X.SX32 R47, R4, R239.reuse, 0x2, P1 ;  /* 0x000000ef042f7211 */ /* 0x080fe600008f16ff */
[----:B------:R-:W-:Y:S04]  /*53a0*/  REDG.E.ADD.F32.FTZ.RN.STRONG.GPU desc[UR6][R238.64+0x380], R96 ;  /* 0x00038060ee0079a6 */ /* 0x000fe8000c10f386 */
[----:B------:R-:W-:Y:S01]  /*53b0*/  REDG.E.ADD.F32.FTZ.RN.STRONG.GPU desc[UR6][R198.64+0x380], R97 ;  /* 0x00038061c60079a6 */ /* 0x000fe2000c10f386 */
[----:B-1----:R-:W-:Y:S01]  /*53c0*/  IMAD.IADD R6, R0, 0x1, R4 ;  /* 0x0000000100067824 */ /* 0x002fe200078e0204 */
[-C--:B--2---:R-:W-:Y:S03]  /*53d0*/  LEA R8, P0, R196, R238.reuse, 0x2 ;  /* 0x000000eec4087211 */ /* 0x084fe600078010ff */
[----:B------:R-:W-:Y:S01]  /*53e0*/  IMAD.IADD R5, R0, 0x1, R6 ;  /* 0x0000000100057824 */ /* 0x000fe200078e0206 */
[-C--:B------:R-:W-:Y:S03]  /*53f0*/  LEA.HI.X.SX32 R9, R196, R239.reuse, 0x2, P0 ;  /* 0x000000efc4097211 */ /* 0x080fe600000f16ff */
[----:B------:R-:W-:Y:S01]  /*5400*/  IMAD.IADD R4, R0, 0x1, R5 ;  /* 0x0000000100047824 */ /* 0x000fe200078e0205 */
[CC--:B------:R-:W-:Y:S02]  /*5410*/  LEA R44, P0, R6.reuse, R238.reuse, 0x2 ;  /* 0x000000ee062c7211 */ /* 0x0c0fe400078010ff */
[CC--:B------:R-:W-:Y:S01]  /*5420*/  LEA R10, P2, R5.reuse, R238.reuse, 0x2 ;  /* 0x000000ee050a7211 */ /* 0x0c0fe200078410ff */
[----:B------:R1:W-:Y:S01]  /*5430*/  REDG.E.ADD.F32.FTZ.RN.STRONG.GPU desc[UR6][R8.64], R98 ;  /* 0x00000062080079a6 */ /* 0x0003e2000c10f386 */
[-C--:B------:R-:W-:Y:S01]  /*5440*/  LEA.HI.X.SX32 R45, R6, R239.reuse, 0x2, P0 ;  /* 0x000000ef062d7211 */ /* 0x080fe200000f16ff */
[----:B------:R-:W-:Y:S01]  /*5450*/  IMAD.IADD R0, R0, 0x1, R4 ;  /* 0x0000000100007824 */ /* 0x000fe200078e0204 */
[-C--:B------:R-:W-:Y:S01]  /*5460*/  LEA.HI.X.SX32 R11, R5, R239.reuse, 0x2, P2 ;  /* 0x000000ef050b7211 */ /* 0x080fe200010f16ff */
[----:B------:R-:W-:Y:S03]  /*5470*/  REDG.E.ADD.F32.FTZ.RN.STRONG.GPU desc[UR6][R46.64], R99 ;  /* 0x000000632e0079a6 */ /* 0x000fe6000c10f386 */
[CC--:B------:R-:W-:Y:S01]  /*5480*/  LEA R6, P0, R0.reuse, R238.reuse, 0x2 ;  /* 0x000000ee00067211 */ /* 0x0c0fe200078010ff */
[----:B------:R-:W-:Y:S03]  /*5490*/  REDG.E.ADD.F32.FTZ.RN.STRONG.GPU desc[UR6][R44.64], R92 ;  /* 0x0000005c2c0079a6 */ /* 0x000fe6000c10f386 */
[-C--:B------:R-:W-:Y:S01]  /*54a0*/  LEA.HI.X.SX32 R7, R0, R239.reuse, 0x2, P0 ;  /* 0x000000ef00077211 */ /* 0x080fe200000f16ff */
        /* <DEDUP_REMOVED lines=55> */
[----:B------:R-:W-:Y:S08]  /*5820*/  BAR.SYNC.DEFER_BLOCKING 0x0 ;  /* 0x0000000000007b1d */ /* 0x000ff00000010000 */
        /* <DEDUP_REMOVED lines=11> */
[----:B------:R1:W-:Y:S01]  /*58e0*/  LDGSTS.E.BYPASS.LTC128B.128 [R237], desc[UR6][R242.64] ;  /* 0x00000000f2ed7fae */ /* 0x0003e2000b901d46 */
        /* <DEDUP_REMOVED lines=9> */
.L_x_89:
[----:B------:R-:W-:Y:S02]  /*5980*/  UISETP.GT.AND UP0, UPT, UR5, UR14, UPT ;  /* 0x0000000e0500728c */ /* 0x000fe4000bf04270 */
[----:B------:R-:W-:Y:S04]  /*5990*/  UIADD3 UR5, UR5, -0x1, URZ ;  /* 0xffffffff05057890 */ /* 0x000fe8000fffe03f */
[----:B------:R-:W-:Y:S11]  /*59a0*/  PLOP3.LUT P0, PT, PT, PT, UP0, 0x80, 0x0 ;  /* 0x000000000000781c */ /* 0x000ff60003f0f008 */
[----:B------:R-:W-:Y:S02]  /*59b0*/  @!UPT UIADD3 URZ, URZ, URZ, URZ ;  /* 0x0000003f3f3ff290 */ /* 0x000fe4000fffe03f */
[----:B------:R-:W-:Y:S05]  /*59c0*/  @P0 BRA `(.L_x_90) ;  /* 0xffffffd400b00947 */ /* 0x000fea000383ffff */
[----:B------:R-:W-:Y:S01]  /*59d0*/  BAR.SYNC.DEFER_BLOCKING 0x0 ;  /* 0x0000000000007b1d */ /* 0x000fe20000010000 */
[----:B------:R-:W-:Y:S01]  /*59e0*/  F2FP.BF16.F32.PACK_AB R12, R13, R12 ;  /* 0x0000000c0d0c723e */ /* 0x000fe200000010ff */
[----:B------:R-:W-:Y:S01]  /*59f0*/  UISETP.NE.AND UP0, UPT, UR23, -0x1, UPT ;  /* 0xffffffff1700788c */ /* 0x000fe2000bf05270 */
[----:B------:R-:W-:Y:S02]  /*5a00*/  F2FP.BF16.F32.PACK_AB R14, R15, R14 ;  /* 0x0000000e0f0e723e */ /* 0x000fe400000010ff */
[----:B------:R-:W-:Y:S01]  /*5a10*/  F2FP.BF16.F32.PACK_AB R16, R17, R16 ;  /* 0x000000101110723e */ /* 0x000fe200000010ff */
[----:B------:R-:W-:Y:S01]  /*5a20*/  ULDC UR5, c[0x0][0x390] ;  /* 0x0000e40000057ab9 */ /* 0x000fe20000000800 */
[----:B------:R-:W-:Y:S01]  /*5a30*/  F2FP.BF16.F32.PACK_AB R18, R19, R18 ;  /* 0x000000121312723e */ /* 0x000fe200000010ff */
[----:B------:R-:W-:Y:S01]  /*5a40*/  FMUL.FTZ R100, R100, UR5 ;  /* 0x0000000564647c20 */ /* 0x000fe20008410000 */
[----:B------:R-:W2:Y:S01]  /*5a50*/  S2R R19, SR_TID.X ;  /* 0x0000000000137919 */ /* 0x000ea20000002100 */
        /* <DEDUP_REMOVED lines=14> */
[----:B------:R3:W-:Y:S01]  /*5b40*/  STS [R252+0x4000], R12 ;  /* 0x0040000cfc007388 */ /* 0x0007e20000000800 */
        /* <DEDUP_REMOVED lines=10> */
[----:B-1----:R-:W-:Y:S01]  /*5bf0*/  FMUL.FTZ R5, R131, UR5 ;  /* 0x0000000583057c20 */ /* 0x002fe20008410000 */
[----:B------:R1:W-:Y:S01]  /*5c00*/  STS [R252+0x4c00], R18 ;  /* 0x004c0012fc007388 */ /* 0x0003e20000000800 */
[----:B------:R-:W-:Y:S01]  /*5c10*/  FMUL.FTZ R126, R126, UR5 ;  /* 0x000000057e7e7c20 */ /* 0x000fe20008410000 */
        /* <DEDUP_REMOVED lines=8> */
[----:B------:R-:W-:Y:S01]  /*5ca0*/  @UP0 UIADD3 UR9, UR19, UR23, URZ ;  /* 0x0000001713090290 */ /* 0x000fe2000fffe03f */
[----:B------:R-:W-:Y:S01]  /*5cb0*/  F2FP.BF16.F32.PACK_AB R28, R29, R28 ;  /* 0x0000001c1d1c723e */ /* 0x000fe200000010ff */
[----:B------:R-:W-:Y:S01]  /*5cc0*/  STS [R252+0x5400], R26 ;  /* 0x0054001afc007388 */ /* 0x000fe20000000800 */
[----:B---3--:R-:W-:Y:S01]  /*5cd0*/  FMUL.FTZ R12, R109, UR5 ;  /* 0x000000056d0c7c20 */ /* 0x008fe20008410000 */
[----:B------:R-:W-:Y:S01]  /*5ce0*/  F2FP.BF16.F32.PACK_AB R30, R31, R30 ;  /* 0x0000001e1f1e723e */ /* 0x000fe200000010ff */
[----:B------:R-:W-:Y:S01]  /*5cf0*/  @UP0 ULDC.64 UR14, c[0x0][0x450] ;  /* 0x00011400000e0ab9 */ /* 0x000fe20000000a00 */
[----:B------:R-:W-:Y:S01]  /*5d00*/  F2FP.BF16.F32.PACK_AB R32, R33, R32 ;  /* 0x000000202120723e */ /* 0x000fe200000010ff */
[----:B----4-:R-:W-:Y:S01]  /*5d10*/  FMUL.FTZ R14, R113, UR5 ;  /* 0x00000005710e7c20 */ /* 0x010fe20008410000 */
[----:B------:R-:W-:Y:S01]  /*5d20*/  F2FP.BF16.F32.PACK_AB R34, R35, R34 ;  /* 0x000000222322723e */ /* 0x000fe200000010ff */
[----:B------:R-:W-:Y:S01]  /*5d30*/  STS [R252+0x5800], R20 ;  /* 0x00580014fc007388 */ /* 0x000fe20000000800 */
[----:B------:R-:W-:Y:S01]  /*5d40*/  F2FP.BF16.F32.PACK_AB R40, R41, R40 ;  /* 0x000000282928723e */ /* 0x000fe200000010ff */
[----:B--2---:R-:W-:Y:S01]  /*5d50*/  FMUL.FTZ R16, R105, UR5 ;  /* 0x0000000569107c20 */ /* 0x004fe20008410000 */
[----:B------:R-:W-:Y:S01]  /*5d60*/  F2FP.BF16.F32.PACK_AB R42, R43, R42 ;  /* 0x0000002a2b2a723e */ /* 0x000fe200000010ff */
[----:B------:R-:W-:Y:S01]  /*5d70*/  STS [R252+0x5c00], R22 ;  /* 0x005c0016fc007388 */ /* 0x000fe20000000800 */
[----:B------:R-:W-:Y:S01]  /*5d80*/  F2FP.BF16.F32.PACK_AB R36, R37, R36 ;  /* 0x000000242524723e */ /* 0x000fe200000010ff */
[----:B-1----:R-:W-:Y:S01]  /*5d90*/  FMUL.FTZ R18, R101, UR5 ;  /* 0x0000000565127c20 */ /* 0x002fe20008410000 */
[----:B------:R-:W-:Y:S01]  /*5da0*/  F2FP.BF16.F32.PACK_AB R38, R39, R38 ;  /* 0x000000262726723e */ /* 0x000fe200000010ff */
[----:B------:R-:W-:Y:S01]  /*5db0*/  STS [R252+0x6000], R28 ;  /* 0x0060001cfc007388 */ /* 0x000fe20000000800 */
[----:B------:R-:W-:Y:S01]  /*5dc0*/  F2FP.BF16.F32.PACK_AB R17, R17, R102 ;  /* 0x000000661111723e */ /* 0x000fe200000010ff */
[----:B------:R-:W-:Y:S01]  /*5dd0*/  @UP0 UIADD3 UR5, UR19, UR23, URZ ;  /* 0x0000001713050290 */ /* 0x000fe2000fffe03f */
[----:B------:R-:W-:Y:S01]  /*5de0*/  F2FP.BF16.F32.PACK_AB R18, R18, R100 ;  /* 0x000000641212723e */ /* 0x000fe200000010ff */
[----:B------:R-:W-:Y:S01]  /*5df0*/  STS [R252+0x6400], R30 ;  /* 0x0064001efc007388 */ /* 0x000fe20000000800 */
[----:B------:R-:W-:Y:S01]  /*5e00*/  F2FP.BF16.F32.PACK_AB R16, R16, R104 ;  /* 0x000000681010723e */ /* 0x000fe200000010ff */
[----:B------:R-:W-:Y:S01]  /*5e10*/  @UP0 ULDC.64 UR16, c[0x0][0x458] ;  /* 0x0001160000100ab9 */ /* 0x000fe20000000a00 */
[----:B------:R-:W-:Y:S01]  /*5e20*/  F2FP.BF16.F32.PACK_AB R15, R15, R106 ;  /* 0x0000006a0f0f723e */ /* 0x000fe200000010ff */
[----:B------:R-:W-:Y:S01]  /*5e30*/  STS [R252+0x7000], R40 ;  /* 0x00700028fc007388 */ /* 0x000fe20000000800 */
[----:B------:R-:W-:Y:S01]  /*5e40*/  F2FP.BF16.F32.PACK_AB R14, R14, R112 ;  /* 0x000000700e0e723e */ /* 0x000fe200000010ff */
[----:B------:R-:W-:Y:S01]  /*5e50*/  @UP0 UIMAD.WIDE.U32 UR10, UR5, UR16, URZ ;  /* 0x00000010050a02a5 */ /* 0x000fe2000f8e003f */
[----:B------:R-:W-:Y:S01]  /*5e60*/  F2FP.BF16.F32.PACK_AB R13, R13, R114 ;  /* 0x000000720d0d723e */ /* 0x000fe200000010ff */
[----:B------:R-:W-:Y:S01]  /*5e70*/  STS [R252+0x7400], R42 ;  /* 0x0074002afc007388 */ /* 0x000fe20000000800 */
[----:B------:R-:W-:Y:S01]  /*5e80*/  F2FP.BF16.F32.PACK_AB R12, R12, R108 ;  /* 0x0000006c0c0c723e */ /* 0x000fe200000010ff */
[----:B------:R-:W-:Y:S01]  /*5e90*/  @UP0 UIMAD.WIDE.U32 UR12, UR9, UR14, URZ ;  /* 0x0000000e090c02a5 */ /* 0x000fe2000f8e003f */
[----:B------:R-:W-:Y:S01]  /*5ea0*/  F2FP.BF16.F32.PACK_AB R11, R11, R110 ;  /* 0x0000006e0b0b723e */ /* 0x000fe200000010ff */
[----:B------:R-:W-:Y:S01]  /*5eb0*/  STS [R252+0x6800], R32 ;  /* 0x00680020fc007388 */ /* 0x000fe20000000800 */
[----:B------:R-:W-:Y:S01]  /*5ec0*/  F2FP.BF16.F32.PACK_AB R10, R10, R116 ;  /* 0x000000740a0a723e */ /* 0x000fe200000010ff */
[----:B------:R-:W-:Y:S01]  /*5ed0*/  @UP0 UIMAD UR5, UR5, UR17, URZ ;  /* 0x00000011050502a4 */ /* 0x000fe2000f8e023f */
[----:B------:R-:W-:Y:S01]  /*5ee0*/  F2FP.BF16.F32.PACK_AB R9, R9, R118 ;  /* 0x000000760909723e */ /* 0x000fe200000010ff */
[----:B------:R-:W-:Y:S01]  /*5ef0*/  STS [R252+0x6c00], R34 ;  /* 0x006c0022fc007388 */ /* 0x000fe20000000800 */
[----:B------:R-:W-:Y:S01]  /*5f00*/  F2FP.BF16.F32.PACK_AB R8, R8, R120 ;  /* 0x000000780808723e */ /* 0x000fe200000010ff */
[----:B------:R-:W-:Y:S01]  /*5f10*/  @UP0 UIMAD UR9, UR9, UR15, URZ ;  /* 0x0000000f090902a4 */ /* 0x000fe2000f8e023f */
[----:B------:R-:W-:Y:S01]  /*5f20*/  F2FP.BF16.F32.PACK_AB R7, R7, R122 ;  /* 0x0000007a0707723e */ /* 0x000fe200000010ff */
[----:B------:R-:W-:Y:S01]  /*5f30*/  STS [R252+0x7800], R36 ;  /* 0x00780024fc007388 */ /* 0x000fe20000000800 */
[----:B------:R-:W-:Y:S01]  /*5f40*/  F2FP.BF16.F32.PACK_AB R6, R6, R128 ;  /* 0x000000800606723e */ /* 0x000fe200000010ff */
[----:B------:R-:W-:Y:S01]  /*5f50*/  @UP0 UIADD3 UR23, UR11, UR5, URZ ;  /* 0x000000050b170290 */ /* 0x000fe2000fffe03f */
[----:B------:R-:W-:Y:S01]  /*5f60*/  F2FP.BF16.F32.PACK_AB R5, R5, R130 ;  /* 0x000000820505723e */ /* 0x000fe200000010ff */
[----:B------:R-:W-:Y:S01]  /*5f70*/  STS [R252+0x7c00], R38 ;  /* 0x007c0026fc007388 */ /* 0x000fe20000000800 */
[----:B------:R-:W-:Y:S01]  /*5f80*/  F2FP.BF16.F32.PACK_AB R0, R0, R126 ;  /* 0x0000007e0000723e */ /* 0x000fe200000010ff */
[----:B------:R-:W-:Y:S01]  /*5f90*/  @UP0 UIADD3 UR21, UR13, UR9, URZ ;  /* 0x000000090d150290 */ /* 0x000fe2000fffe03f */
[----:B------:R-:W-:Y:S01]  /*5fa0*/  PLOP3.LUT P0, PT, PT, PT, UP0, 0x80, 0x0 ;  /* 0x000000000000781c */ /* 0x000fe20003f0f008 */
[----:B------:R-:W-:Y:S01]  /*5fb0*/  STS [R252], R18 ;  /* 0x00000012fc007388 */ /* 0x000fe20000000800 */
[----:B------:R-:W-:Y:S01]  /*5fc0*/  F2FP.BF16.F32.PACK_AB R4, R4, R124 ;  /* 0x0000007c0404723e */ /* 0x000fe200000010ff */
[----:B------:R-:W-:Y:S01]  /*5fd0*/  @UP0 UMOV UR20, UR12 ;  /* 0x0000000c00140c82 */ /* 0x000fe20008000000 */
[----:B------:R-:W-:Y:S01]  /*5fe0*/  @UP0 UMOV UR18, UR10 ;  /* 0x0000000a00120c82 */ /* 0x000fe20008000000 */
        /* <DEDUP_REMOVED lines=14> */
[----:B------:R1:W-:Y:S02]  /*60d0*/  STS [R252+0x3800], R4 ;  /* 0x00380004fc007388 */ /* 0x0003e40000000800 */
[----:B-1----:R-:W-:Y:S01]  /*60e0*/  SHF.R.S32.HI R4, RZ, 0x1f, R19 ;  /* 0x0000001fff047819 */ /* 0x002fe20000011413 */
[----:B------:R-:W-:Y:S06]  /*60f0*/  @P0 BRA `(.L_x_91) ;  /* 0x0000000000340947 */ /* 0x000fec0003800000 */
        /* <DEDUP_REMOVED lines=13> */
.L_x_91:
        /* <DEDUP_REMOVED lines=13> */
[----:B------:R-:W-:Y:S02]  /*62a0*/  UMOV UR18, UR10 ;  /* 0x0000000a00127c82 */ /* 0x000fe40008000000 */
.L_x_92:
[----:B------:R-:W-:Y:S01]  /*62b0*/  LEA.HI R4, R4, R19, RZ, 0x3 ;  /* 0x0000001304047211 */ /* 0x000fe200078f18ff */
[----:B------:R-:W-:Y:S01]  /*62c0*/  UIMAD UR8, UR22, -0x20, UR8 ;  /* 0xffffffe0160878a4 */ /* 0x000fe2000f8e0208 */
[----:B------:R-:W-:Y:S02]  /*62d0*/  BAR.SYNC.DEFER_BLOCKING 0x0 ;  /* 0x0000000000007b1d */ /* 0x000fe40000010000 */
[----:B------:R-:W-:-:S04]  /*62e0*/  SHF.R.S32.HI R0, RZ, 0x3, R4 ;  /* 0x00000003ff007819 */ /* 0x000fc80000011404 */
[----:B------:R-:W-:-:S13]  /*62f0*/  ISETP.GE.AND P0, PT, R0, UR8, PT ;  /* 0x0000000800007c0c */ /* 0x000fda000bf06270 */
[----:B------:R-:W-:Y:S05]  /*6300*/  @P0 BRA `(.L_x_83) ;  /* 0x0000000000d80947 */ /* 0x000fea0003800000 */
[----:B------:R-:W-:Y:S01]  /*6310*/  USHF.L.U32 UR5, UR22, 0x5, URZ ;  /* 0x0000000516057899 */ /* 0x000fe2000800063f */
[----:B------:R-:W-:Y:S01]  /*6320*/  LOP3.LUT R5, R4, 0xfffffff8, RZ, 0xc0, !PT ;  /* 0xfffffff804057812 */ /* 0x000fe200078ec0ff */
[----:B------:R-:W1:Y:S01]  /*6330*/  LDS.128 R40, [R237+0x12000] ;  /* 0x01200000ed287984 */ /* 0x000e620000000c00 */
[----:B------:R-:W-:Y:S01]  /*6340*/  SHF.R.S32.HI R8, RZ, 0x1f, R0 ;  /* 0x0000001fff087819 */ /* 0x000fe20000011400 */
[----:B------:R-:W-:Y:S02]  /*6350*/  USHF.R.S32.HI UR11, URZ, 0x1f, UR54 ;  /* 0x0000001f3f0b7899 */ /* 0x000fe40008011436 */
[----:B------:R-:W-:Y:S01]  /*6360*/  IMAD.U32 R4, RZ, RZ, UR5 ;  /* 0x00000005ff047e24 */ /* 0x000fe2000f8e00ff */
[----:B------:R-:W-:Y:S01]  /*6370*/  IADD3 R0, P0, R0, UR5, RZ ;  /* 0x0000000500007c10 */ /* 0x000fe2000ff1e0ff */
[----:B------:R-:W-:Y:S01]  /*6380*/  IMAD.IADD R5, R19, 0x1, -R5 ;  /* 0x0000000113057824 */ /* 0x000fe200078e0a05 */
[----:B------:R-:W-:Y:S01]  /*6390*/  LDS.128 R12, [R237+0x10000] ;  /* 0x01000000ed0c7984 */ /* 0x000fe20000000c00 */
[----:B------:R-:W-:Y:S01]  /*63a0*/  ULDC.64 UR8, c[0x0][0x468] ;  /* 0x00011a0000087ab9 */ /* 0x000fe20000000a00 */
[----:B------:R-:W-:Y:S01]  /*63b0*/  LEA.HI.X.SX32 R8, R4, R8, 0x1, P0 ;  /* 0x0000000804087211 */ /* 0x000fe200000f0eff */
[----:B------:R-:W-:Y:S01]  /*63c0*/  IMAD.SHL.U32 R4, R5, 0x8, RZ ;  /* 0x0000000805047824 */ /* 0x000fe200078e00ff */
[----:B------:R-:W2:Y:S01]  /*63d0*/  LDS.128 R16, [R237+0x11000] ;  /* 0x01100000ed107984 */ /* 0x000ea20000000c00 */
[----:B------:R-:W-:-:S02]  /*63e0*/  UIMAD UR5, UR11, UR8, URZ ;  /* 0x000000080b0572a4 */ /* 0x000fc4000f8e023f */
[C---:B------:R-:W-:Y:S01]  /*63f0*/  IMAD R9, R8.reuse, UR14, RZ ;  /* 0x0000000e08097c24 */ /* 0x040fe2000f8e02ff */
[--C-:B------:R-:W-:Y:S01]  /*6400*/  SHF.R.S32.HI R5, RZ, 0x1f, R4.reuse ;  /* 0x0000001fff057819 */ /* 0x100fe20000011404 */
[----:B------:R-:W3:Y:S01]  /*6410*/  LDS.128 R20, [R237+0x13000] ;  /* 0x01300000ed147984 */ /* 0x000ee20000000c00 */
[----:B------:R-:W-:Y:S01]  /*6420*/  IMAD R8, R8, UR16, RZ ;  /* 0x0000001008087c24 */ /* 0x000fe2000f8e02ff */
[----:B------:R-:W-:Y:S01]  /*6430*/  UIMAD UR10, UR54, UR9, UR5 ;  /* 0x00000009360a72a4 */ /* 0x000fe2000f8e0205 */
[C---:B------:R-:W-:Y:S01]  /*6440*/  IMAD R9, R0.reuse, UR15, R9 ;  /* 0x0000000f00097c24 */ /* 0x040fe2000f8e0209 */
[----:B------:R-:W4:Y:S01]  /*6450*/  LDS.128 R32, [R237+0x16000] ;  /* 0x01600000ed207984 */ /* 0x000f220000000c00 */
[----:B------:R-:W-:-:S03]  /*6460*/  IMAD.WIDE.U32 R6, R0, UR14, R4 ;  /* 0x0000000e00067c25 */ /* 0x000fc6000f8e0004 */
[----:B------:R-:W4:Y:S01]  /*6470*/  LDS.128 R28, [R237+0x15000] ;  /* 0x01500000ed1c7984 */ /* 0x000f220000000c00 */
[----:B------:R-:W-:Y:S01]  /*6480*/  IMAD.WIDE.U32 R4, R0, UR16, R4 ;  /* 0x0000001000047c25 */ /* 0x000fe2000f8e0004 */
[----:B------:R-:W-:Y:S02]  /*6490*/  IADD3 R6, P0, R6, UR20, RZ ;  /* 0x0000001406067c10 */ /* 0x000fe4000ff1e0ff */
[----:B------:R-:W4:Y:S01]  /*64a0*/  LDS.128 R24, [R237+0x14000] ;  /* 0x01400000ed187984 */ /* 0x000f220000000c00 */
[----:B------:R-:W-:Y:S01]  /*64b0*/  IMAD R0, R0, UR17, R8 ;  /* 0x0000001100007c24 */ /* 0x000fe2000f8e0208 */
[----:B------:R-:W-:Y:S02]  /*64c0*/  IADD3.X R7, R7, UR21, R9, P0, !PT ;  /* 0x0000001507077c10 */ /* 0x000fe400087fe409 */
[----:B------:R-:W4:Y:S01]  /*64d0*/  LDS.128 R36, [R237+0x17000] ;  /* 0x01700000ed247984 */ /* 0x000f220000000c00 */
[----:B------:R-:W-:Y:S02]  /*64e0*/  IADD3 R8, P0, R4, UR18, RZ ;  /* 0x0000001204087c10 */ /* 0x000fe4000ff1e0ff */
[----:B------:R-:W-:Y:S01]  /*64f0*/  MOV R4, UR8 ;  /* 0x0000000800047c02 */ /* 0x000fe20008000f00 */
[----:B------:R-:W-:Y:S01]  /*6500*/  ULDC.64 UR8, c[0x0][0x470] ;  /* 0x00011c0000087ab9 */ /* 0x000fe20000000a00 */
[----:B------:R-:W-:Y:S01]  /*6510*/  IADD3.X R9, R5, UR23, R0, P0, !PT ;  /* 0x0000001705097c10 */ /* 0x000fe200087fe400 */
[----:B------:R-:W-:Y:S01]  /*6520*/  UIMAD UR5, UR11, UR8, URZ ;  /* 0x000000080b0572a4 */ /* 0x000fe2000f8e023f */
[----:B------:R-:W-:-:S02]  /*6530*/  IMAD.U32 R0, RZ, RZ, UR8 ;  /* 0x00000008ff007e24 */ /* 0x000fc4000f8e00ff */
[----:B------:R-:W-:Y:S01]  /*6540*/  IMAD.WIDE.U32 R4, R4, UR54, R6 ;  /* 0x0000003604047c25 */ /* 0x000fe2000f8e0006 */
[----:B------:R-:W-:-:S03]  /*6550*/  UIMAD UR5, UR54, UR9, UR5 ;  /* 0x00000009360572a4 */ /* 0x000fc6000f8e0205 */
[----:B------:R-:W-:Y:S01]  /*6560*/  ULDC.64 UR8, c[0x0][0x3f0] ;  /* 0x0000fc0000087ab9 */ /* 0x000fe20000000a00 */
[----:B------:R-:W-:Y:S01]  /*6570*/  VIADD R5, R5, UR10 ;  /* 0x0000000a05057c36 */ /* 0x000fe20008000000 */
[----:B------:R-:W-:Y:S01]  /*6580*/  LEA R6, P0, R4, UR8, 0x1 ;  /* 0x0000000804067c11 */ /* 0x000fe2000f8008ff */
[----:B------:R-:W-:-:S03]  /*6590*/  IMAD.WIDE.U32 R8, R0, UR54, R8 ;  /* 0x0000003600087c25 */ /* 0x000fc6000f8e0008 */
[----:B------:R-:W-:Y:S01]  /*65a0*/  LEA.HI.X R7, R4, UR9, R5, 0x1, P0 ;  /* 0x0000000904077c11 */ /* 0x000fe200080f0c05 */
[----:B------:R-:W-:Y:S01]  /*65b0*/  ULDC.64 UR8, c[0x0][0x3f8] ;  /* 0x0000fe0000087ab9 */ /* 0x000fe20000000a00 */
[----:B------:R-:W-:Y:S02]  /*65c0*/  IADD3 R0, R9, UR5, RZ ;  /* 0x0000000509007c10 */ /* 0x000fe4000fffe0ff */
[C---:B------:R-:W-:Y:S01]  /*65d0*/  LEA R4, P0, R8.reuse, UR8, 0x1 ;  /* 0x0000000808047c11 */ /* 0x040fe2000f8008ff */
[----:B-1----:R1:W-:Y:S03]  /*65e0*/  STG.E.128 desc[UR6][R6.64+0x100], R40 ;  /* 0x0001002806007986 */ /* 0x0023e6000c101d06 */
[----:B------:R-:W-:Y:S01]  /*65f0*/  LEA.HI.X R5, R8, UR9, R0, 0x1, P0 ;  /* 0x0000000908057c11 */ /* 0x000fe200080f0c00 */
[----:B--2---:R1:W-:Y:S04]  /*6600*/  STG.E.128 desc[UR6][R6.64+0x80], R16 ;  /* 0x0000801006007986 */ /* 0x0043e8000c101d06 */
[----:B------:R1:W-:Y:S04]  /*6610*/  STG.E.128 desc[UR6][R6.64], R12 ;  /* 0x0000000c06007986 */ /* 0x0003e8000c101d06 */
[----:B---3--:R1:W-:Y:S04]  /*6620*/  STG.E.128 desc[UR6][R6.64+0x180], R20 ;  /* 0x0001801406007986 */ /* 0x0083e8000c101d06 */
[----:B----4-:R1:W-:Y:S04]  /*6630*/  STG.E.128 desc[UR6][R4.64+0x100], R32 ;  /* 0x0001002004007986 */ /* 0x0103e8000c101d06 */
[----:B------:R1:W-:Y:S04]  /*6640*/  STG.E.128 desc[UR6][R4.64+0x80], R28 ;  /* 0x0000801c04007986 */ /* 0x0003e8000c101d06 */
[----:B------:R1:W-:Y:S04]  /*6650*/  STG.E.128 desc[UR6][R4.64], R24 ;  /* 0x0000001804007986 */ /* 0x0003e8000c101d06 */
[----:B------:R1:W-:Y:S02]  /*6660*/  STG.E.128 desc[UR6][R4.64+0x180], R36 ;  /* 0x0001802404007986 */ /* 0x0003e4000c101d06 */
.L_x_83:
[----:B------:R-:W-:Y:S05]  /*6670*/  BSYNC B1 ;  /* 0x0000000000017941 */ /* 0x000fea0003800000 */
.L_x_75:
[----:B-12---:R-:W2:Y:S01]  /*6680*/  LDL R4, [R1+0xc] ;  /* 0x00000c0001047983 */ /* 0x006ea20000100800 */
[----:B------:R-:W-:Y:S02]  /*6690*/  ULDC UR5, c[0x0][0xc] ;  /* 0x0000030000057ab9 */ /* 0x000fe40000000800 */
[----:B------:R-:W-:Y:S01]  /*66a0*/  UIADD3 UR22, UR5, UR22, URZ ;  /* 0x0000001605167290 */ /* 0x000fe2000fffe03f */
[----:B--2---:R-:W-:-:S13]  /*66b0*/  R2UR UR8, R4 ;  /* 0x00000000040872ca */ /* 0x004fda00000e0000 */
[----:B------:R-:W-:-:S06]  /*66c0*/  UISETP.GE.AND UP0, UPT, UR22, UR8, UPT ;  /* 0x000000081600728c */ /* 0x000fcc000bf06270 */
[----:B------:R-:W-:-:S13]  /*66d0*/  PLOP3.LUT P0, PT, PT, PT, UP0, 0x80, 0x0 ;  /* 0x000000000000781c */ /* 0x000fda0003f0f008 */
[----:B------:R-:W-:Y:S05]  /*66e0*/  @P0 BRA `(.L_x_93) ;  /* 0x0000000000040947 */ /* 0x000fea0003800000 */
[----:B------:R-:W-:Y:S05]  /*66f0*/  BRA `(.L_x_94) ;  /* 0xffffffa4000c7947 */ /* 0x000fea000383ffff */
.L_x_93:
[----:B------:R-:W-:Y:S05]  /*6700*/  EXIT ;  /* 0x000000000000794d */ /* 0x000fea0003800000 */
.L_x_95:
        /* <DEDUP_REMOVED lines=15> */
.L_x_1032:


//--------------------- .text._ZN5flash44flash_bwd_dq_dk_dv_loop_seqk_parallel_kernelI23Flash_bwd_kernel_traitsILi256ELi64ELi32ELi8ELi4ELi1ELi2ELb1ELb1EN7cutlass10bfloat16_tE19Flash_kernel_traitsILi256ELi64ELi32ELi8ES3_EELb0ELb1ELb0ELb0ELb0ELb1ELb1EEEvNS_16Flash_bwd_paramsE --------------------------
	.section	.text._ZN5flash44flash_bwd_dq_dk_dv_loop_seqk_parallel_kernelI23Flash_bwd_kernel_traitsILi256ELi64ELi32ELi8ELi4ELi1ELi2ELb1ELb1EN7cutlass10bfloat16_tE19Flash_kernel_traitsILi256ELi64ELi32ELi8ES3_EELb0ELb1ELb0ELb0ELb0ELb1ELb1EEEvNS_16Flash_bwd_paramsE,"ax",@progbits
	.align	128
        .global         _ZN5flash44flash_bwd_dq_dk_dv_loop_seqk_parallel_kernelI23Flash_bwd_kernel_traitsILi256ELi64ELi32ELi8ELi4ELi1ELi2ELb1ELb1EN7cutlass10bfloat16_tE19Flash_kernel_traitsILi256ELi64ELi32ELi8ES3_EELb0ELb1ELb0ELb0ELb0ELb1ELb1EEEvNS_16Flash_bwd_paramsE
        .type           _ZN5flash44flash_bwd_dq_dk_dv_loop_seqk_parallel_kernelI23Flash_bwd_kernel_traitsILi256ELi64ELi32ELi8ELi4ELi1ELi2ELb1ELb1EN7cutlass10bfloat16_tE19Flash_kernel_traitsILi256ELi64ELi32ELi8ES3_EELb0ELb1ELb0ELb0ELb0ELb1ELb1EEEvNS_16Flash_bwd_paramsE,@function
        .size           _ZN5flash44flash_bwd_dq_dk_dv_loop_seqk_parallel_kernelI23Flash_bwd_kernel_traitsILi256ELi64ELi32ELi8ELi4ELi1ELi2ELb1ELb1EN7cutlass10bfloat16_tE19Flash_kernel_traitsILi256ELi64ELi32ELi8ES3_EELb0ELb1ELb0ELb0ELb0ELb1ELb1EEEvNS_16Flash_bwd_paramsE,(.L_x_1033 - _ZN5flash44flash_bwd_dq_dk_dv_loop_seqk_parallel_kernelI23Flash_bwd_kernel_traitsILi256ELi64ELi32ELi8ELi4ELi1ELi2ELb1ELb1EN7cutlass10bfloat16_tE19Flash_kernel_traitsILi256ELi64ELi32ELi8ES3_EELb0ELb1ELb0ELb0ELb0ELb1ELb1EEEvNS_16Flash_bwd_paramsE)
        .other          _ZN5flash44flash_bwd_dq_dk_dv_loop_seqk_parallel_kernelI23Flash_bwd_kernel_traitsILi256ELi64ELi32ELi8ELi4ELi1ELi2ELb1ELb1EN7cutlass10bfloat16_tE19Flash_kernel_traitsILi256ELi64ELi32ELi8ES3_EELb0ELb1ELb0ELb0ELb0ELb1ELb1EEEvNS_16Flash_bwd_paramsE,@"STO_CUDA_ENTRY STV_DEFAULT"
_ZN5flash44flash_bwd_dq_dk_dv_loop_seqk_parallel_kernelI23Flash_bwd_kernel_traitsILi256ELi64ELi32ELi8ELi4ELi1ELi2ELb1ELb1EN7cutlass10bfloat16_tE19Flash_kernel_traitsILi256ELi64ELi32ELi8ES3_EELb0ELb1ELb0ELb0ELb0ELb1ELb1EEEvNS_16Flash_bwd_paramsE:
.text._ZN5flash44flash_bwd_dq_dk_dv_loop_seqk_parallel_kernelI23Flash_bwd_kernel_traitsILi256ELi64ELi32ELi8ELi4ELi1ELi2ELb1ELb1EN7cutlass10bfloat16_tE19Flash_kernel_traitsILi256ELi64ELi32ELi8ES3_EELb0ELb1ELb0ELb0ELb0ELb1ELb1EEEvNS_16Flash_bwd_paramsE:
        /* <DEDUP_REMOVED lines=179> */
.L_x_116:
        /* <DEDUP_REMOVED lines=67> */
.L_x_96:
        /* <DEDUP_REMOVED lines=132> */
.L_x_98:
        /* <DEDUP_REMOVED lines=13> */
.L_x_99:
        /* <DEDUP_REMOVED lines=11> */
.L_x_100:
[----:B------:R-:W-:-:S04]  /*1920*/  UIMAD UR5, UR45, UR59, UR54 ;  /* 0x0000003b2d0572a4 */ /* 0x000fc8000f8e0236 */
[----:B------:R-:W-:-:S12]  /*1930*/  UIMAD UR5, UR5, UR58, URZ ;  /* 0x0000003a050572a4 */ /* 0x000fd8000f8e023f */
.L_x_101:
[----:B------:R-:W1:Y:S01]  /*1940*/  S2R R19, SR_TID.X ;  /* 0x0000000000137919 */ /* 0x000e620000002100 */
[----:B------:R-:W2:Y:S01]  /*1950*/  LDC.64 R12, c[0x0][0x420] ;  /* 0x00010800ff0c7b82 */ /* 0x000ea20000000a00 */
[----:B------:R-:W-:Y:S01]  /*1960*/  UIADD3 UR39, UR16, UR5, URZ ;  /* 0x0000000510277290 */ /* 0x000fe2000fffe03f */
[----:B------:R-:W-:Y:S01]  /*1970*/  BSSY B1, `(.L_x_97) ;  /* 0x0000502000017945 */ /* 0x000fe20003800000 */
[----:B------:R-:W-:Y:S01]  /*1980*/  UIADD3 UR5, -UR8, UR25, UR26 ;  /* 0x0000001908057290 */ /* 0x000fe2000fffe11a */
[----:B------:R-:W-:Y:S01]  /*1990*/  ULDC UR9, c[0x0][0x398] ;  /* 0x0000e60000097ab9 */ /* 0x000fe20000000800 */
[----:B------:R-:W-:Y:S02]  /*19a0*/  UIMAD UR13, UR60, UR59, URZ ;  /* 0x0000003b3c0d72a4 */ /* 0x000fe4000f8e023f */
[----:B------:R-:W-:Y:S02]  /*19b0*/  UIADD3 UR5, UR5, -UR9, URZ ;  /* 0x8000000905057290 */ /* 0x000fe4000fffe03f */
[----:B------:R-:W-:-:S02]  /*19c0*/  UIADD3 UR38, UR16, UR15, URZ ;  /* 0x0000000f10267290 */ /* 0x000fc4000fffe03f */
[----:B------:R-:W-:Y:S02]  /*19d0*/  USHF.L.U32 UR9, UR13, 0x6, URZ ;  /* 0x000000060d097899 */ /* 0x000fe4000800063f */
[----:B------:R-:W-:Y:S02]  /*19e0*/  USHF.R.S32.HI UR15, URZ, 0x1f, UR5 ;  /* 0x0000001f3f0f7899 */ /* 0x000fe40008011405 */
[----:B------:R-:W-:Y:S02]  /*19f0*/  UIADD3 UR17, UP2, UP0, UR28, UR9, UR49 ;  /* 0x000000091c117290 */ /* 0x000fe4000f85e031 */
[----:B------:R-:W-:Y:S02]  /*1a00*/  ULEA.HI UR15, UR15, UR5, URZ, 0x6 ;  /* 0x000000050f0f7291 */ /* 0x000fe4000f8f303f */
[----:B------:R-:W-:Y:S02]  /*1a10*/  USHF.R.S32.HI UR9, URZ, 0x1f, UR9 ;  /* 0x0000001f3f097899 */ /* 0x000fe40008011409 */
[----:B------:R-:W-:Y:S01]  /*1a20*/  USHF.R.S32.HI UR15, URZ, 0x6, UR15 ;  /* 0x000000063f0f7899 */ /* 0x000fe2000801140f */
[----:B--2---:R-:W-:Y:S01]  /*1a30*/  IMAD R14, R12, UR27, RZ ;  /* 0x0000001b0c0e7c24 */ /* 0x004fe2000f8e02ff */
[----:B------:R-:W-:Y:S01]  /*1a40*/  ULDC.64 UR18, c[0x0][0x258] ;  /* 0x0000960000127ab9 */ /* 0x000fe20000000a00 */
[----:B------:R-:W-:-:S02]  /*1a50*/  UIADD3.X UR5, UR48, UR9, UR52, UP2, UP0 ;  /* 0x0000000930057290 */ /* 0x000fc400097e0434 */
[----:B------:R-:W-:Y:S01]  /*1a60*/  IMAD R14, R13, UR16, R14 ;  /* 0x000000100d0e7c24 */ /* 0x000fe2000f8e020e */
[----:B------:R-:W-:Y:S01]  /*1a70*/  UIADD3 UR9, UP3, UP2, UR53, UR17, UR56 ;  /* 0x0000001135097290 */ /* 0x000fe2000fa7e038 */
[----:B-1----:R-:W-:Y:S01]  /*1a80*/  SHF.R.S32.HI R15, RZ, 0x1f, R19 ;  /* 0x0000001fff0f7819 */ /* 0x002fe20000011413 */
[----:B------:R-:W-:Y:S02]  /*1a90*/  USHF.R.S32.HI UR14, URZ, 0x1f, UR54 ;  /* 0x0000001f3f0e7899 */ /* 0x000fe40008011436 */
[----:B------:R-:W-:Y:S01]  /*1aa0*/  UISETP.LT.AND UP0, UPT, URZ, UR15, UPT ;  /* 0x0000000f3f00728c */ /* 0x000fe2000bf01270 */
[----:B------:R-:W-:Y:S01]  /*1ab0*/  LEA.HI R4, R15, R19, RZ, 0x3 ;  /* 0x000000130f047211 */ /* 0x000fe200078f18ff */
[----:B------:R-:W-:Y:S02]  /*1ac0*/  UIADD3.X UR5, UR51, UR5, UR47, UP3, UP2 ;  /* 0x0000000533057290 */ /* 0x000fe40009fe442f */
[----:B------:R-:W-:Y:S01]  /*1ad0*/  USEL UR15, URZ, UR15, !UP0 ;  /* 0x0000000f3f0f7287 */ /* 0x000fe2000c000000 */
[----:B------:R-:W-:Y:S01]  /*1ae0*/  SHF.R.S32.HI R0, RZ, 0x3, R4 ;  /* 0x00000003ff007819 */ /* 0x000fe20000011404 */
[----:B------:R-:W-:Y:S01]  /*1af0*/  ULDC.64 UR28, c[0x0][0x400] ;  /* 0x00010000001c7ab9 */ /* 0x000fe20000000a00 */
[----:B------:R-:W-:Y:S01]  /*1b00*/  LOP3.LUT R4, R4, 0xfffffff8, RZ, 0xc0, !PT ;  /* 0xfffffff804047812 */ /* 0x000fe200078ec0ff */
[----:B------:R-:W-:Y:S01]  /*1b10*/  UISETP.GT.AND UP0, UPT, UR44, UR15, UPT ;  /* 0x0000000f2c00728c */ /* 0x000fe2000bf04270 */
[----:B------:R-:W-:Y:S01]  /*1b20*/  SHF.R.S32.HI R20, RZ, 0x1f, R0 ;  /* 0x0000001fff147819 */ /* 0x000fe20000011400 */
[----:B------:R-:W-:Y:S01]  /*1b30*/  ULDC.64 UR58, c[0x0][0x2b0] ;  /* 0x0000ac00003a7ab9 */ /* 0x000fe20000000a00 */
[----:B------:R-:W-:Y:S01]  /*1b40*/  IADD3 R8, P1, R0, UR16, RZ ;  /* 0x0000001000087c10 */ /* 0x000fe2000ff3e0ff */
[----:B------:R-:W-:Y:S01]  /*1b50*/  IMAD.IADD R17, R19, 0x1, -R4 ;  /* 0x0000000113117824 */ /* 0x000fe200078e0a04 */
[----:B------:R-:W-:Y:S01]  /*1b60*/  ULDC.64 UR42, c[0x0][0x210] ;  /* 0x00008400002a7ab9 */ /* 0x000fe20000000a00 */
[----:B------:R-:W-:Y:S01]  /*1b70*/  ULDC.64 UR40, c[0x0][0x3e0] ;  /* 0x0000f80000287ab9 */ /* 0x000fe20000000a00 */
        /* <DEDUP_REMOVED lines=12> */
[----:B------:R-:W-:Y:S01]  /*1c40*/  IMAD.U32 R15, RZ, RZ, UR10 ;  /* 0x0000000aff0f7e24 */ /* 0x000fe2000f8e00ff */
[----:B------:R-:W-:Y:S01]  /*1c50*/  IADD3.X R9, R5, UR50, RZ, P1, !PT ;  /* 0x0000003205097c10 */ /* 0x000fe20008ffe4ff */
[----:B------:R-:W-:Y:S01]  /*1c60*/  UIMAD UR11, UR54, UR11, UR12 ;  /* 0x0000000b360b72a4 */ /* 0x000fe2000f8e020c */
[----:B------:R-:W-:Y:S01]  /*1c70*/  LOP3.LUT R16, R7, 0xffffffe0, RZ, 0xc0, !PT ;  /* 0xffffffe007107812 */ /* 0x000fe200078ec0ff */
[----:B------:R-:W-:Y:S01]  /*1c80*/  UIMAD UR14, UR14, UR18, URZ ;  /* 0x000000120e0e72a4 */ /* 0x000fe2000f8e023f */
[----:B------:R-:W-:Y:S01]  /*1c90*/  SHF.R.S32.HI R7, RZ, 0x5, R7 ;  /* 0x00000005ff077819 */ /* 0x000fe20000011407 */
[----:B------:R-:W-:-:S02]  /*1ca0*/  IMAD.WIDE.U32 R8, R12, UR16, R8 ;  /* 0x000000100c087c25 */ /* 0x000fc4000f8e0008 */
[----:B------:R-:W-:Y:S02]  /*1cb0*/  UIMAD UR14, UR54, UR19, UR14 ;  /* 0x00000013360e72a4 */ /* 0x000fe4000f8e020e */
[----:B------:R-:W-:Y:S02]  /*1cc0*/  IMAD.IADD R16, R19, 0x1, -R16 ;  /* 0x0000000113107824 */ /* 0x000fe400078e0a10 */
[----:B------:R-:W-:Y:S02]  /*1cd0*/  IMAD.IADD R9, R9, 0x1, R14 ;  /* 0x0000000109097824 */ /* 0x000fe400078e020e */
[----:B------:R-:W-:Y:S02]  /*1ce0*/  IMAD.U32 R14, RZ, RZ, UR18 ;  /* 0x00000012ff0e7e24 */ /* 0x000fe4000f8e00ff */
[----:B------:R-:W-:Y:S02]  /*1cf0*/  IMAD R7, R7, UR13, R16 ;  /* 0x0000000d07077c24 */ /* 0x000fe4000f8e0210 */
[----:B------:R-:W-:-:S03]  /*1d00*/  IMAD.WIDE.U32 R10, R14, UR54, R10 ;  /* 0x000000360e0a7c25 */ /* 0x000fc6000f8e000a */
[----:B------:R-:W-:Y:S01]  /*1d10*/  IADD3 R14, P1, R7, UR9, RZ ;  /* 0x00000009070e7c10 */ /* 0x000fe2000ff3e0ff */
        /* <DEDUP_REMOVED lines=49> */
.L_x_103:
        /* <DEDUP_REMOVED lines=13> */
.L_x_104:
        /* <DEDUP_REMOVED lines=42> */
.L_x_102:
        /* <DEDUP_REMOVED lines=33> */
.L_x_107:
[----:B------:R-:W-:Y:S05]  /*25b0*/  BSYNC B0 ;  /* 0x0000000000007941 */ /* 0x000fea0003800000 */
.L_x_106:
        /* <DEDUP_REMOVED lines=98> */
.L_x_109:
[----:B------:R-:W-:Y:S05]  /*2be0*/  BSYNC B0 ;  /* 0x0000000000007941 */ /* 0x000fea0003800000 */
.L_x_108:
        /* <DEDUP_REMOVED lines=45> */
[----:B------:R-:W-:Y:S01]  /*2ec0*/  ULDC UR21, c[0x0][0x2dc] ;  /* 0x0000b70000157ab9 */ /* 0x000fe20000000800 */
        /* <DEDUP_REMOVED lines=29> */
.L_x_112:
        /* <DEDUP_REMOVED lines=72> */
[----:B--2---:R-:W-:Y:S03]  /*3520*/  MOV R0, UR22 ;  /* 0x0000001600007c02 */ /* 0x004fe60008000f00 */
[----:B------:R-:W1:Y:S01]  /*3530*/  LDSM.16.M88.4 R52, [R229+-0x1000] ;  /* 0xfff00000e534783b */ /* 0x000e620000000200 */
[----:B----4-:R-:W-:Y:S02]  /*3540*/  @!P0 LEA R0, R0, R68, 0x5 ;  /* 0x0000004400008211 */ /* 0x010fe400078e28ff */
[----:B------:R-:W-:Y:S10]  /*3550*/  MOV R68, 0x8 ;  /* 0x0000000800447802 */ /* 0x000ff40000000f00 */
        /* <DEDUP_REMOVED lines=11> */
[----:B------:R-:W-:Y:S11]  /*3610*/  HMMA.16816.F32.BF16 R8, R48, R54, R8 ;  /* 0x000000363008723c */ /* 0x000ff60000041808 */
[----:B------:R-:W-:Y:S07]  /*3620*/  @!UPT UIADD3 URZ, URZ, URZ, URZ ;  /* 0x0000003f3f3ff290 */ /* 0x000fee000fffe03f */
[C---:B--2---:R-:W-:Y:S06]  /*3630*/  HMMA.16816.F32.BF16 R4, R56.reuse, R60, R4 ;  /* 0x0000003c3804723c */ /* 0x044fec0000041804 */
[----:B------:R-:W-:Y:S11]  /*3640*/  HMMA.16816.F32.BF16 R8, R56, R62, R8 ;  /* 0x0000003e3808723c */ /* 0x000ff60000041808 */
[----:B------:R-:W-:Y:S07]  /*3650*/  @!UPT UIADD3 URZ, URZ, URZ, URZ ;  /* 0x0000003f3f3ff290 */ /* 0x000fee000fffe03f */
[C---:B---3--:R-:W-:Y:S06]  /*3660*/  HMMA.16816.F32.BF16 R4, R44.reuse, R64, R4 ;  /* 0x000000402c04723c */ /* 0x048fec0000041804 */
        /* <DEDUP_REMOVED lines=32> */
[-C--:B------:R-:W-:Y:S03]  /*3870*/  @!P0 ISETP.GE.AND P2, PT, R0, R6.reuse, PT ;  /* 0x000000060000820c */ /* 0x080fe60003f46270 */
[--C-:B------:R-:W-:Y:S01]  /*3880*/  FFMA.FTZ R8, R8, UR17, -R5.reuse ;  /* 0x0000001108087c23 */ /* 0x100fe20008010805 */
[----:B-1----:R-:W-:Y:S01]  /*3890*/  MOV R9, R57 ;  /* 0x0000003900097202 */ /* 0x002fe20000000f00 */
[----:B------:R-:W-:Y:S01]  /*38a0*/  MUFU.TANH R56, R11 ;  /* 0x0000000b00387308 */ /* 0x000fe20000002400 */
[----:B------:R-:W-:Y:S01]  /*38b0*/  @!P0 FSEL R9, R57, -INF , !P2 ;  /* 0xff80000039098808 */ /* 0x000fe20005000000 */
[----:B--2---:R-:W-:Y:S08]  /*38c0*/  FMUL.FTZ R4, R245, 1.4426950216293334961 ;  /* 0x3fb8aa3bf5047820 */ /* 0x004ff00000410000 */
[----:B------:R1:W2:Y:S01]  /*38d0*/  MUFU.EX2 R64, R8 ;  /* 0x0000000800407308 */ /* 0x0002a20000000800 */
[----:B------:R-:W-:Y:S02]  /*38e0*/  FSEL R4, R4, RZ, P1 ;  /* 0x000000ff04047208 */ /* 0x000fe40000800000 */
[-C--:B------:R-:W-:Y:S03]  /*38f0*/  @!P0 ISETP.GE.AND P1, PT, R10, R6.reuse, PT ;  /* 0x000000060a00820c */ /* 0x080fe60003f26270 */
        /* <DEDUP_REMOVED lines=26> */
[----:B------:R-:W-:Y:S03]  /*3aa0*/  IADD3 R52, P0, R247, UR12, RZ ;  /* 0x0000000cf7347c10 */ /* 0x000fe6000ff1e0ff */
[--C-:B--2---:R-:W-:Y:S01]  /*3ab0*/  FFMA.FTZ R5, R7, UR17, -R4.reuse ;  /* 0x0000001107057c23 */ /* 0x104fe20008010804 */
[----:B------:R-:W-:Y:S01]  /*3ac0*/  FFMA.FTZ R4, R0, UR17, -R4 ;  /* 0x0000001100047c23 */ /* 0x000fe20008010804 */
[----:B------:R-:W-:Y:S02]  /*3ad0*/  IADD3.X R53, R246, UR11, RZ, P0, !PT ;  /* 0x0000000bf6357c10 */ /* 0x000fe400087fe4ff */
[----:B------:R1:W-:Y:S10]  /*3ae0*/  MUFU.EX2 R67, R5 ;  /* 0x0000000500437308 */ /* 0x0003f40000000800 */
        /* <DEDUP_REMOVED lines=91> */
[C---:B------:R-:W-:Y:S01]  /*40a0*/  FADD.FTZ R0, -R52.reuse, R6 ;  /* 0x0000000634007221 */ /* 0x040fe20000010100 */
        /* <DEDUP_REMOVED lines=103> */
.L_x_110:
        /* <DEDUP_REMOVED lines=344> */
.L_x_111:
        /* <DEDUP_REMOVED lines=133> */
.L_x_113:
        /* <DEDUP_REMOVED lines=14> */
.L_x_114:
        /* <DEDUP_REMOVED lines=60> */
.L_x_105:
[----:B------:R-:W-:Y:S05]  /*6990*/  BSYNC B1 ;  /* 0x0000000000017941 */ /* 0x000fea0003800000 */
.L_x_97:
        /* <DEDUP_REMOVED lines=8> */
.L_x_115:
[----:B------:R-:W-:Y:S05]  /*6a20*/  EXIT ;  /* 0x000000000000794d */ /* 0x000fea0003800000 */
.L_x_117:
        /* <DEDUP_REMOVED lines=13> */
.L_x_1033:


//--------------------- .text._ZN5flash44flash_bwd_dq_dk_dv_loop_seqk_parallel_kernelI23Flash_bwd_kernel_traitsILi256ELi64ELi32ELi8ELi4ELi1ELi2ELb1ELb1EN7cutlass10bfloat16_tE19Flash_kernel_traitsILi256ELi64ELi32ELi8ES3_EELb0ELb1ELb0ELb1ELb0ELb0ELb0EEEvNS_16Flash_bwd_paramsE --------------------------
	.section	.text._ZN5flash44flash_bwd_dq_dk_dv_loop_seqk_parallel_kernelI23Flash_bwd_kernel_traitsILi256ELi64ELi32ELi8ELi4ELi1ELi2ELb1ELb1EN7cutlass10bfloat16_tE19Flash_kernel_traitsILi256ELi64ELi32ELi8ES3_EELb0ELb1ELb0ELb1ELb0ELb0ELb0EEEvNS_16Flash_bwd_paramsE,"ax",@progbits
	.align	128
        .global         _ZN5flash44flash_bwd_dq_dk_dv_loop_seqk_parallel_kernelI23Flash_bwd_kernel_traitsILi256ELi64ELi32ELi8ELi4ELi1ELi2ELb1ELb1EN7cutlass10bfloat16_tE19Flash_kernel_traitsILi256ELi64ELi32ELi8ES3_EELb0ELb1ELb0ELb1ELb0ELb0ELb0EEEvNS_16Flash_bwd_paramsE
        .type           _ZN5flash44flash_bwd_dq_dk_dv_loop_seqk_parallel_kernelI23Flash_bwd_kernel_traitsILi256ELi64ELi32ELi8ELi4ELi1ELi2ELb1ELb1EN7cutlass10bfloat16_tE19Flash_kernel_traitsILi256ELi64ELi32ELi8ES3_EELb0ELb1ELb0ELb1ELb0ELb0ELb0EEEvNS_16Flash_bwd_paramsE,@function
        .size           _ZN5flash44flash_bwd_dq_dk_dv_loop_seqk_parallel_kernelI23Flash_bwd_kernel_traitsILi256ELi64ELi32ELi8ELi4ELi1ELi2ELb1ELb1EN7cutlass10bfloat16_tE19Flash_kernel_traitsILi256ELi64ELi32ELi8ES3_EELb0ELb1ELb0ELb1ELb0ELb0ELb0EEEvNS_16Flash_bwd_paramsE,(.L_x_1034 - _ZN5flash44flash_bwd_dq_dk_dv_loop_seqk_parallel_kernelI23Flash_bwd_kernel_traitsILi256ELi64ELi32ELi8ELi4ELi1ELi2ELb1ELb1EN7cutlass10bfloat16_tE19Flash_kernel_traitsILi256ELi64ELi32ELi8ES3_EELb0ELb1ELb0ELb1ELb0ELb0ELb0EEEvNS_16Flash_bwd_paramsE)
        .other          _ZN5flash44flash_bwd_dq_dk_dv_loop_seqk_parallel_kernelI23Flash_bwd_kernel_traitsILi256ELi64ELi32ELi8ELi4ELi1ELi2ELb1ELb1EN7cutlass10bfloat16_tE19Flash_kernel_traitsILi256ELi64ELi32ELi8ES3_EELb0ELb1ELb0ELb1ELb0ELb0ELb0EEEvNS_16Flash_bwd_paramsE,@"STO_CUDA_ENTRY STV_DEFAULT"
_ZN5flash44flash_bwd_dq_dk_dv_loop_seqk_parallel_kernelI23Flash_bwd_kernel_traitsILi256ELi64ELi32ELi8ELi4ELi1ELi2ELb1ELb1EN7cutlass10bfloat16_tE19Flash_kernel_traitsILi256ELi64ELi32ELi8ES3_EELb0ELb1ELb0ELb1ELb0ELb0ELb0EEEvNS_16Flash_bwd_paramsE:
.text._ZN5flash44flash_bwd_dq_dk_dv_loop_seqk_parallel_kernelI23Flash_bwd_kernel_traitsILi256ELi64ELi32ELi8ELi4ELi1ELi2ELb1ELb1EN7cutlass10bfloat16_tE19Flash_kernel_traitsILi256ELi64ELi32ELi8ES3_EELb0ELb1ELb0ELb1ELb0ELb0ELb0EEEvNS_16Flash_bwd_paramsE:
        /* <DEDUP_REMOVED lines=15> */
[----:B------:R-:W-:-:S04]  /*00f0*/  IMAD.MOV.U32 R227, RZ, RZ, 0x40 ;  /* 0x00000040ffe37424 */ /* 0x000fc800078e00ff */
        /* <DEDUP_REMOVED lines=11> */
[----:B------:R-:W-:Y:S02]  /*01b0*/  LOP3.LUT R0, R16, 0xfffffff8, RZ, 0xc0, !PT ;  /* 0xfffffff810007812 */ /* 0x000fe400078ec0ff */
[----:B------:R-:W-:Y:S02]  /*01c0*/  SHF.R.S32.HI R3, RZ, 0x3, R16 ;  /* 0x00000003ff037819 */ /* 0x000fe40000011410 */
[----:B------:R-:W-:Y:S01]  /*01d0*/  LEA.HI R14, R13, R15, RZ, 0x2 ;  /* 0x0000000f0d0e7211 */ /* 0x000fe200078f10ff */
[----:B------:R-:W-:Y:S01]  /*01e0*/  IMAD.IADD R0, R15, 0x1, -R0 ;  /* 0x000000010f007824 */ /* 0x000fe200078e0a00 */
[----:B------:R-:W-:Y:S01]  /*01f0*/  LEA.HI R2, R11, R6, RZ, 0x1 ;  /* 0x000000060b027211 */ /* 0x000fe200078f08ff */
[----:B------:R-:W-:Y:S01]  /*0200*/  IMAD.SHL.U32 R3, R3, 0x40, RZ ;  /* 0x0000004003037824 */ /* 0x000fe200078e00ff */
[--C-:B------:R-:W-:Y:S01]  /*0210*/  SHF.R.S32.HI R8, RZ, 0x2, R14.reuse ;  /* 0x00000002ff087819 */ /* 0x100fe2000001140e */
[C---:B------:R-:W-:Y:S01]  /*0220*/  IMAD.SHL.U32 R5, R0.reuse, 0x40, RZ ;  /* 0x0000004000057824 */ /* 0x040fe200078e00ff */
[----:B------:R-:W-:Y:S01]  /*0230*/  SHF.R.S32.HI R4, RZ, 0x1f, R14 ;  /* 0x0000001fff047819 */ /* 0x000fe2000001140e */
[----:B------:R-:W-:Y:S01]  /*0240*/  IMAD.SHL.U32 R7, R0, 0x8, RZ ;  /* 0x0000000800077824 */ /* 0x000fe200078e00ff */
[----:B------:R-:W-:-:S02]  /*0250*/  LOP3.LUT R2, R2, 0xfffffffe, RZ, 0xc0, !PT ;  /* 0xfffffffe02027812 */ /* 0x000fc400078ec0ff */
[----:B------:R-:W-:Y:S02]  /*0260*/  LEA.HI R4, R4, R8, RZ, 0x3 ;  /* 0x0000000804047211 */ /* 0x000fe400078f18ff */
[----:B------:R-:W-:Y:S01]  /*0270*/  LOP3.LUT R3, R3, 0x1c0, RZ, 0xc0, !PT ;  /* 0x000001c003037812 */ /* 0x000fe200078ec0ff */
[----:B------:R-:W-:Y:S01]  /*0280*/  IMAD.IADD R10, R6, 0x1, -R2 ;  /* 0x00000001060a7824 */ /* 0x000fe200078e0a02 */
[----:B------:R-:W-:Y:S02]  /*0290*/  LOP3.LUT R2, R5, 0x1c0, RZ, 0xc0, !PT ;  /* 0x000001c005027812 */ /* 0x000fe400078ec0ff */
[----:B------:R-:W-:Y:S02]  /*02a0*/  LOP3.LUT R5, R4, 0xfffffff8, RZ, 0xc0, !PT ;  /* 0xfffffff804057812 */ /* 0x000fe400078ec0ff */
[----:B------:R-:W-:Y:S02]  /*02b0*/  LOP3.LUT R6, R3, 0x38, R7, 0xf8, !PT ;  /* 0x0000003803067812 */ /* 0x000fe400078ef807 */
[----:B------:R-:W-:Y:S01]  /*02c0*/  SHF.R.U32.HI R4, RZ, 0x3, R3 ;  /* 0x00000003ff047819 */ /* 0x000fe20000011603 */
[----:B------:R-:W-:Y:S01]  /*02d0*/  IMAD.IADD R8, R8, 0x1, -R5 ;  /* 0x0000000108087824 */ /* 0x000fe200078e0a05 */
[----:B------:R-:W-:-:S02]  /*02e0*/  LOP3.LUT R3, R2, 0x8, R16, 0xf8, !PT ;  /* 0x0000000802037812 */ /* 0x000fc400078ef810 */
[----:B------:R-:W-:Y:S02]  /*02f0*/  SHF.R.U32.HI R2, RZ, 0x3, R2 ;  /* 0x00000003ff027819 */ /* 0x000fe40000011602 */
[----:B------:R-:W-:Y:S02]  /*0300*/  LEA.HI R7, R13, R15, RZ, 0x7 ;  /* 0x0000000f0d077211 */ /* 0x000fe400078f38ff */
[----:B------:R-:W-:Y:S01]  /*0310*/  LOP3.LUT R2, R3, R2, RZ, 0x3c, !PT ;  /* 0x0000000203027212 */ /* 0x000fe200078e3cff */
[----:B------:R-:W-:Y:S01]  /*0320*/  IMAD.SHL.U32 R3, R10, 0x100, RZ ;  /* 0x000001000a037824 */ /* 0x000fe200078e00ff */
[----:B------:R-:W-:Y:S01]  /*0330*/  LOP3.LUT R9, R6, R4, RZ, 0x3c, !PT ;  /* 0x0000000406097212 */ /* 0x000fe200078e3cff */
[C---:B------:R-:W-:Y:S01]  /*0340*/  IMAD.SHL.U32 R4, R0.reuse, 0x20, RZ ;  /* 0x0000002000047824 */ /* 0x040fe200078e00ff */
[----:B------:R-:W-:Y:S02]  /*0350*/  SHF.R.S32.HI R6, RZ, 0x7, R7 ;  /* 0x00000007ff067819 */ /* 0x000fe40000011407 */
[----:B------:R-:W-:-:S02]  /*0360*/  LOP3.LUT P0, RZ, R0, 0x4, RZ, 0xc0, !PT ;  /* 0x0000000400ff7812 */ /* 0x000fc4000780c0ff */
[----:B------:R-:W-:Y:S01]  /*0370*/  LOP3.LUT P5, RZ, R0, 0x2, RZ, 0xc0, !PT ;  /* 0x0000000200ff7812 */ /* 0x000fe200078ac0ff */
[----:B------:R-:W-:Y:S01]  /*0380*/  IMAD R0, R6, 0x2, R10 ;  /* 0x0000000206007824 */ /* 0x000fe200078e020a */
[----:B------:R-:W-:Y:S02]  /*0390*/  LOP3.LUT R3, R3, 0x100, RZ, 0xc0, !PT ;  /* 0x0000010003037812 */ /* 0x000fe400078ec0ff */
[----:B------:R-:W-:Y:S01]  /*03a0*/  LEA.HI R7, R13, R15, RZ, 0x5 ;  /* 0x0000000f0d077211 */ /* 0x000fe200078f28ff */
[----:B------:R-:W-:Y:S01]  /*03b0*/  IMAD.U32 R234, R0, 0x200, R2 ;  /* 0x0000020000ea7824 */ /* 0x000fe200078e0002 */
[----:B------:R-:W-:Y:S02]  /*03c0*/  LOP3.LUT R12, R3, 0xe0, R4, 0xf8, !PT ;  /* 0x000000e0030c7812 */ /* 0x000fe400078ef804 */
[----:B------:R-:W-:Y:S02]  /*03d0*/  LOP3.LUT R4, R7, 0xffffffe0, RZ, 0xc0, !PT ;  /* 0xffffffe007047812 */ /* 0x000fe400078ec0ff */
[----:B------:R-:W-:-:S02]  /*03e0*/  LOP3.LUT R0, R11, 0xfffffff0, RZ, 0xc0, !PT ;  /* 0xfffffff00b007812 */ /* 0x000fc400078ec0ff */
[----:B------:R-:W-:Y:S01]  /*03f0*/  LEA.HI R3, R13, R15, RZ, 0x6 ;  /* 0x0000000f0d037211 */ /* 0x000fe200078f30ff */
[C---:B------:R-:W-:Y:S01]  /*0400*/  IMAD.IADD R17, R15.reuse, 0x1, -R4 ;  /* 0x000000010f117824 */ /* 0x040fe200078e0a04 */
[----:B------:R-:W-:Y:S01]  /*0410*/  LOP3.LUT R2, R14, 0x7ffffffc, RZ, 0xc0, !PT ;  /* 0x7ffffffc0e027812 */ /* 0x000fe200078ec0ff */
[C---:B------:R-:W-:Y:S01]  /*0420*/  IMAD.IADD R0, R15.reuse, 0x1, -R0 ;  /* 0x000000010f007824 */ /* 0x040fe200078e0a00 */
[----:B------:R-:W-:Y:S01]  /*0430*/  SHF.R.S32.HI R3, RZ, 0x6, R3 ;  /* 0x00000006ff037819 */ /* 0x000fe20000011403 */
[C---:B------:R-:W-:Y:S01]  /*0440*/  IMAD.SHL.U32 R4, R8.reuse, 0x20, RZ ;  /* 0x0000002008047824 */ /* 0x040fe200078e00ff */
[----:B------:R-:W-:Y:S01]  /*0450*/  LOP3.LUT R5, R8, 0x1, RZ, 0xc0, !PT ;  /* 0x0000000108057812 */ /* 0x000fe200078ec0ff */
[----:B------:R-:W-:Y:S01]  /*0460*/  IMAD.IADD R14, R15, 0x1, -R2 ;  /* 0x000000010f0e7824 */ /* 0x000fe200078e0a02 */
[----:B------:R-:W-:Y:S01]  /*0470*/  STL [R1+0x28], R17 ;  /* 0x0000281101007387 */ /* 0x000fe20000100800 */
[----:B------:R-:W-:Y:S01]  /*0480*/  IMAD.SHL.U32 R2, R6, 0x10, RZ ;  /* 0x0000001006027824 */ /* 0x000fe200078e00ff */
[----:B------:R-:W-:Y:S01]  /*0490*/  LOP3.LUT R4, R4, 0xe0, RZ, 0xc0, !PT ;  /* 0x000000e004047812 */ /* 0x000fe200078ec0ff */
[----:B------:R-:W-:Y:S01]  /*04a0*/  IMAD.SHL.U32 R6, R10, 0x20, RZ ;  /* 0x000000200a067824 */ /* 0x000fe200078e00ff */
[----:B------:R-:W-:Y:S01]  /*04b0*/  ISETP.NE.U32.AND P1, PT, R5, 0x1, PT ;  /* 0x000000010500780c */ /* 0x000fe20003f25070 */
[----:B------:R-:W-:Y:S01]  /*04c0*/  IMAD.SHL.U32 R15, R15, 0x2, RZ ;  /* 0x000000020f0f7824 */ /* 0x000fe200078e00ff */
[----:B------:R-:W-:Y:S01]  /*04d0*/  SHF.R.S32.HI R18, RZ, 0x5, R7 ;  /* 0x00000005ff127819 */ /* 0x000fe20000011407 */
[C---:B------:R-:W-:Y:S01]  /*04e0*/  IMAD R237, R3.reuse, 0x200, R9 ;  /* 0x0000020003ed7824 */ /* 0x040fe200078e0209 */
[----:B------:R-:W-:Y:S01]  /*04f0*/  SHF.R.S32.HI R9, RZ, 0x1f, R0 ;  /* 0x0000001fff097819 */ /* 0x000fe20000011400 */
[----:B------:R-:W-:Y:S01]  /*0500*/  IMAD.SHL.U32 R5, R3, 0x8, RZ ;  /* 0x0000000803057824 */ /* 0x000fe200078e00ff */
[----:B------:R-:W-:-:S02]  /*0510*/  LOP3.LUT R3, R6, 0x20, RZ, 0xc0, !PT ;  /* 0x0000002006037812 */ /* 0x000fc400078ec0ff */
[----:B------:R-:W-:Y:S02]  /*0520*/  LOP3.LUT R11, R2, 0x6, R15, 0xf8, !PT ;  /* 0x00000006020b7812 */ /* 0x000fe400078ef80f */
[----:B------:R-:W-:Y:S01]  /*0530*/  LOP3.LUT R6, R4, 0x10, R2, 0xf8, !PT ;  /* 0x0000001004067812 */ /* 0x000fe200078ef802 */
[----:B------:R-:W-:Y:S01]  /*0540*/  IMAD.SHL.U32 R2, R10, 0x8, RZ ;  /* 0x000000080a027824 */ /* 0x000fe200078e00ff */
[----:B------:R-:W-:Y:S01]  /*0550*/  LEA.HI R9, R9, R0, RZ, 0x3 ;  /* 0x0000000009097211 */ /* 0x000fe200078f18ff */
[----:B------:R1:W-:Y:S01]  /*0560*/  STL [R1+0x2c], R11 ;  /* 0x00002c0b01007387 */ /* 0x0003e20000100800 */
[----:B------:R-:W-:Y:S01]  /*0570*/  LOP3.LUT R15, R3, 0x18, R5, 0xf8, !PT ;  /* 0x00000018030f7812 */ /* 0x000fe200078ef805 */
[----:B------:R-:W-:Y:S01]  /*0580*/  IMAD.SHL.U32 R5, R0, 0x20, RZ ;  /* 0x0000002000057824 */ /* 0x000fe200078e00ff */
[C---:B------:R-:W-:Y:S01]  /*0590*/  LOP3.LUT R3, R9.reuse, 0xfffffff8, RZ, 0xc0, !PT ;  /* 0xfffffff809037812 */ /* 0x040fe200078ec0ff */
[----:B------:R-:W-:Y:S01]  /*05a0*/  IMAD.SHL.U32 R226, R9, 0x40, RZ ;  /* 0x0000004009e27824 */ /* 0x000fe200078e00ff */
[----:B------:R-:W-:-:S02]  /*05b0*/  SHF.R.S32.HI R13, RZ, 0x1f, R7 ;  /* 0x0000001fff0d7819 */ /* 0x000fc40000011407 */
[C---:B------:R-:W-:Y:S01]  /*05c0*/  LOP3.LUT P6, RZ, R0.reuse, 0x4, RZ, 0xc0, !PT ;  /* 0x0000000400ff7812 */ /* 0x040fe200078cc0ff */
[----:B------:R-:W-:Y:S01]  /*05d0*/  IMAD.IADD R4, R0, 0x1, -R3 ;  /* 0x0000000100047824 */ /* 0x000fe200078e0a03 */
[C---:B------:R-:W-:Y:S01]  /*05e0*/  LOP3.LUT P2, RZ, R8.reuse, 0x2, RZ, 0xc0, !PT ;  /* 0x0000000208ff7812 */ /* 0x040fe2000784c0ff */
[----:B------:R-:W-:Y:S01]  /*05f0*/  IMAD.SHL.U32 R3, R8, 0x4, RZ ;  /* 0x0000000408037824 */ /* 0x000fe200078e00ff */
[----:B------:R-:W-:Y:S02]  /*0600*/  LOP3.LUT R226, R226, 0xfffffe00, RZ, 0xc0, !PT ;  /* 0xfffffe00e2e27812 */ /* 0x000fe400078ec0ff */
[C---:B------:R-:W-:Y:S02]  /*0610*/  LOP3.LUT P4, RZ, R4.reuse, 0x4, RZ, 0xc0, !PT ;  /* 0x0000000404ff7812 */ /* 0x040fe4000788c0ff */
[----:B------:R-:W-:Y:S02]  /*0620*/  LOP3.LUT P3, RZ, R4, 0x2, RZ, 0xc0, !PT ;  /* 0x0000000204ff7812 */ /* 0x000fe4000786c0ff */
[----:B------:R-:W-:-:S02]  /*0630*/  SEL R225, R224, 0xffffffe0, !P0 ;  /* 0xffffffe0e0e17807 */ /* 0x000fc40004000000 */
[C---:B------:R-:W-:Y:S02]  /*0640*/  SEL R231, R227.reuse, 0xffffffc0, !P0 ;  /* 0xffffffc0e3e77807 */ /* 0x040fe40004000000 */
[----:B------:R-:W-:Y:S02]  /*0650*/  SEL R227, R227, 0xffffffc0, !P4 ;  /* 0xffffffc0e3e37807 */ /* 0x000fe40006000000 */
[----:B------:R-:W-:Y:S02]  /*0660*/  LEA R237, R237, UR4, 0x1 ;  /* 0x00000004eded7c11 */ /* 0x000fe4000f8e08ff */
[----:B-1----:R-:W-:Y:S01]  /*0670*/  LOP3.LUT R11, R2, 0x8, RZ, 0xc0, !PT ;  /* 0x00000008020b7812 */ /* 0x002fe200078ec0ff */
[----:B------:R-:W-:-:S03]  /*0680*/  IMAD.SHL.U32 R2, R0, 0x4, RZ ;  /* 0x0000000400027824 */ /* 0x000fc600078e00ff */
[----:B------:R-:W-:Y:S02]  /*0690*/  LOP3.LUT R0, R11, 0x1e0, R5, 0xf8, !PT ;  /* 0x000001e00b007812 */ /* 0x000fe400078ef805 */
[-C--:B------:R-:W-:Y:S02]  /*06a0*/  LEA.HI R5, R13, R18.reuse, RZ, 0x2 ;  /* 0x000000120d057211 */ /* 0x080fe400078f10ff */
[----:B------:R-:W-:Y:S01]  /*06b0*/  LOP3.LUT R8, R0, 0x38, R2, 0x78, !PT ;  /* 0x0000003800087812 */ /* 0x000fe200078e7802 */
[----:B------:R-:W-:Y:S01]  /*06c0*/  IMAD.SHL.U32 R2, R14, 0x2, RZ ;  /* 0x000000020e027824 */ /* 0x000fe200078e00ff */
[----:B------:R-:W-:Y:S02]  /*06d0*/  LEA.HI R0, R7, R18, RZ, 0x1 ;  /* 0x0000001207007211 */ /* 0x000fe400078f08ff */
[----:B------:R-:W-:Y:S02]  /*06e0*/  LOP3.LUT R7, R6, 0x18, R3, 0x78, !PT ;  /* 0x0000001806077812 */ /* 0x000fe400078e7803 */
[----:B------:R-:W-:-:S02]  /*06f0*/  LOP3.LUT R3, R5, 0xfffffffc, RZ, 0xc0, !PT ;  /* 0xfffffffc05037812 */ /* 0x000fc400078ec0ff */
[----:B------:R-:W-:-:S03]  /*0700*/  LOP3.LUT R0, R0, 0x3ffffe, RZ, 0xc0, !PT ;  /* 0x003ffffe00007812 */ /* 0x000fc600078ec0ff */
[C---:B------:R-:W-:Y:S01]  /*0710*/  IMAD.IADD R6, R18.reuse, 0x1, -R3 ;  /* 0x0000000112067824 */ /* 0x040fe200078e0a03 */
[----:B------:R-:W-:Y:S01]  /*0720*/  SHF.R.U32.HI R3, RZ, 0x3, R12 ;  /* 0x00000003ff037819 */ /* 0x000fe2000001160c */
[----:B------:R-:W-:Y:S01]  /*0730*/  IMAD.IADD R232, R18, 0x1, -R0 ;  /* 0x0000000112e87824 */ /* 0x000fe200078e0a00 */
[----:B------:R-:W-:Y:S01]  /*0740*/  LOP3.LUT R0, R12, 0x8, R16, 0xf8, !PT ;  /* 0x000000080c007812 */ /* 0x000fe200078ef810 */
[----:B------:R-:W-:Y:S02]  /*0750*/  IMAD R5, R6, 0x200, R2 ;  /* 0x0000020006057824 */ /* 0x000fe400078e0202 */
[----:B------:R-:W-:Y:S01]  /*0760*/  IMAD.SHL.U32 R2, R4, 0x40, RZ ;  /* 0x0000004004027824 */ /* 0x000fe200078e00ff */
[----:B------:R-:W-:Y:S01]  /*0770*/  LOP3.LUT R3, R0, 0x38, R3, 0x78, !PT ;  /* 0x0000003800037812 */ /* 0x000fe200078e7803 */
[----:B------:R-:W-:Y:S02]  /*0780*/  IMAD.SHL.U32 R0, R18, 0x8, RZ ;  /* 0x0000000812007824 */ /* 0x000fe400078e00ff */
[----:B------:R-:W-:Y:S01]  /*0790*/  IMAD.IADD R12, R5, 0x1, R7 ;  /* 0x00000001050c7824 */ /* 0x000fe200078e0207 */
[----:B------:R-:W-:Y:S01]  /*07a0*/  LOP3.LUT R2, R2, 0x1c0, RZ, 0xc0, !PT ;  /* 0x000001c002027812 */ /* 0x000fe200078ec0ff */
[----:B------:R-:W-:Y:S01]  /*07b0*/  IMAD R232, R232, 0x200, R8 ;  /* 0x00000200e8e87824 */ /* 0x000fe200078e0208 */
[----:B------:R-:W-:-:S02]  /*07c0*/  LOP3.LUT R0, R0, 0x38, RZ, 0xc0, !PT ;  /* 0x0000003800007812 */ /* 0x000fc400078ec0ff */
[----:B------:R-:W-:Y:S02]  /*07d0*/  SHF.R.U32.HI R4, RZ, 0x3, R2 ;  /* 0x00000003ff047819 */ /* 0x000fe40000011602 */
[----:B------:R-:W-:Y:S02]  /*07e0*/  SHF.R.S32.HI R7, RZ, 0x1f, R17 ;  /* 0x0000001fff077819 */ /* 0x000fe40000011411 */
[CC--:B------:R-:W-:Y:S02]  /*07f0*/  LOP3.LUT R8, R4.reuse, R2.reuse, R11, 0x1e, !PT ;  /* 0x0000000204087212 */ /* 0x0c0fe400078e1e0b */
[C---:B------:R-:W-:Y:S02]  /*0800*/  LOP3.LUT R0, R4.reuse, R2, R0, 0x1e, !PT ;  /* 0x0000000204007212 */ /* 0x040fe400078e1e00 */
[----:B------:R-:W-:Y:S01]  /*0810*/  LOP3.LUT R5, R4, R15, R2, 0x1e, !PT ;  /* 0x0000000f04057212 */ /* 0x000fe200078e1e02 */
[----:B------:R-:W-:Y:S01]  /*0820*/  IMAD R2, R10, 0x1000, R226 ;  /* 0x000010000a027824 */ /* 0x000fe200078e02e2 */
[----:B------:R-:W-:-:S02]  /*0830*/  LEA.HI R7, R7, R17, RZ, 0x2 ;  /* 0x0000001107077211 */ /* 0x000fc400078f10ff */
[----:B------:R-:W-:Y:S01]  /*0840*/  LEA R3, R3, UR4, 0x1 ;  /* 0x0000000403037c11 */ /* 0x000fe2000f8e08ff */
[----:B------:R-:W-:Y:S01]  /*0850*/  IMAD.IADD R233, R2, 0x1, R0 ;  /* 0x0000000102e97824 */ /* 0x000fe200078e0200 */
[----:B------:R-:W-:Y:S01]  /*0860*/  SHF.R.S32.HI R4, RZ, 0x2, R7 ;  /* 0x00000002ff047819 */ /* 0x000fe20000011407 */
[----:B------:R-:W-:Y:S01]  /*0870*/  IMAD.U32 R0, RZ, RZ, UR5 ;  /* 0x00000005ff007e24 */ /* 0x000fe2000f8e00ff */
[----:B------:R-:W-:Y:S01]  /*0880*/  USHF.R.S32.HI UR5, URZ, 0x1f, UR49 ;  /* 0x0000001f3f057899 */ /* 0x000fe20008011431 */
[----:B------:R-:W-:Y:S02]  /*0890*/  IMAD.U32 R0, RZ, RZ, UR6 ;  /* 0x00000006ff007e24 */ /* 0x000fe4000f8e00ff */
[C---:B------:R-:W-:Y:S02]  /*08a0*/  IMAD R4, R6.reuse, 0x10, R4 ;  /* 0x0000001006047824 */ /* 0x040fe400078e0204 */
[----:B------:R-:W-:Y:S01]  /*08b0*/  IMAD R2, R6, 0x400, R226 ;  /* 0x0000040006027824 */ /* 0x000fe200078e02e2 */
[----:B------:R-:W-:Y:S01]  /*08c0*/  LEA R6, R12, UR4, 0x1 ;  /* 0x000000040c067c11 */ /* 0x000fe2000f8e08ff */
[----:B------:R-:W-:Y:S01]  /*08d0*/  IMAD.U32 R0, RZ, RZ, UR5 ;  /* 0x00000005ff007e24 */ /* 0x000fe2000f8e00ff */
[----:B------:R-:W-:Y:S01]  /*08e0*/  UIADD3 UR5, UR4, 0x14000, URZ ;  /* 0x0001400004057890 */ /* 0x000fe2000fffe03f */
[----:B------:R1:W-:Y:S01]  /*08f0*/  STL [R1+0x24], R4 ;  /* 0x0000240401007387 */ /* 0x0003e20000100800 */
[----:B------:R-:W-:Y:S01]  /*0900*/  IMAD.U32 R0, RZ, RZ, UR6 ;  /* 0x00000006ff007e24 */ /* 0x000fe2000f8e00ff */
[----:B------:R-:W-:Y:S01]  /*0910*/  SEL R0, R224, 0xffffffe0, !P5 ;  /* 0xffffffe0e0007807 */ /* 0x000fe20006800000 */
[----:B------:R-:W-:Y:S01]  /*0920*/  IMAD.IADD R2, R2, 0x1, R8 ;  /* 0x0000000102027824 */ /* 0x000fe200078e0208 */
[----:B------:R-:W-:Y:S01]  /*0930*/  LOP3.LUT R226, R5, R226, RZ, 0xfc, !PT ;  /* 0x000000e205e27212 */ /* 0x000fe200078efcff */
[----:B------:R-:W-:Y:S01]  /*0940*/  IMAD.U32 R5, RZ, RZ, UR7 ;  /* 0x00000007ff057e24 */ /* 0x000fe2000f8e00ff */
[----:B------:R-:W-:Y:S01]  /*0950*/  LEA R230, R234, UR5, 0x1 ;  /* 0x00000005eae67c11 */ /* 0x000fe2000f8e08ff */
[C---:B------:R-:W-:Y:S01]  /*0960*/  VIADD R5, R6.reuse, 0x10 ;  /* 0x0000001006057836 */ /* 0x040fe20000000000 */
[----:B------:R-:W-:Y:S01]  /*0970*/  STL [R1+0x10], R6 ;  /* 0x0000100601007387 */ /* 0x000fe20000100800 */
[----:B------:R-:W-:Y:S01]  /*0980*/  @P2 VIADD R5, R6, 0xfffffff0 ;  /* 0xfffffff006052836 */ /* 0x000fe20000000000 */
[----:B------:R-:W-:Y:S01]  /*0990*/  LEA R232, R232, UR5, 0x1 ;  /* 0x00000005e8e87c11 */ /* 0x000fe2000f8e08ff */
[----:B------:R-:W-:Y:S01]  /*09a0*/  IMAD.IADD R229, R230, 0x1, R0 ;  /* 0x00000001e6e57824 */ /* 0x000fe200078e0200 */
[----:B------:R-:W-:Y:S01]  /*09b0*/  SEL R224, R224, 0xffffffe0, !P3 ;  /* 0xffffffe0e0e07807 */ /* 0x000fe20005800000 */
[----:B------:R-:W-:Y:S01]  /*09c0*/  UIADD3 UR6, UR4, 0x10000, URZ ;  /* 0x0001000004067890 */ /* 0x000fe2000fffe03f */
[----:B------:R-:W-:Y:S01]  /*09d0*/  LEA R2, R2, UR4, 0x1 ;  /* 0x0000000402027c11 */ /* 0x000fe2000f8e08ff */
[----:B------:R-:W-:-:S02]  /*09e0*/  VIADD R235, R232, 0x20 ;  /* 0x00000020e8eb7836 */ /* 0x000fc40000000000 */
[----:B------:R-:W-:Y:S02]  /*09f0*/  @P6 VIADD R235, R232, 0xffffffe0 ;  /* 0xffffffe0e8eb6836 */ /* 0x000fe40000000000 */
[----:B------:R-:W-:Y:S01]  /*0a00*/  IMAD.IADD R224, R2, 0x1, R224 ;  /* 0x0000000102e07824 */ /* 0x000fe200078e02e0 */
[----:B------:R-:W-:Y:S01]  /*0a10*/  LEA R226, R226, UR6, 0x1 ;  /* 0x00000006e2e27c11 */ /* 0x000fe2000f8e08ff */
[----:B------:R-:W-:Y:S01]  /*0a20*/  IMAD.IADD R230, R230, 0x1, R231 ;  /* 0x00000001e6e67824 */ /* 0x000fe200078e02e7 */
[----:B------:R-:W-:Y:S01]  /*0a30*/  ULDC.64 UR6, c[0x0][0x208] ;  /* 0x0000820000067ab9 */ /* 0x000fe20000000a00 */
[----:B------:R-:W-:Y:S02]  /*0a40*/  IMAD.IADD R228, R2, 0x1, R227 ;  /* 0x0000000102e47824 */ /* 0x000fe400078e02e3 */
[----:B-1----:R-:W-:Y:S02]  /*0a50*/  IMAD.MOV.U32 R4, RZ, RZ, 0x1c0 ;  /* 0x000001c0ff047424 */ /* 0x002fe400078e00ff */
[----:B------:R-:W-:-:S02]  /*0a60*/  IMAD.IADD R231, R229, 0x1, R231 ;  /* 0x00000001e5e77824 */ /* 0x000fc400078e02e7 */
[----:B------:R-:W-:Y:S01]  /*0a70*/  IMAD.IADD R225, R225, 0x1, R3 ;  /* 0x00000001e1e17824 */ /* 0x000fe200078e0203 */
[----:B------:R-:W-:Y:S01]  /*0a80*/  SEL R4, R4, 0x240, !P1 ;  /* 0x0000024004047807 */ /* 0x000fe20004800000 */
[----:B------:R-:W-:Y:S02]  /*0a90*/  VIADD R236, R235, 0x800 ;  /* 0x00000800ebec7836 */ /* 0x000fe40000000000 */
[----:B------:R-:W-:Y:S02]  /*0aa0*/  IMAD.IADD R227, R224, 0x1, R227 ;  /* 0x00000001e0e37824 */ /* 0x000fe400078e02e3 */
[----:B------:R-:W-:-:S05]  /*0ab0*/  IMAD.IADD R0, R6, 0x1, R4 ;  /* 0x0000000106007824 */ /* 0x000fca00078e0204 */
[----:B------:R1:W-:Y:S04]  /*0ac0*/  STL [R1+0x1c], R0 ;  /* 0x00001c0001007387 */ /* 0x0003e80000100800 */
[----:B------:R2:W-:Y:S01]  /*0ad0*/  STL [R1+0x14], R5 ;  /* 0x0000140501007387 */ /* 0x0005e20000100800 */
[----:B-1----:R-:W-:-:S05]  /*0ae0*/  IMAD.IADD R0, R4, 0x1, R5 ;  /* 0x0000000104007824 */ /* 0x002fca00078e0205 */
[----:B------:R2:W-:Y:S02]  /*0af0*/  STL [R1+0x18], R0 ;  /* 0x0000180001007387 */ /* 0x0005e40000100800 */
.L_x_150:
        /* <DEDUP_REMOVED lines=19> */
[----:B--2---:R-:W-:Y:S01]  /*0c30*/  IMAD.U32 R5, RZ, RZ, UR9 ;  /* 0x00000009ff057e24 */ /* 0x004fe2000f8e00ff */
        /* <DEDUP_REMOVED lines=47> */
.L_x_118:
        /* <DEDUP_REMOVED lines=49> */
[----:B------:R-:W-:Y:S01]  /*1240*/  USHF.L.U64.HI UR15, UR49, 0x7, UR55 ;  /* 0x00000007310f7899 */ /* 0x000fe20008010237 */
[----:B------:R-:W1:Y:S01]  /*1250*/  F2I.FTZ.U32.TRUNC.NTZ R5, R4 ;  /* 0x0000000400057305 */ /* 0x000e62000021f000 */
[----:B------:R-:W-:Y:S02]  /*1260*/  @UP1 UIADD3 UR37, UR13, UR20, URZ ;  /* 0x000000140d251290 */ /* 0x000fe4000fffe03f */
[----:B------:R-:W-:Y:S02]  /*1270*/  UIMAD UR12, UR9, UR10, URZ ;  /* 0x0000000a090c72a4 */ /* 0x000fe4000f8e023f */
[----:B------:R-:W-:Y:S01]  /*1280*/  UIADD3 UR5, UR11, UR5, URZ ;  /* 0x000000050b057290 */ /* 0x000fe2000fffe03f */
[----:B------:R-:W-:Y:S01]  /*1290*/  ULDC.U8 UR32, c[0x0][0x3d8] ;  /* 0x0000f60000207ab9 */ /* 0x000fe20000000000 */
[----:B------:R-:W-:Y:S02]  /*12a0*/  ULOP3.LUT UR13, UR18, 0xffffffc0, URZ, 0xc0, !UPT ;  /* 0xffffffc0120d7892 */ /* 0x000fe4000f8ec03f */
[----:B------:R-:W-:-:S02]  /*12b0*/  UISETP.NE.AND UP3, UPT, UR32, URZ, UPT ;  /* 0x0000003f2000728c */ /* 0x000fc4000bf65270 */
[----:B------:R-:W-:Y:S02]  /*12c0*/  USEL UR36, UR15, URZ, UP2 ;  /* 0x0000003f0f247287 */ /* 0x000fe40009000000 */
[----:B------:R-:W-:Y:S01]  /*12d0*/  UIMAD.WIDE.U32 UR16, UR8, UR10, URZ ;  /* 0x0000000a081072a5 */ /* 0x000fe2000f8e003f */
[--C-:B-1----:R-:W-:Y:S01]  /*12e0*/  IMAD.MOV R0, RZ, RZ, -R5.reuse ;  /* 0x000000ffff007224 */ /* 0x102fe200078e0a05 */
[----:B------:R-:W-:Y:S01]  /*12f0*/  UIMAD UR5, UR8, UR5, UR12 ;  /* 0x00000005080572a4 */ /* 0x000fe2000f8e020c */
[----:B------:R-:W-:Y:S01]  /*1300*/  IMAD.MOV.U32 R4, RZ, RZ, RZ ;  /* 0x000000ffff047224 */ /* 0x000fe200078e00ff */
[----:B------:R-:W-:Y:S01]  /*1310*/  UIADD3 UR15, UR13, -0x40, URZ ;  /* 0xffffffc00d0f7890 */ /* 0x000fe2000fffe03f */
[----:B------:R-:W-:Y:S01]  /*1320*/  IMAD R0, R0, R7, RZ ;  /* 0x0000000700007224 */ /* 0x000fe200078e02ff */
[----:B------:R-:W-:Y:S02]  /*1330*/  UIMAD.WIDE.U32 UR10, UR8, UR14, URZ ;  /* 0x0000000e080a72a5 */ /* 0x000fe4000f8e003f */
[----:B------:R-:W-:Y:S01]  /*1340*/  UIMAD UR12, UR9, UR14, URZ ;  /* 0x0000000e090c72a4 */ /* 0x000fe2000f8e023f */
[----:B------:R-:W-:Y:S01]  /*1350*/  IMAD.HI.U32 R0, R5, R0, R4 ;  /* 0x0000000005007227 */ /* 0x000fe200078e0004 */
[----:B------:R-:W-:Y:S01]  /*1360*/  MOV R4, R6 ;  /* 0x0000000600047202 */ /* 0x000fe20000000f00 */
[----:B------:R-:W-:-:S02]  /*1370*/  @UP0 UIADD3 UR21, UR22, UR30, URZ ;  /* 0x0000001e16150290 */ /* 0x000fc4000fffe03f */
[----:B------:R-:W-:Y:S02]  /*1380*/  UIADD3 UR25, UR17, UR5, URZ ;  /* 0x0000000511197290 */ /* 0x000fe4000fffe03f */
[----:B------:R-:W-:Y:S01]  /*1390*/  IMAD.HI.U32 R0, R0, R4, RZ ;  /* 0x0000000400007227 */ /* 0x000fe200078e00ff */
[----:B------:R-:W-:Y:S01]  /*13a0*/  UIADD3 UR5, UP2, UR15, UR29, URZ ;  /* 0x0000001d0f057290 */ /* 0x000fe2000ff5e03f */
[----:B------:R-:W-:Y:S02]  /*13b0*/  @UP0 ULDC.64 UR34, c[0x0][0x248] ;  /* 0x0000920000220ab9 */ /* 0x000fe40000000a00 */
[----:B------:R-:W-:Y:S01]  /*13c0*/  IMAD.MOV R5, RZ, RZ, -R0 ;  /* 0x000000ffff057224 */ /* 0x000fe200078e0a00 */
[----:B------:R-:W-:Y:S02]  /*13d0*/  USHF.R.S32.HI UR42, URZ, 0x1f, UR15 ;  /* 0x0000001f3f2a7899 */ /* 0x000fe4000801140f */
[----:B------:R-:W-:Y:S01]  /*13e0*/  @UP1 UIADD3 UR25, UR11, UR12, URZ ;  /* 0x0000000c0b191290 */ /* 0x000fe2000fffe03f */
[----:B------:R-:W-:Y:S01]  /*13f0*/  IMAD R4, R7, R5, R4 ;  /* 0x0000000507047224 */ /* 0x000fe200078e0204 */
[----:B------:R-:W-:Y:S01]  /*1400*/  ULDC UR59, c[0x0][0x2c4] ;  /* 0x0000b100003b7ab9 */ /* 0x000fe20000000800 */
[----:B------:R-:W-:-:S02]  /*1410*/  @UP0 UIMAD.WIDE.U32 UR12, UR21, UR34, URZ ;  /* 0x00000022150c02a5 */ /* 0x000fc4000f8e003f */
[----:B------:R-:W-:Y:S01]  /*1420*/  @UP0 UIMAD UR17, UR21, UR35, URZ ;  /* 0x00000023151102a4 */ /* 0x000fe2000f8e023f */
[----:B------:R-:W-:Y:S01]  /*1430*/  ISETP.GT.U32.AND P0, PT, R7, R4, PT ;  /* 0x000000040700720c */ /* 0x000fe20003f04070 */
[----:B------:R-:W-:Y:S02]  /*1440*/  USEL UR53, UR16, UR10, !UP1 ;  /* 0x0000000a10357287 */ /* 0x000fe4000c800000 */
        /* <DEDUP_REMOVED lines=8> */
[----:B------:R-:W-:Y:S01]  /*14d0*/  UISETP.NE.AND UP4, UPT, UR33, URZ, UPT ;  /* 0x0000003f2100728c */ /* 0x000fe2000bf85270 */
[----:B------:R-:W-:Y:S01]  /*14e0*/  PLOP3.LUT P0, PT, PT, PT, UP0, 0x40, 0x0 ;  /* 0x000000000000781c */ /* 0x000fe20003f0e808 */
[----:B------:R-:W-:Y:S01]  /*14f0*/  UIMAD UR9, UR8, UR10, UR9 ;  /* 0x0000000a080972a4 */ /* 0x000fe2000f8e0209 */
[----:B------:R-:W-:Y:S01]  /*1500*/  ISETP.GE.U32.AND P1, PT, R4, R7, PT ;  /* 0x000000070400720c */ /* 0x000fe20003f26070 */
[----:B------:R-:W-:Y:S01]  /*1510*/  @UP0 ULDC.64 UR32, c[0x0][0x250] ;  /* 0x0000940000200ab9 */ /* 0x000fe20000000a00 */
[----:B------:R-:W-:Y:S01]  /*1520*/  LOP3.LUT R4, R8, UR52, RZ, 0x3c, !PT ;  /* 0x0000003408047c12 */ /* 0x000fe2000f8e3cff */
[----:B------:R-:W-:Y:S02]  /*1530*/  @UP3 USEL UR8, UR5, UR14, !UP1 ;  /* 0x0000000e05083287 */ /* 0x000fe4000c800000 */
[----:B------:R-:W-:Y:S01]  /*1540*/  @UP0 UIMAD.WIDE.U32 UR10, UR24, UR32, URZ ;  /* 0x00000020180a02a5 */ /* 0x000fe2000f8e003f */
[----:B------:R-:W-:Y:S01]  /*1550*/  ISETP.GE.AND P3, PT, R4, RZ, PT ;  /* 0x000000ff0400720c */ /* 0x000fe20003f66270 */
[----:B------:R-:W-:Y:S01]  /*1560*/  @UP3 ULDC UR5, c[0x0][0x2e4] ;  /* 0x0000b90000053ab9 */ /* 0x000fe20000000800 */
[----:B------:R-:W-:-:S02]  /*1570*/  @UP0 UIMAD UR16, UR24, UR33, URZ ;  /* 0x00000021181002a4 */ /* 0x000fc4000f8e023f */
[----:B------:R-:W-:Y:S02]  /*1580*/  @UP3 UIMAD UR24, UR52, UR5, UR8 ;  /* 0x00000005341832a4 */ /* 0x000fe4000f8e0208 */
[----:B------:R-:W-:Y:S01]  /*1590*/  UIMAD UR43, UR52, UR58, URZ ;  /* 0x0000003a342b72a4 */ /* 0x000fe2000f8e023f */
[----:B------:R-:W-:Y:S01]  /*15a0*/  @P1 VIADD R0, R0, 0x1 ;  /* 0x0000000100001836 */ /* 0x000fe20000000000 */
[----:B------:R-:W-:Y:S01]  /*15b0*/  @!UP3 UIMAD UR5, UR49, UR57, UR52 ;  /* 0x000000393105b2a4 */ /* 0x000fe2000f8e0234 */
[----:B------:R-:W-:Y:S01]  /*15c0*/  PLOP3.LUT P1, PT, PT, PT, UP3, 0x80, 0x0 ;  /* 0x000000000000781c */ /* 0x000fe20003f2f038 */
[----:B------:R-:W-:Y:S01]  /*15d0*/  @!UP1 UIADD3 UR39, UR45, UR38, URZ ;  /* 0x000000262d279290 */ /* 0x000fe2000fffe03f */
[----:B------:R-:W-:Y:S01]  /*15e0*/  IMAD.MOV.U32 R23, RZ, RZ, R0 ;  /* 0x000000ffff177224 */ /* 0x000fe200078e0000 */
[----:B------:R-:W-:Y:S02]  /*15f0*/  @UP0 UIADD3 UR40, UR11, UR16, URZ ;  /* 0x000000100b280290 */ /* 0x000fe4000fffe03f */
[----:B------:R-:W-:-:S02]  /*1600*/  USEL UR51, UR41, URZ, UP4 ;  /* 0x0000003f29337287 */ /* 0x000fc4000a000000 */
[----:B------:R-:W-:Y:S01]  /*1610*/  USHF.R.S32.HI UR29, URZ, 0x1f, UR43 ;  /* 0x0000001f3f1d7899 */ /* 0x000fe2000801142b */
[----:B------:R-:W-:Y:S01]  /*1620*/  @!P3 IADD3 R23, -R23, RZ, RZ ;  /* 0x000000ff1717b210 */ /* 0x000fe20007ffe1ff */
[----:B------:R-:W-:Y:S01]  /*1630*/  USEL UR28, UR28, URZ, UP4 ;  /* 0x0000003f1c1c7287 */ /* 0x000fe2000a000000 */
[----:B------:R-:W-:Y:S01]  /*1640*/  @!P4 LOP3.LUT R23, RZ, R8, RZ, 0x33, !PT ;  /* 0x00000008ff17c212 */ /* 0x000fe200078e33ff */
[----:B------:R-:W-:Y:S02]  /*1650*/  USHF.R.S32.HI UR50, URZ, 0x6, UR18 ;  /* 0x000000063f327899 */ /* 0x000fe40008011412 */
[----:B------:R-:W-:Y:S02]  /*1660*/  @!UP3 UIMAD UR24, UR5, UR59, URZ ;  /* 0x0000003b0518b2a4 */ /* 0x000fe4000f8e023f */
        /* <DEDUP_REMOVED lines=17> */
.L_x_120:
        /* <DEDUP_REMOVED lines=13> */
.L_x_121:
        /* <DEDUP_REMOVED lines=11> */
.L_x_122:
[----:B------:R-:W-:-:S04]  /*1900*/  UIMAD UR5, UR49, UR57, UR52 ;  /* 0x00000039310572a4 */ /* 0x000fc8000f8e0234 */
[----:B------:R-:W-:-:S12]  /*1910*/  UIMAD UR5, UR5, UR56, URZ ;  /* 0x00000038050572a4 */ /* 0x000fd8000f8e023f */
.L_x_123:
[----:B------:R-:W2:Y:S01]  /*1920*/  LDL R6, [R1+0x28] ;  /* 0x0000280001067983 */ /* 0x000ea20000100800 */
[----:B------:R-:W-:Y:S01]  /*1930*/  UIMAD UR9, UR58, UR57, URZ ;  /* 0x000000393a0972a4 */ /* 0x000fe2000f8e023f */
[----:B------:R-:W1:Y:S01]  /*1940*/  LDC.64 R8, c[0x0][0x420] ;  /* 0x00010800ff087b82 */ /* 0x000e620000000a00 */
[----:B------:R-:W-:Y:S01]  /*1950*/  UIADD3 UR11, UR15, UR5, URZ ;  /* 0x000000050f0b7290 */ /* 0x000fe2000fffe03f */
[----:B------:R-:W3:Y:S01]  /*1960*/  S2R R0, SR_TID.X ;  /* 0x0000000000007919 */ /* 0x000ee20000002100 */
[----:B------:R-:W-:Y:S01]  /*1970*/  USHF.L.U32 UR5, UR9, 0x6, URZ ;  /* 0x0000000609057899 */ /* 0x000fe2000800063f */
[----:B------:R-:W-:Y:S01]  /*1980*/  BSSY B1, `(.L_x_119) ;  /* 0x0000655000017945 */ /* 0x000fe20003800000 */
[----:B------:R-:W-:Y:S01]  /*1990*/  UIADD3 UR14, -UR19, UR31, UR23 ;  /* 0x0000001f130e7290 */ /* 0x000fe2000fffe117 */
[----:B------:R-:W4:Y:S01]  /*19a0*/  S2R R5, SR_TID.X ;  /* 0x0000000000057919 */ /* 0x000f220000002100 */
[----:B------:R-:W-:Y:S02]  /*19b0*/  UIADD3 UR10, UP2, UP1, UR20, UR5, UR43 ;  /* 0x00000005140a7290 */ /* 0x000fe4000f95e02b */
[----:B------:R-:W-:Y:S01]  /*19c0*/  USHF.R.S32.HI UR5, URZ, 0x1f, UR5 ;  /* 0x0000001f3f057899 */ /* 0x000fe20008011405 */
[----:B------:R-:W5:Y:S01]  /*19d0*/  S2R R37, SR_TID.X ;  /* 0x0000000000257919 */ /* 0x000f620000002100 */
[----:B------:R-:W-:Y:S01]  /*19e0*/  ULDC.64 UR12, c[0x0][0x400] ;  /* 0x00010000000c7ab9 */ /* 0x000fe20000000a00 */
[----:B------:R-:W-:Y:S01]  /*19f0*/  ULDC UR45, c[0x0][0x398] ;  /* 0x0000e600002d7ab9 */ /* 0x000fe20000000800 */
[----:B------:R-:W-:-:S02]  /*1a00*/  UIADD3.X UR5, UR16, UR5, UR29, UP2, UP1 ;  /* 0x0000000510057290 */ /* 0x000fc400097e241d */
[----:B------:R-:W-:Y:S01]  /*1a10*/  UIADD3 UR10, UP2, UP1, UR28, UR10, UR53 ;  /* 0x0000000a1c0a7290 */ /* 0x000fe2000f95e035 */
[----:B------:R-:W-:Y:S01]  /*1a20*/  ULDC UR44, c[0x0][0x2d0] ;  /* 0x0000b400002c7ab9 */ /* 0x000fe20000000800 */
[----:B------:R-:W-:Y:S02]  /*1a30*/  USHF.R.S32.HI UR59, URZ, 0x1f, UR52 ;  /* 0x0000001f3f3b7899 */ /* 0x000fe40008011434 */
[----:B------:R-:W-:Y:S02]  /*1a40*/  UIADD3.X UR5, UR51, UR5, UR25, UP2, UP1 ;  /* 0x0000000533057290 */ /* 0x000fe400097e2419 */
[----:B------:R-:W-:Y:S01]  /*1a50*/  UIADD3 UR43, UR15, UR24, URZ ;  /* 0x000000180f2b7290 */ /* 0x000fe2000fffe03f */
[----:B------:R-:W-:Y:S02]  /*1a60*/  ULDC.64 UR28, c[0x0][0x258] ;  /* 0x00009600001c7ab9 */ /* 0x000fe40000000a00 */
[----:B------:R-:W-:Y:S01]  /*1a70*/  ULDC.64 UR24, c[0x0][0x428] ;  /* 0x00010a0000187ab9 */ /* 0x000fe20000000a00 */
[----:B------:R-:W-:Y:S01]  /*1a80*/  ULDC.64 UR46, c[0x0][0x478] ;  /* 0x00011e00002e7ab9 */ /* 0x000fe20000000a00 */
[----:B------:R-:W-:Y:S01]  /*1a90*/  IMAD.U32 R29, RZ, RZ, UR24 ;  /* 0x00000018ff1d7e24 */ /* 0x000fe2000f8e00ff */
[----:B------:R-:W-:Y:S01]  /*1aa0*/  ULDC.64 UR56, c[0x0][0x2b0] ;  /* 0x0000ac0000387ab9 */ /* 0x000fe20000000a00 */
[----:B------:R-:W-:Y:S01]  /*1ab0*/  IMAD.U32 R34, RZ, RZ, UR28 ;  /* 0x0000001cff227e24 */ /* 0x000fe2000f8e00ff */
[----:B------:R-:W-:Y:S01]  /*1ac0*/  ULDC.64 UR20, c[0x0][0x210] ;  /* 0x0000840000147ab9 */ /* 0x000fe20000000a00 */
[----:B------:R-:W-:Y:S01]  /*1ad0*/  ULDC.64 UR16, c[0x0][0x3e0] ;  /* 0x0000f80000107ab9 */ /* 0x000fe20000000a00 */
[----:B------:R-:W-:Y:S01]  /*1ae0*/  UIADD3 UR8, UR50, -0x1, URZ ;  /* 0xffffffff32087890 */ /* 0x000fe2000fffe03f */
[----:B---3--:R-:W-:-:S04]  /*1af0*/  SHF.R.S32.HI R0, RZ, 0x1f, R0 ;  /* 0x0000001fff007819 */ /* 0x008fc80000011400 */
[----:B----4-:R-:W-:Y:S02]  /*1b00*/  LEA.HI R0, R0, R5, RZ, 0x5 ;  /* 0x0000000500007211 */ /* 0x010fe400078f28ff */
[----:B-----5:R-:W-:Y:S02]  /*1b10*/  SHF.R.S32.HI R10, RZ, 0x1f, R37 ;  /* 0x0000001fff0a7819 */ /* 0x020fe40000011425 */
[----:B------:R-:W-:Y:S02]  /*1b20*/  SHF.R.S32.HI R0, RZ, 0x5, R0 ;  /* 0x00000005ff007819 */ /* 0x000fe40000011400 */
[----:B------:R-:W-:-:S04]  /*1b30*/  LEA.HI R10, R10, R37, RZ, 0x3 ;  /* 0x000000250a0a7211 */ /* 0x000fc800078f18ff */
[----:B------:R-:W-:-:S05]  /*1b40*/  LOP3.LUT R4, R10, 0xfffffff8, RZ, 0xc0, !PT ;  /* 0xfffffff80a047812 */ /* 0x000fca00078ec0ff */
[----:B------:R-:W-:-:S04]  /*1b50*/  IMAD.IADD R37, R37, 0x1, -R4 ;  /* 0x0000000125257824 */ /* 0x000fc800078e0a04 */
[----:B------:R-:W-:-:S04]  /*1b60*/  IMAD.SHL.U32 R4, R37, 0x8, RZ ;  /* 0x0000000825047824 */ /* 0x000fc800078e00ff */
[C---:B------:R-:W-:Y:S01]  /*1b70*/  VIADD R17, R4.reuse, 0x40 ;  /* 0x0000004004117836 */ /* 0x040fe20000000000 */
[C---:B------:R-:W-:Y:S01]  /*1b80*/  ISETP.GE.AND P3, PT, R4.reuse, UR44, PT ;  /* 0x0000002c04007c0c */ /* 0x040fe2000bf66270 */
[C---:B------:R-:W-:Y:S02]  /*1b90*/  VIADD R15, R4.reuse, 0x80 ;  /* 0x00000080040f7836 */ /* 0x040fe40000000000 */
[----:B------:R-:W-:Y:S01]  /*1ba0*/  VIADD R16, R4, 0xc0 ;  /* 0x000000c004107836 */ /* 0x000fe20000000000 */
[----:B------:R-:W-:Y:S02]  /*1bb0*/  ISETP.GE.AND P5, PT, R17, UR44, PT ;  /* 0x0000002c11007c0c */ /* 0x000fe4000bfa6270 */
[----:B------:R-:W-:Y:S02]  /*1bc0*/  SEL R11, RZ, 0x1, P3 ;  /* 0x00000001ff0b7807 */ /* 0x000fe40001800000 */
[----:B------:R-:W-:Y:S02]  /*1bd0*/  ISETP.GE.AND P4, PT, R15, UR44, PT ;  /* 0x0000002c0f007c0c */ /* 0x000fe4000bf86270 */
[----:B------:R-:W-:-:S02]  /*1be0*/  ISETP.GE.AND P6, PT, R16, UR44, PT ;  /* 0x0000002c10007c0c */ /* 0x000fc4000bfc6270 */
[----:B------:R-:W-:Y:S01]  /*1bf0*/  SEL R14, RZ, 0x4, P4 ;  /* 0x00000004ff0e7807 */ /* 0x000fe20002000000 */
[----:B--2---:R-:W-:Y:S01]  /*1c00*/  IMAD R0, R0, UR9, R6 ;  /* 0x0000000900007c24 */ /* 0x004fe2000f8e0206 */
[----:B------:R-:W-:-:S04]  /*1c10*/  UIMAD UR9, UR59, UR28, URZ ;  /* 0x0000001c3b0972a4 */ /* 0x000fc8000f8e023f */
[----:B------:R-:W-:Y:S01]  /*1c20*/  IADD3 R5, P0, R0, UR10, RZ ;  /* 0x0000000a00057c10 */ /* 0x000fe2000ff1e0ff */
[----:B------:R-:W-:-:S03]  /*1c30*/  UIMAD.WIDE UR10, UR11, 0x4, UR46 ;  /* 0x000000040b0a78a5 */ /* 0x000fc6000f8e022e */
[----:B------:R-:W-:Y:S01]  /*1c40*/  LEA.HI.X.SX32 R0, R0, UR5, 0x1, P0 ;  /* 0x0000000500007c11 */ /* 0x000fe200080f0eff */
[----:B------:R-:W-:Y:S01]  /*1c50*/  UIADD3 UR5, UR14, -UR45, URZ ;  /* 0x8000002d0e057290 */ /* 0x000fe2000fffe03f */
[C---:B------:R-:W-:Y:S02]  /*1c60*/  LEA R238, P0, R5.reuse, UR12, 0x2 ;  /* 0x0000000c05ee7c11 */ /* 0x040fe4000f8010ff */
[----:B------:R-:W-:Y:S01]  /*1c70*/  UMOV UR12, UR10 ;  /* 0x0000000a000c7c82 */ /* 0x000fe20008000000 */
[----:B------:R-:W-:Y:S01]  /*1c80*/  USHF.R.S32.HI UR14, URZ, 0x1f, UR5 ;  /* 0x0000001f3f0e7899 */ /* 0x000fe20008011405 */
[----:B------:R-:W-:Y:S01]  /*1c90*/  LEA.HI.X R239, R5, UR13, R0, 0x2, P0 ;  /* 0x0000000d05ef7c11 */ /* 0x000fe200080f1400 */
[----:B-1----:R-:W-:Y:S01]  /*1ca0*/  IMAD R0, R8, UR42, RZ ;  /* 0x0000002a08007c24 */ /* 0x002fe2000f8e02ff */
[----:B------:R-:W-:Y:S01]  /*1cb0*/  SHF.R.S32.HI R5, RZ, 0x1f, R4 ;  /* 0x0000001fff057819 */ /* 0x000fe20000011404 */
[----:B------:R-:W-:Y:S01]  /*1cc0*/  ULEA.HI UR14, UR14, UR5, URZ, 0x6 ;  /* 0x000000050e0e7291 */ /* 0x000fe2000f8f303f */
[----:B------:R-:W-:Y:S01]  /*1cd0*/  IADD3 R6, P0, R4, UR18, RZ ;  /* 0x0000001204067c10 */ /* 0x000fe2000ff1e0ff */
[----:B------:R-:W-:Y:S01]  /*1ce0*/  IMAD R12, R9, UR15, R0 ;  /* 0x0000000f090c7c24 */ /* 0x000fe2000f8e0200 */
[----:B------:R-:W-:Y:S01]  /*1cf0*/  SHF.R.S32.HI R0, RZ, 0x3, R10 ;  /* 0x00000003ff007819 */ /* 0x000fe2000001140a */
[----:B------:R-:W-:Y:S01]  /*1d00*/  USHF.R.S32.HI UR14, URZ, 0x6, UR14 ;  /* 0x000000063f0e7899 */ /* 0x000fe2000801140e */
[----:B------:R-:W-:Y:S01]  /*1d10*/  SEL R10, RZ, 0xffffffff, P5 ;  /* 0xffffffffff0a7807 */ /* 0x000fe20002800000 */
[----:B------:R-:W-:Y:S01]  /*1d20*/  UIMAD UR13, UR59, UR24, URZ ;  /* 0x000000183b0d72a4 */ /* 0x000fe2000f8e023f */
[----:B------:R-:W-:Y:S01]  /*1d30*/  IADD3.X R7, R5, UR39, RZ, P0, !PT ;  /* 0x0000002705077c10 */ /* 0x000fe200087fe4ff */
[----:B------:R-:W-:Y:S01]  /*1d40*/  UISETP.LT.AND UP1, UPT, URZ, UR14, UPT ;  /* 0x0000000e3f00728c */ /* 0x000fe2000bf21270 */
[----:B------:R-:W-:Y:S01]  /*1d50*/  SHF.R.S32.HI R39, RZ, 0x1f, R0 ;  /* 0x0000001fff277819 */ /* 0x000fe20000011400 */
[----:B------:R-:W-:Y:S01]  /*1d60*/  IMAD.SHL.U32 R10, R10, 0x2, RZ ;  /* 0x000000020a0a7824 */ /* 0x000fe200078e00ff */
[----:B------:R-:W-:Y:S01]  /*1d70*/  IADD3 R22, P0, R0, UR15, RZ ;  /* 0x0000000f00167c10 */ /* 0x000fe2000ff1e0ff */
[----:B------:R-:W-:Y:S01]  /*1d80*/  IMAD.WIDE.U32 R6, R8, UR15, R6 ;  /* 0x0000000f08067c25 */ /* 0x000fe2000f8e0006 */
[----:B------:R-:W-:-:S02]  /*1d90*/  USEL UR14, URZ, UR14, !UP1 ;  /* 0x0000000e3f0e7287 */ /* 0x000fc4000c800000 */
[----:B------:R-:W-:Y:S01]  /*1da0*/  IADD3.X R27, R39, UR42, RZ, P0, !PT ;  /* 0x0000002a271b7c10 */ /* 0x000fe200087fe4ff */
[----:B------:R-:W-:Y:S01]  /*1db0*/  IMAD.IADD R7, R7, 0x1, R12 ;  /* 0x0000000107077824 */ /* 0x000fe200078e020c */
[----:B------:R-:W-:Y:S01]  /*1dc0*/  LOP3.LUT R18, R10, 0x2, R11, 0xe2, !PT ;  /* 0x000000020a127812 */ /* 0x000fe200078ee20b */
[----:B------:R-:W-:Y:S01]  /*1dd0*/  IMAD.WIDE.U32 R12, R22, UR26, R4 ;  /* 0x0000001a160c7c25 */ /* 0x000fe2000f8e0004 */
[----:B------:R-:W-:Y:S02]  /*1de0*/  UISETP.GT.AND UP1, UPT, UR50, UR14, UPT ;  /* 0x0000000e3200728c */ /* 0x000fe4000bf24270 */
[----:B------:R-:W-:Y:S01]  /*1df0*/  UIMAD UR13, UR52, UR25, UR13 ;  /* 0x00000019340d72a4 */ /* 0x000fe2000f8e020d */
[----:B------:R-:W-:Y:S01]  /*1e00*/  IMAD R10, R27, UR26, RZ ;  /* 0x0000001a1b0a7c24 */ /* 0x000fe2000f8e02ff */
[----:B------:R-:W-:Y:S01]  /*1e10*/  IADD3 R12, P0, R12, UR48, RZ ;  /* 0x000000300c0c7c10 */ /* 0x000fe2000ff1e0ff */
[----:B------:R-:W-:Y:S01]  /*1e20*/  IMAD.WIDE.U32 R6, R29, UR52, R6 ;  /* 0x000000341d067c25 */ /* 0x000fe2000f8e0006 */
[----:B------:R-:W-:Y:S01]  /*1e30*/  PLOP3.LUT P2, PT, PT, PT, UP1, 0x80, 0x0 ;  /* 0x000000000000781c */ /* 0x000fe20003f4f018 */
[----:B------:R-:W-:-:S02]  /*1e40*/  UIMAD UR15, UR52, UR29, UR9 ;  /* 0x0000001d340f72a4 */ /* 0x000fc4000f8e0209 */
[----:B------:R-:W-:Y:S01]  /*1e50*/  IMAD R35, R22, UR27, R10 ;  /* 0x0000001b16237c24 */ /* 0x000fe2000f8e020a */
[----:B------:R-:W-:Y:S01]  /*1e60*/  SEL R10, RZ, 0x8, P6 ;  /* 0x00000008ff0a7807 */ /* 0x000fe20003000000 */
[----:B------:R-:W-:Y:S01]  /*1e70*/  VIADD R11, R7, UR13 ;  /* 0x0000000d070b7c36 */ /* 0x000fe20008000000 */
[----:B------:R-:W-:Y:S02]  /*1e80*/  UIMAD.WIDE UR24, UR43, 0x4, UR56 ;  /* 0x000000042b1878a5 */ /* 0x000fe4000f8e0238 */
[----:B------:R-:W-:Y:S01]  /*1e90*/  LOP3.LUT R26, R10, R18, R14, 0xfe, !PT ;  /* 0x000000120a1a7212 */ /* 0x000fe200078efe0e */
[----:B------:R-:W-:Y:S01]  /*1ea0*/  IMAD.MOV.U32 R10, RZ, RZ, R6 ;  /* 0x000000ffff0a7224 */ /* 0x000fe200078e0006 */
[----:B------:R-:W-:Y:S01]  /*1eb0*/  IADD3.X R13, R13, UR37, R35, P0, !PT ;  /* 0x000000250d0d7c10 */ /* 0x000fe200087fe423 */
[-C--:B------:R-:W-:Y:S02]  /*1ec0*/  IMAD R6, R39, R8.reuse, RZ ;  /* 0x0000000827067224 */ /* 0x080fe400078e02ff */
[----:B------:R-:W-:Y:S01]  /*1ed0*/  IMAD.WIDE.U32 R10, R0, R8, R10 ;  /* 0x00000008000a7225 */ /* 0x000fe200078e000a */
[----:B------:R-:W-:Y:S01]  /*1ee0*/  UMOV UR10, UR24 ;  /* 0x00000018000a7c82 */ /* 0x000fe20008000000 */
[----:B------:R-:W-:-:S02]  /*1ef0*/  UMOV UR9, UR25 ;  /* 0x0000001900097c82 */ /* 0x000fc40008000000 */
        /* <DEDUP_REMOVED lines=29> */
.L_x_125:
        /* <DEDUP_REMOVED lines=20> */
.L_x_126:
        /* <DEDUP_REMOVED lines=30> */
.L_x_128:
[----:B------:R-:W-:Y:S05]  /*23f0*/  BSYNC B0 ;  /* 0x0000000000007941 */ /* 0x000fea0003800000 */
.L_x_127:
        /* <DEDUP_REMOVED lines=29> */
.L_x_124:
        /* <DEDUP_REMOVED lines=71> */
.L_x_131:
[----:B------:R-:W-:Y:S05]  /*2a40*/  BSYNC B0 ;  /* 0x0000000000007941 */ /* 0x000fea0003800000 */
.L_x_130:
        /* <DEDUP_REMOVED lines=54> */
.L_x_133:
[----:B------:R-:W-:Y:S05]  /*2db0*/  BSYNC B0 ;  /* 0x0000000000007941 */ /* 0x000fea0003800000 */
.L_x_132:
        /* <DEDUP_REMOVED lines=44> */
.L_x_135:
[----:B------:R-:W-:Y:S05]  /*3080*/  BSYNC B0 ;  /* 0x0000000000007941 */ /* 0x000fea0003800000 */
.L_x_134:
        /* <DEDUP_REMOVED lines=39> */
.L_x_137:
[----:B------:R-:W-:Y:S05]  /*3300*/  BSYNC B0 ;  /* 0x0000000000007941 */ /* 0x000fea0003800000 */
.L_x_136:
        /* <DEDUP_REMOVED lines=42> */
.L_x_139:
[----:B------:R-:W-:Y:S05]  /*35b0*/  BSYNC B0 ;  /* 0x0000000000007941 */ /* 0x000fea0003800000 */
.L_x_138:
        /* <DEDUP_REMOVED lines=61> */
.L_x_141:
[----:B------:R-:W-:Y:S05]  /*3990*/  BSYNC B0 ;  /* 0x0000000000007941 */ /* 0x000fea0003800000 */
.L_x_140:
[----:B------:R-:W0:Y:S01]  /*39a0*/  LDGDEPBAR ;  /* 0x00000000000079af */ /* 0x000e220000000000 */
[----:B------:R-:W-:Y:S02]  /*39b0*/  ULDC.64 UR20, c[0x0][0x3c8] ;  /* 0x0000f20000147ab9 */ /* 0x000fe40000000a00 */
[----:B------:R-:W-:Y:S01]  /*39c0*/  UISETP.NE.U32.AND UP1, UPT, UR20, URZ, UPT ;  /* 0x0000003f1400728c */ /* 0x000fe2000bf25070 */
[----:B-12---:R-:W2:Y:S01]  /*39d0*/  LDL R8, [R1+0x2c] ;  /* 0x00002c0001087983 */ /* 0x006ea20000100800 */
[----:B------:R-:W-:Y:S02]  /*39e0*/  USHF.R.S32.HI UR13, URZ, 0x1f, UR52 ;  /* 0x0000001f3f0d7899 */ /* 0x000fe40008011434 */
[----:B------:R-:W-:-:S06]  /*39f0*/  UISETP.NE.AND.EX UP1, UPT, UR21, URZ, UPT, UP1 ;  /* 0x0000003f1500728c */ /* 0x000fcc000bf25310 */
[----:B------:R-:W-:-:S05]  /*3a00*/  PLOP3.LUT P0, PT, PT, PT, UP1, 0x80, 0x0 ;  /* 0x000000000000781c */ /* 0x000fca0003f0f018 */
[----:B------:R-:W-:Y:S01]  /*3a10*/  @UP1 ULDC.64 UR24, c[0x0][0x3d0] ;  /* 0x0000f40000181ab9 */ /* 0x000fe20000000a00 */
[----:B------:R-:W-:Y:S01]  /*3a20*/  @UP1 UMOV UR16, UR52 ;  /* 0x0000003400101c82 */ /* 0x000fe20008000000 */
[----:B------:R-:W-:Y:S01]  /*3a30*/  @UP1 UIMAD UR5, UR55, UR24, URZ ;  /* 0x00000018370512a4 */ /* 0x000fe2000f8e023f */
[----:B------:R-:W-:Y:S01]  /*3a40*/  @UP1 UMOV UR17, UR13 ;  /* 0x0000000d00111c82 */ /* 0x000fe20008000000 */
[----:B------:R-:W-:-:S04]  /*3a50*/  DEPBAR.LE SB0, 0x1 ;  /* 0x000080400000791a */ /* 0x000fc80000000000 */
[----:B------:R-:W-:Y:S01]  /*3a60*/  BAR.SYNC.DEFER_BLOCKING 0x0 ;  /* 0x0000000000007b1d */ /* 0x000fe20000010000 */
[----:B------:R-:W-:Y:S02]  /*3a70*/  @UP1 UIMAD.WIDE.U32 UR16, UR49, UR24, UR16 ;  /* 0x00000018311012a5 */ /* 0x000fe4000f8e0010 */
[----:B------:R-:W-:Y:S02]  /*3a80*/  @UP1 UIMAD UR5, UR49, UR25, UR5 ;  /* 0x00000019310512a4 */ /* 0x000fe4000f8e0205 */
[----:B------:R-:W-:Y:S02]  /*3a90*/  @UP1 ULEA UR20, UP0, UR16, UR20, 0x2 ;  /* 0x0000001410141291 */ /* 0x000fe4000f80103f */
[----:B------:R-:W-:-:S04]  /*3aa0*/  @UP1 UIADD3 UR5, UR17, UR5, URZ ;  /* 0x0000000511051290 */ /* 0x000fc8000fffe03f */
[----:B------:R-:W-:Y:S01]  /*3ab0*/  @UP1 ULEA.HI.X UR21, UR16, UR21, UR5, 0x2, UP0 ;  /* 0x0000001510151291 */ /* 0x000fe200080f1405 */
[----:B------:R-:W-:Y:S01]  /*3ac0*/  IMAD.U32 R4, RZ, RZ, UR20 ;  /* 0x00000014ff047e24 */ /* 0x000fe2000f8e00ff */
[----:B------:R-:W-:Y:S01]  /*3ad0*/  UIADD3 UR13, UR4, 0x14000, URZ ;  /* 0x00014000040d7890 */ /* 0x000fe2000fffe03f */
[----:B------:R-:W-:Y:S01]  /*3ae0*/  @UP1 ULDC UR5, c[0x0][0x2e8] ;  /* 0x0000ba0000051ab9 */ /* 0x000fe20000000800 */
[----:B------:R-:W-:Y:S01]  /*3af0*/  IMAD.MOV.U32 R192, RZ, RZ, 0x40 ;  /* 0x00000040ffc07424 */ /* 0x000fe200078e00ff */
[C---:B------:R-:W-:Y:S01]  /*3b00*/  LOP3.LUT P2, RZ, R37.reuse, 0x4, RZ, 0xc0, !PT ;  /* 0x0000000425ff7812 */ /* 0x040fe2000784c0ff */
[----:B------:R-:W-:Y:S01]  /*3b10*/  IMAD.U32 R5, RZ, RZ, UR21 ;  /* 0x00000015ff057e24 */ /* 0x000fe2000f8e00ff */
[----:B------:R-:W-:Y:S02]  /*3b20*/  LOP3.LUT P1, RZ, R37, 0x2, RZ, 0xc0, !PT ;  /* 0x0000000225ff7812 */ /* 0x000fe4000782c0ff */
[----:B------:R-:W-:Y:S01]  /*3b30*/  LEA R180, R234, UR4, 0x1 ;  /* 0x00000004eab47c11 */ /* 0x000fe2000f8e08ff */
[----:B------:R-:W1:Y:S04]  /*3b40*/  LDSM.16.M88.4 R136, [R229] ;  /* 0x00000000e588783b */ /* 0x000e680000000200 */
[----:B------:R-:W1:Y:S04]  /*3b50*/  LDSM.16.M88.4 R140, [R230] ;  /* 0x00000000e68c783b */ /* 0x000e680000000200 */
[----:B------:R-:W1:Y:S04]  /*3b60*/  LDSM.16.M88.4 R144, [R231] ;  /* 0x00000000e790783b */ /* 0x000e680000000200 */
[----:B------:R-:W1:Y:S04]  /*3b70*/  LDSM.16.M88.4 R152, [R229+0x1000] ;  /* 0x00100000e598783b */ /* 0x000e680000000200 */
[----:B------:R-:W1:Y:S04]  /*3b80*/  LDSM.16.M88.4 R156, [R230+0x1000] ;  /* 0x00100000e69c783b */ /* 0x000e680000000200 */
[----:B------:R-:W1:Y:S04]  /*3b90*/  LDSM.16.M88.4 R168, [R229+0x2000] ;  /* 0x00200000e5a8783b */ /* 0x000e680000000200 */
[----:B------:R-:W1:Y:S04]  /*3ba0*/  LDSM.16.M88.4 R172, [R230+0x2000] ;  /* 0x00200000e6ac783b */ /* 0x000e680000000200 */
[----:B------:R-:W1:Y:S04]  /*3bb0*/  LDSM.16.M88.4 R184, [R229+0x3000] ;  /* 0x00300000e5b8783b */ /* 0x000e680000000200 */
[----:B------:R-:W1:Y:S01]  /*3bc0*/  LDSM.16.M88.4 R188, [R230+0x3000] ;  /* 0x00300000e6bc783b */ /* 0x000e620000000200 */
[----:B------:R-:W-:Y:S01]  /*3bd0*/  UIADD3 UR18, UR31, 0x20, UR23 ;  /* 0x000000201f127890 */ /* 0x000fe2000fffe017 */
[----:B------:R-:W-:-:S02]  /*3be0*/  CS2R R126, SRZ ;  /* 0x00000000007e7805 */ /* 0x000fc4000001ff00 */
[----:B------:R-:W-:Y:S01]  /*3bf0*/  CS2R R124, SRZ ;  /* 0x00000000007c7805 */ /* 0x000fe2000001ff00 */
[----:B------:R4:W2:Y:S01]  /*3c00*/  @P0 LDG.E R4, desc[UR6][R4.64] ;  /* 0x0000000604040981 */ /* 0x0008a2000c1e1900 */
[----:B------:R-:W1:Y:S01]  /*3c10*/  @P0 MUFU.RCP R0, UR5 ;  /* 0x0000000500000d08 */ /* 0x000e620008001000 */
[----:B---3--:R-:W-:Y:S02]  /*3c20*/  LEA R6, R234, UR13, 0x1 ;  /* 0x0000000dea067c11 */ /* 0x008fe4000f8e08ff */
[----:B------:R-:W-:Y:S02]  /*3c30*/  CS2R R130, SRZ ;  /* 0x0000000000827805 */ /* 0x000fe4000001ff00 */
[----:B------:R-:W-:Y:S01]  /*3c40*/  SEL R192, R192, 0xffffffc0, !P2 ;  /* 0xffffffc0c0c07807 */ /* 0x000fe20005000000 */
[----:B------:R-:W3:Y:S01]  /*3c50*/  LDSM.16.M88.4 R132, [R180+0x14000] ;  /* 0x01400000b484783b */ /* 0x000ee20000000200 */
[----:B------:R-:W-:Y:S02]  /*3c60*/  CS2R R128, SRZ ;  /* 0x0000000000807805 */ /* 0x000fe4000001ff00 */
[----:B------:R-:W-:-:S02]  /*3c70*/  CS2R R122, SRZ ;  /* 0x00000000007a7805 */ /* 0x000fc4000001ff00 */
[----:B------:R-:W-:Y:S01]  /*3c80*/  CS2R R120, SRZ ;  /* 0x0000000000787805 */ /* 0x000fe2000001ff00 */
[----:B------:R-:W1:Y:S01]  /*3c90*/  LDSM.16.M88.4 R148, [R180+0x15000] ;  /* 0x01500000b494783b */ /* 0x000e620000000200 */
[----:B------:R-:W-:Y:S02]  /*3ca0*/  CS2R R118, SRZ ;  /* 0x0000000000767805 */ /* 0x000fe4000001ff00 */
[----:B------:R-:W-:Y:S02]  /*3cb0*/  CS2R R116, SRZ ;  /* 0x0000000000747805 */ /* 0x000fe4000001ff00 */
[----:B------:R-:W-:Y:S01]  /*3cc0*/  CS2R R110, SRZ ;  /* 0x00000000006e7805 */ /* 0x000fe2000001ff00 */
[----:B------:R-:W1:Y:S01]  /*3cd0*/  LDSM.16.M88.4 R164, [R180+0x16000] ;  /* 0x01600000b4a4783b */ /* 0x000e620000000200 */
[----:B------:R-:W-:Y:S02]  /*3ce0*/  CS2R R108, SRZ ;  /* 0x00000000006c7805 */ /* 0x000fe4000001ff00 */
[----:B------:R-:W-:-:S02]  /*3cf0*/  CS2R R114, SRZ ;  /* 0x0000000000727805 */ /* 0x000fc4000001ff00 */
[----:B------:R-:W-:Y:S01]  /*3d00*/  CS2R R112, SRZ ;  /* 0x0000000000707805 */ /* 0x000fe2000001ff00 */
[----:B------:R-:W1:Y:S01]  /*3d10*/  LDSM.16.M88.4 R180, [R180+0x17000] ;  /* 0x01700000b4b4783b */ /* 0x000e620000000200 */
[----:B------:R-:W-:Y:S02]  /*3d20*/  CS2R R106, SRZ ;  /* 0x00000000006a7805 */ /* 0x000fe4000001ff00 */
[----:B------:R-:W-:Y:S02]  /*3d30*/  CS2R R104, SRZ ;  /* 0x0000000000687805 */ /* 0x000fe4000001ff00 */
[----:B------:R-:W-:Y:S02]  /*3d40*/  CS2R R102, SRZ ;  /* 0x0000000000667805 */ /* 0x000fe4000001ff00 */
[----:B------:R-:W-:Y:S02]  /*3d50*/  CS2R R100, SRZ ;  /* 0x0000000000647805 */ /* 0x000fe4000001ff00 */
[----:B------:R-:W-:-:S02]  /*3d60*/  CS2R R38, SRZ ;  /* 0x0000000000267805 */ /* 0x000fc4000001ff00 */
[----:B------:R-:W-:Y:S02]  /*3d70*/  CS2R R36, SRZ ;  /* 0x0000000000247805 */ /* 0x000fe4000001ff00 */
[----:B------:R-:W-:Y:S01]  /*3d80*/  CS2R R42, SRZ ;  /* 0x00000000002a7805 */ /* 0x000fe2000001ff00 */
[----:B----4-:R-:W-:Y:S01]  /*3d90*/  IMAD.MOV.U32 R5, RZ, RZ, 0x20 ;  /* 0x00000020ff057424 */ /* 0x010fe200078e00ff */
[----:B------:R-:W-:Y:S02]  /*3da0*/  CS2R R40, SRZ ;  /* 0x0000000000287805 */ /* 0x000fe4000001ff00 */
[----:B------:R-:W-:Y:S02]  /*3db0*/  CS2R R34, SRZ ;  /* 0x0000000000227805 */ /* 0x000fe4000001ff00 */
[----:B------:R-:W-:Y:S02]  /*3dc0*/  CS2R R32, SRZ ;  /* 0x0000000000207805 */ /* 0x000fe4000001ff00 */
[----:B------:R-:W-:-:S02]  /*3dd0*/  CS2R R30, SRZ ;  /* 0x00000000001e7805 */ /* 0x000fc4000001ff00 */
[----:B------:R-:W-:Y:S02]  /*3de0*/  SEL R5, R5, 0xffffffe0, !P1 ;  /* 0xffffffe005057807 */ /* 0x000fe40004800000 */
[----:B------:R-:W-:Y:S02]  /*3df0*/  CS2R R28, SRZ ;  /* 0x00000000001c7805 */ /* 0x000fe4000001ff00 */
[----:B------:R-:W-:Y:S02]  /*3e00*/  CS2R R22, SRZ ;  /* 0x0000000000167805 */ /* 0x000fe4000001ff00 */
[----:B------:R-:W-:Y:S02]  /*3e10*/  CS2R R20, SRZ ;  /* 0x0000000000147805 */ /* 0x000fe4000001ff00 */
[----:B------:R-:W-:Y:S02]  /*3e20*/  IADD3 R192, R5, R6, R192 ;  /* 0x0000000605c07210 */ /* 0x000fe40007ffe0c0 */
[----:B------:R-:W-:-:S02]  /*3e30*/  CS2R R26, SRZ ;  /* 0x00000000001a7805 */ /* 0x000fc4000001ff00 */
[----:B------:R-:W-:Y:S02]  /*3e40*/  CS2R R24, SRZ ;  /* 0x0000000000187805 */ /* 0x000fe4000001ff00 */
[----:B------:R-:W-:Y:S02]  /*3e50*/  CS2R R18, SRZ ;  /* 0x0000000000127805 */ /* 0x000fe4000001ff00 */
[----:B------:R-:W-:Y:S01]  /*3e60*/  CS2R R16, SRZ ;  /* 0x0000000000107805 */ /* 0x000fe2000001ff00 */
[----:B------:R-:W4:Y:S01]  /*3e70*/  LDSM.16.M88.4 R160, [R192+0x1000] ;  /* 0x00100000c0a0783b */ /* 0x000f220000000200 */
[----:B------:R-:W-:Y:S02]  /*3e80*/  CS2R R14, SRZ ;  /* 0x00000000000e7805 */ /* 0x000fe4000001ff00 */
[----:B------:R-:W-:Y:S01]  /*3e90*/  CS2R R12, SRZ ;  /* 0x00000000000c7805 */ /* 0x000fe2000001ff00 */
[----:B------:R-:W-:Y:S01]  /*3ea0*/  UMOV UR5, URZ ;  /* 0x0000003f00057c82 */ /* 0x000fe20008000000 */
[----:B------:R-:W1:Y:S01]  /*3eb0*/  LDSM.16.M88.4 R176, [R192+0x2000] ;  /* 0x00200000c0b0783b */ /* 0x000e620000000200 */
[----:B------:R-:W-:-:S02]  /*3ec0*/  UIADD3 UR17, UR23, 0x20, URZ ;  /* 0x0000002017117890 */ /* 0x000fc4000fffe03f */
[----:B------:R-:W-:Y:S01]  /*3ed0*/  UIADD3 UR18, UR18, -UR19, URZ ;  /* 0x8000001312127290 */ /* 0x000fe2000fffe03f */
[----:B------:R-:W1:Y:S01]  /*3ee0*/  LDSM.16.M88.4 R192, [R192+0x3000] ;  /* 0x00300000c0c0783b */ /* 0x000e620000000200 */
[----:B------:R-:W-:Y:S01]  /*3ef0*/  ULDC UR20, c[0x0][0x2dc] ;  /* 0x0000b70000147ab9 */ /* 0x000fe20000000800 */
[----:B------:R-:W-:Y:S01]  /*3f00*/  ULDC UR16, c[0x0][0x2ec] ;  /* 0x0000bb0000107ab9 */ /* 0x000fe20000000800 */
[----:B--2---:R-:W-:-:S04]  /*3f10*/  VIADD R247, R8, UR23 ;  /* 0x0000001708f77c36 */ /* 0x004fc80008000000 */
[C---:B------:R-:W-:Y:S02]  /*3f20*/  VIADD R250, R247.reuse, 0x9 ;  /* 0x00000009f7fa7836 */ /* 0x040fe40000000000 */
[C---:B------:R-:W-:Y:S02]  /*3f30*/  VIADD R249, R247.reuse, 0x8 ;  /* 0x00000008f7f97836 */ /* 0x040fe40000000000 */
[----:B------:R-:W-:-:S03]  /*3f40*/  VIADD R248, R247, 0x1 ;  /* 0x00000001f7f87836 */ /* 0x000fc60000000000 */
[----:B------:R-:W-:Y:S02]  /*3f50*/  I2FP.F32.S32 R252, R249 ;  /* 0x000000f900fc7245 */ /* 0x000fe40000201400 */
[----:B------:R-:W-:Y:S01]  /*3f60*/  I2FP.F32.S32 R251, R248 ;  /* 0x000000f800fb7245 */ /* 0x000fe20000201400 */
[----:B-1----:R-:W-:Y:S01]  /*3f70*/  @P0 FMUL.FTZ R7, R4, R0 ;  /* 0x0000000004070220 */ /* 0x002fe20000410000 */
[----:B------:R-:W-:Y:S02]  /*3f80*/  VIADD R4, R45, 0x1 ;  /* 0x000000012d047836 */ /* 0x000fe40000000000 */
[----:B------:R-:W-:Y:S02]  /*3f90*/  IMAD.U32 R0, RZ, RZ, UR31 ;  /* 0x0000001fff007e24 */ /* 0x000fe4000f8e00ff */
[----:B------:R-:W-:-:S03]  /*3fa0*/  @P0 R2UR UR13, R7 ;  /* 0x00000000070d02ca */ /* 0x000fc600000e0000 */
[----:B------:R-:W-:Y:S02]  /*3fb0*/  IADD3 R0, R4, UR19, -R0 ;  /* 0x0000001304007c10 */ /* 0x000fe4000fffe800 */
[----:B------:R-:W-:-:S03]  /*3fc0*/  SHF.L.U64.HI R4, R45, 0x2, R44 ;  /* 0x000000022d047819 */ /* 0x000fc6000001022c */
[----:B------:R1:W-:Y:S05]  /*3fd0*/  STL [R1+0x20], R0 ;  /* 0x0000200001007387 */ /* 0x0003ea0000100800 */
[----:B------:R-:W-:Y:S01]  /*3fe0*/  @UP1 UMOV UR5, UR13 ;  /* 0x0000000d00051c82 */ /* 0x000fe20008000000 */
[----:B-1----:R-:W-:-:S05]  /*3ff0*/  IMAD.SHL.U32 R0, R45, 0x4, RZ ;  /* 0x000000042d007824 */ /* 0x002fca00078e00ff */
[----:B------:R1:W-:Y:S04]  /*4000*/  STL [R1+0xc], R0 ;  /* 0x00000c0001007387 */ /* 0x0003e80000100800 */
[----:B------:R-:W-:Y:S01]  /*4010*/  STL [R1+0x8], R4 ;  /* 0x0000080401007387 */ /* 0x000fe20000100800 */
[----:B-1----:R-:W-:-:S05]  /*4020*/  I2FP.F32.S32 R0, R247 ;  /* 0x000000f700007245 */ /* 0x002fca0000201400 */
[----:B------:R1:W-:Y:S02]  /*4030*/  STL [R1+0x4], R0 ;  /* 0x0000040001007387 */ /* 0x0003e40000100800 */
[----:B-1----:R-:W-:-:S05]  /*4040*/  I2FP.F32.S32 R0, R250 ;  /* 0x000000fa00007245 */ /* 0x002fca0000201400 */
[----:B---34-:R1:W-:Y:S02]  /*4050*/  STL [R1], R0 ;  /* 0x0000000001007387 */ /* 0x0183e40000100800 */
.L_x_144:
[----:B------:R-:W0:Y:S01]  /*4060*/  LDGDEPBAR ;  /* 0x00000000000079af */ /* 0x000e220000000000 */
[----:B-1----:R-:W-:Y:S01]  /*4070*/  LEA R0, R234, UR4, 0x1 ;  /* 0x00000004ea007c11 */ /* 0x002fe2000f8e08ff */
[----:B------:R-:W-:Y:S01]  /*4080*/  USHF.L.U32 UR13, UR8, 0x6, URZ ;  /* 0x00000006080d7899 */ /* 0x000fe2000800063f */
[----:B-----5:R-:W-:Y:S01]  /*4090*/  FSETP.NEU.FTZ.AND P0, PT, R245, -INF , PT ;  /* 0xff800000f500780b */ /* 0x020fe20003f1d000 */
[----:B------:R-:W2:Y:S01]  /*40a0*/  LDL R69, [R1+0x20] ;  /* 0x0000200001457983 */ /* 0x000ea20000100800 */
[----:B------:R-:W-:Y:S02]  /*40b0*/  UISETP.GT.AND UP2, UPT, UR8, UR14, UPT ;  /* 0x0000000e0800728c */ /* 0x000fe4000bf44270 */
[----:B------:R-:W-:Y:S01]  /*40c0*/  UISETP.GE.AND UP0, UPT, UR13, UR18, UPT ;  /* 0x000000120d00728c */ /* 0x000fe2000bf06270 */
[----:B------:R-:W3:Y:S03]  /*40d0*/  LDL R68, [R1+0x4] ;  /* 0x0000040001447983 */ /* 0x000ee60000100800 */
        /* <DEDUP_REMOVED lines=53> */
[----:B------:R-:W3:Y:S11]  /*4430*/  LDSM.16.M88.4 R60, [R231+-0x2000] ;  /* 0xffe00000e73c783b */ /* 0x000ef60000000200 */
        /* <DEDUP_REMOVED lines=10> */
[----:B--2---:R-:W-:Y:S02]  /*44e0*/  @!P1 VIADD R0, R69, UR13 ;  /* 0x0000000d45009c36 */ /* 0x004fe40008000000 */
[----:B------:R-:W-:Y:S10]  /*44f0*/  IMAD.MOV.U32 R69, RZ, RZ, 0x8 ;  /* 0x00000008ff457424 */ /* 0x000ff400078e00ff */
[C---:B---3--:R-:W-:Y:S06]  /*4500*/  HMMA.16816.F32.BF16 R4, R56.reuse, R60, R4 ;  /* 0x0000003c3804723c */ /* 0x048fec0000041804 */
        /* <DEDUP_REMOVED lines=9> */
[C---:B----4-:R-:W-:Y:S01]  /*45a0*/  HMMA.16816.F32.BF16 R4, R48.reuse, R52, R4 ;  /* 0x000000343004723c */ /* 0x050fe20000041804 */
[----:B------:R-:W3:Y:S05]  /*45b0*/  LDL R52, [R1+0xc] ;  /* 0x00000c0001347983 */ /* 0x000eea0000100800 */
[----:B------:R-:W-:Y:S01]  /*45c0*/  HMMA.16816.F32.BF16 R8, R48, R54, R8 ;  /* 0x000000363008723c */ /* 0x000fe20000041808 */
[----:B------:R-:W4:Y:S06]  /*45d0*/  LDL R50, [R1] ;  /* 0x0000000001327983 */ /* 0x000f2c0000100800 */
[----:B------:R-:W-:Y:S01]  /*45e0*/  @!P1 VIMNMX R49, R0, UR19, PT ;  /* 0x0000001300319c48 */ /* 0x000fe2000bfe0100 */
[----:B------:R-:W-:Y:S03]  /*45f0*/  FMUL.FTZ R48, R245, 1.4426950216293334961 ;  /* 0x3fb8aa3bf5307820 */ /* 0x000fe60000410000 */
[-C--:B------:R-:W-:Y:S02]  /*4600*/  @!P1 ISETP.GE.AND P2, PT, R247, R49.reuse, PT ;  /* 0x00000031f700920c */ /* 0x080fe40003f46270 */
[----:B------:R-:W-:Y:S02]  /*4610*/  FSEL R48, R48, RZ, P0 ;  /* 0x000000ff30307208 */ /* 0x000fe40000000000 */
[----:B------:R-:W-:Y:S03]  /*4620*/  @!P1 ISETP.GE.AND P0, PT, R248, R49, PT ;  /* 0x00000031f800920c */ /* 0x000fe60003f06270 */
[C---:B--2---:R-:W-:Y:S06]  /*4630*/  HMMA.16816.F32.BF16 R4, R56.reuse, R60, R4 ;  /* 0x0000003c3804723c */ /* 0x044fec0000041804 */
[----:B------:R-:W-:Y:S01]  /*4640*/  HMMA.16816.F32.BF16 R8, R56, R62, R8 ;  /* 0x0000003e3808723c */ /* 0x000fe20000041808 */
[----:B------:R-:W2:Y:S04]  /*4650*/  LDL R63, [R1+0x14] ;  /* 0x00001400013f7983 */ /* 0x000ea80000100800 */
[----:B------:R-:W2:Y:S11]  /*4660*/  LDL R62, [R1+0x18] ;  /* 0x00001800013e7983 */ /* 0x000eb60000100800 */
[----:B------:R-:W-:Y:S02]  /*4670*/  @!UPT UIADD3 URZ, URZ, URZ, URZ ;  /* 0x0000003f3f3ff290 */ /* 0x000fe4000fffe03f */
[C---:B-1----:R-:W-:Y:S01]  /*4680*/  HMMA.16816.F32.BF16 R4, R44.reuse, R64, R4 ;  /* 0x000000402c04723c */ /* 0x042fe20000041804 */
[----:B------:R-:W2:Y:S04]  /*4690*/  LDL R65, [R1+0x10] ;  /* 0x0000100001417983 */ /* 0x000ea80000100800 */
[----:B------:R-:W2:Y:S01]  /*46a0*/  LDL R64, [R1+0x1c] ;  /* 0x00001c0001407983 */ /* 0x000ea20000100800 */
[----:B------:R-:W-:Y:S03]  /*46b0*/  HMMA.16816.F32.BF16 R8, R44, R66, R8 ;  /* 0x000000422c08723c */ /* 0x000fe60000041808 */
[----:B------:R-:W2:Y:S04]  /*46c0*/  LDL R66, [R1+0x8] ;  /* 0x0000080001427983 */ /* 0x000ea80000100800 */
[----:B------:R-:W-:Y:S11]  /*46d0*/  FMUL.FTZ R45, R246, 1.4426950216293334961 ;  /* 0x3fb8aa3bf62d7820 */ /* 0x000ff60000410000 */
[C---:B------:R-:W-:Y:S01]  /*46e0*/  FFMA.FTZ R4, R68.reuse, UR5, R4 ;  /* 0x0000000544047c23 */ /* 0x040fe20008010004 */
[C---:B------:R-:W-:Y:S01]  /*46f0*/  FFMA.FTZ R5, R251.reuse, UR5, R5 ;  /* 0x00000005fb057c23 */ /* 0x040fe20008010005 */
[----:B------:R-:W-:Y:S01]  /*4700*/  FFMA.FTZ R6, R68, UR5, R6 ;  /* 0x0000000544067c23 */ /* 0x000fe20008010006 */
[----:B------:R-:W-:Y:S02]  /*4710*/  FFMA.FTZ R7, R251, UR5, R7 ;  /* 0x00000005fb077c23 */ /* 0x000fe40008010007 */
[----:B------:R-:W-:Y:S01]  /*4720*/  @!P1 FSEL R4, R4, -INF , !P2 ;  /* 0xff80000004049808 */ /* 0x000fe20005000000 */
[C---:B------:R-:W-:Y:S01]  /*4730*/  FFMA.FTZ R8, R252.reuse, UR5, R8 ;  /* 0x00000005fc087c23 */ /* 0x040fe20008010008 */
[----:B------:R-:W-:Y:S01]  /*4740*/  @!P1 FSEL R5, R5, -INF , !P0 ;  /* 0xff80000005059808 */ /* 0x000fe20004000000 */
[----:B------:R-:W-:Y:S01]  /*4750*/  FFMA.FTZ R10, R252, UR5, R10 ;  /* 0x00000005fc0a7c23 */ /* 0x000fe2000801000a */
[----:B------:R-:W-:Y:S01]  /*4760*/  FSETP.NEU.FTZ.AND P2, PT, R246, -INF , PT ;  /* 0xff800000f600780b */ /* 0x000fe20003f5d000 */
[--C-:B------:R-:W-:Y:S01]  /*4770*/  FFMA.FTZ R44, R4, UR16, -R48.reuse ;  /* 0x00000010042c7c23 */ /* 0x100fe20008010830 */
[----:B------:R-:W-:Y:S01]  /*4780*/  @!P1 VIADDMNMX R4, R0, R69, UR19, PT ;  /* 0x0000001300049e46 */ /* 0x000fe2000b800145 */
[----:B------:R-:W-:Y:S01]  /*4790*/  FFMA.FTZ R5, R5, UR16, -R48 ;  /* 0x0000001005057c23 */ /* 0x000fe20008010830 */
[----:B------:R-:W-:Y:S01]  /*47a0*/  FSEL R0, R45, RZ, P2 ;  /* 0x000000ff2d007208 */ /* 0x000fe20001000000 */
[----:B------:R-:W-:Y:S01]  /*47b0*/  MUFU.EX2 R61, R44 ;  /* 0x0000002c003d7308 */ /* 0x000fe20000000800 */
[-C--:B------:R-:W-:Y:S02]  /*47c0*/  @!P1 ISETP.GE.AND P0, PT, R247, R4.reuse, PT ;  /* 0x00000004f700920c */ /* 0x080fe40003f06270 */
[-C--:B------:R-:W-:Y:S02]  /*47d0*/  @!P1 ISETP.GE.AND P2, PT, R249, R4.reuse, PT ;  /* 0x00000004f900920c */ /* 0x080fe40003f46270 */
[----:B------:R-:W-:Y:S02]  /*47e0*/  @!P1 FSEL R6, R6, -INF , !P0 ;  /* 0xff80000006069808 */ /* 0x000fe40004000000 */
[----:B------:R-:W-:Y:S03]  /*47f0*/  @!P1 ISETP.GE.AND P0, PT, R248, R4, PT ;  /* 0x00000004f800920c */ /* 0x000fe60003f06270 */
[----:B------:R-:W1:Y:S01]  /*4800*/  MUFU.EX2 R58, R5 ;  /* 0x00000005003a7308 */ /* 0x000e620000000800 */
[----:B------:R-:W-:Y:S01]  /*4810*/  @!P1 FSEL R10, R10, -INF , !P2 ;  /* 0xff8000000a0a9808 */ /* 0x000fe20005000000 */
[--C-:B------:R-:W-:Y:S01]  /*4820*/  FFMA.FTZ R6, R6, UR16, -R0.reuse ;  /* 0x0000001006067c23 */ /* 0x100fe20008010800 */
[----:B------:R-:W-:Y:S02]  /*4830*/  @!P1 FSEL R7, R7, -INF , !P0 ;  /* 0xff80000007079808 */ /* 0x000fe40004000000 */
[-C--:B------:R-:W-:Y:S01]  /*4840*/  @!P1 ISETP.GE.AND P0, PT, R249, R49.reuse, PT ;  /* 0x00000031f900920c */ /* 0x080fe20003f06270 */
[--C-:B------:R-:W-:Y:S01]  /*4850*/  FFMA.FTZ R10, R10, UR16, -R0.reuse ;  /* 0x000000100a0a7c23 */ /* 0x100fe20008010800 */
[----:B------:R-:W-:Y:S03]  /*4860*/  PLOP3.LUT P2, PT, PT, PT, UP2, 0x80, 0x0 ;  /* 0x000000000000781c */ /* 0x000fe60003f4f028 */
[----:B------:R1:W-:Y:S01]  /*4870*/  MUFU.EX2 R60, R6 ;  /* 0x00000006003c7308 */ /* 0x0003e20000000800 */
[----:B------:R-:W-:Y:S01]  /*4880*/  @!P1 FSEL R8, R8, -INF , !P0 ;  /* 0xff80000008089808 */ /* 0x000fe20004000000 */
[----:B------:R-:W-:Y:S01]  /*4890*/  FFMA.FTZ R7, R7, UR16, -R0 ;  /* 0x0000001007077c23 */ /* 0x000fe20008010800 */
[----:B------:R-:W-:Y:S02]  /*48a0*/  @!P1 ISETP.GE.AND P0, PT, R250, R49, PT ;  /* 0x00000031fa00920c */ /* 0x000fe40003f06270 */
[----:B------:R-:W-:Y:S01]  /*48b0*/  P2R R240, PR, RZ, 0x4 ;  /* 0x00000004fff07803 */ /* 0x000fe20000000000 */
[--C-:B------:R-:W-:Y:S04]  /*48c0*/  FFMA.FTZ R8, R8, UR16, -R48.reuse ;  /* 0x0000001008087c23 */ /* 0x100fe80008010830 */
[----:B------:R-:W1:Y:S10]  /*48d0*/  MUFU.EX2 R59, R7 ;  /* 0x00000007003b7308 */ /* 0x000e740000000800 */
[----:B------:R-:W-:Y:S01]  /*48e0*/  MUFU.EX2 R55, R8 ;  /* 0x0000000800377308 */ /* 0x000fe20000000800 */
[----:B-1----:R-:W-:Y:S09]  /*48f0*/  F2FP.BF16.F32.PACK_AB R6, R58, R61 ;  /* 0x0000003d3a06723e */ /* 0x002ff200000010ff */
[----:B------:R-:W-:Y:S01]  /*4900*/  MUFU.EX2 R56, R10 ;  /* 0x0000000a00387308 */ /* 0x000fe20000000800 */
[----:B------:R-:W-:Y:S01]  /*4910*/  F2FP.BF16.F32.PACK_AB R5, R59, R60 ;  /* 0x0000003c3b05723e */ /* 0x000fe200000010ff */
[C---:B----4-:R-:W-:Y:S01]  /*4920*/  FFMA.FTZ R9, R50.reuse, UR5, R9 ;  /* 0x0000000532097c23 */ /* 0x050fe20008010009 */
[----:B------:R-:W-:Y:S04]  /*4930*/  FFMA.FTZ R11, R50, UR5, R11 ;  /* 0x00000005320b7c23 */ /* 0x000fe8000801000b */
[----:B------:R-:W-:Y:S02]  /*4940*/  @!P1 FSEL R9, R9, -INF , !P0 ;  /* 0xff80000009099808 */ /* 0x000fe40004000000 */
[----:B------:R-:W-:Y:S03]  /*4950*/  @!P1 ISETP.GE.AND P0, PT, R250, R4, PT ;  /* 0x00000004fa00920c */ /* 0x000fe60003f06270 */
[----:B------:R-:W-:Y:S01]  /*4960*/  FFMA.FTZ R48, R9, UR16, -R48 ;  /* 0x0000001009307c23 */ /* 0x000fe20008010830 */
[----:B------:R-:W-:Y:S02]  /*4970*/  @!P1 FSEL R11, R11, -INF , !P0 ;  /* 0xff8000000b0b9808 */ /* 0x000fe40004000000 */
[----:B---3--:R-:W-:Y:S01]  /*4980*/  IADD3 R52, P0, R52, UR12, RZ ;  /* 0x0000000c34347c10 */ /* 0x008fe2000ff1e0ff */
[----:B------:R-:W1:Y:S02]  /*4990*/  MUFU.EX2 R57, R48 ;  /* 0x0000003000397308 */ /* 0x000e640000000800 */
[----:B------:R-:W-:Y:S08]  /*49a0*/  FFMA.FTZ R0, R11, UR16, -R0 ;  /* 0x000000100b007c23 */ /* 0x000ff00008010800 */
[----:B------:R-:W3:Y:S01]  /*49b0*/  MUFU.EX2 R54, R0 ;  /* 0x0000000000367308 */ /* 0x000ee20000000800 */
[----:B-1----:R-:W-:Y:S02]  /*49c0*/  F2FP.BF16.F32.PACK_AB R4, R57, R55 ;  /* 0x000000373904723e */ /* 0x002fe400000010ff */
[----:B---3--:R-:W-:Y:S01]  /*49d0*/  F2FP.BF16.F32.PACK_AB R0, R54, R56 ;  /* 0x000000383600723e */ /* 0x008fe200000010ff */
[----:B--2---:R-:W-:Y:S04]  /*49e0*/  STS [R65+0x15000], R6 ;  /* 0x0150000641007388 */ /* 0x004fe80000000800 */
[----:B------:R-:W-:Y:S04]  /*49f0*/  STS [R64+0x15000], R5 ;  /* 0x0150000540007388 */ /* 0x000fe80000000800 */
[----:B------:R-:W-:Y:S01]  /*4a00*/  STS [R63+0x15000], R4 ;  /* 0x015000043f007388 */ /* 0x000fe20000000800 */
[----:B------:R-:W-:Y:S03]  /*4a10*/  IADD3.X R53, R66, UR11, RZ, P0, !PT ;  /* 0x0000000b42357c10 */ /* 0x000fe600087fe4ff */
        /* <DEDUP_REMOVED lines=206> */
.L_x_142:
        /* <DEDUP_REMOVED lines=30> */
[C---:B------:R-:W-:Y:S01]  /*58e0*/  HMMA.16816.F32.BF16 R88, R92.reuse, R196, RZ ;  /* 0x000000c45c58723c */ /* 0x040fe200000418ff */
[----:B------:R-:W2:Y:S04]  /*58f0*/  LDL R196, [R1+0xc] ;  /* 0x00000c0001c47983 */ /* 0x000ea80000100800 */
[----:B------:R-:W3:Y:S01]  /*5900*/  LDL R197, [R1+0x8] ;  /* 0x0000080001c57983 */ /* 0x000ee20000100800 */
[-C--:B------:R-:W-:Y:S06]  /*5910*/  HMMA.16816.F32.BF16 R92, R92, R198.reuse, RZ ;  /* 0x000000c65c5c723c */ /* 0x080fec00000418ff */
[----:B------:R-:W-:Y:S06]  /*5920*/  HMMA.16816.F32.BF16 R96, R96, R198, RZ ;  /* 0x000000c66060723c */ /* 0x000fec00000418ff */
[-C--:B------:R-:W-:Y:S06]  /*5930*/  HMMA.16816.F32.BF16 R4, R200, R204.reuse, R4 ;  /* 0x000000ccc804723c */ /* 0x080fec0000041804 */
[C---:B------:R-:W-:Y:S06]  /*5940*/  HMMA.16816.F32.BF16 R8, R208.reuse, R204, R8 ;  /* 0x000000ccd008723c */ /* 0x040fec0000041808 */
[-C--:B------:R-:W-:Y:S06]  /*5950*/  HMMA.16816.F32.BF16 R44, R208, R206.reuse, R44 ;  /* 0x000000ced02c723c */ /* 0x080fec000004182c */
[C---:B------:R-:W-:Y:S06]  /*5960*/  HMMA.16816.F32.BF16 R48, R200.reuse, R206, R48 ;  /* 0x000000cec830723c */ /* 0x040fec0000041830 */
[-C--:B------:R-:W-:Y:S05]  /*5970*/  HMMA.16816.F32.BF16 R52, R200, R212.reuse, R52 ;  /* 0x000000d4c834723c */ /* 0x080fea0000041834 */
[----:B------:R-:W-:Y:S01]  /*5980*/  IMAD R207, R0, UR20, RZ ;  /* 0x0000001400cf7c24 */ /* 0x000fe2000f8e02ff */
[C---:B------:R-:W-:Y:S05]  /*5990*/  HMMA.16816.F32.BF16 R56, R208.reuse, R212, R56 ;  /* 0x000000d4d038723c */ /* 0x040fea0000041838 */
[C---:B------:R-:W-:Y:S01]  /*59a0*/  IMAD.U32 R0, R207.reuse, -0x40, RZ ;  /* 0xffffffc0cf007824 */ /* 0x040fe200078e00ff */
[-C--:B------:R-:W-:Y:S05]  /*59b0*/  HMMA.16816.F32.BF16 R60, R208, R214.reuse, R60 ;  /* 0x000000d6d03c723c */ /* 0x080fea000004183c */
[C---:B------:R-:W-:Y:S01]  /*59c0*/  LEA R238, P0, R0.reuse, R238, 0x2 ;  /* 0x000000ee00ee7211 */ /* 0x040fe200078010ff */
[C---:B------:R-:W-:Y:S05]  /*59d0*/  HMMA.16816.F32.BF16 R64, R200.reuse, R214, R64 ;  /* 0x000000d6c840723c */ /* 0x040fea0000041840 */
[----:B------:R-:W-:Y:S01]  /*59e0*/  LEA.HI.X.SX32 R239, R0, R239, 0x2, P0 ;  /* 0x000000ef00ef7211 */ /* 0x000fe200000f16ff */
[-C--:B------:R-:W-:Y:S05]  /*59f0*/  HMMA.16816.F32.BF16 R68, R200, R216.reuse, R68 ;  /* 0x000000d8c844723c */ /* 0x080fea0000041844 */
[C---:B------:R-:W-:Y:S01]  /*5a00*/  IMAD.SHL.U32 R0, R207.reuse, 0x8, RZ ;  /* 0x00000008cf007824 */ /* 0x040fe200078e00ff */
[C---:B------:R-:W-:Y:S06]  /*5a10*/  HMMA.16816.F32.BF16 R72, R208.reuse, R216, R72 ;  /* 0x000000d8d048723c */ /* 0x040fec0000041848 */
[-C--:B------:R-:W-:Y:S06]  /*5a20*/  HMMA.16816.F32.BF16 R76, R208, R218.reuse, R76 ;  /* 0x000000dad04c723c */ /* 0x080fec000004184c */
[C---:B------:R-:W-:Y:S06]  /*5a30*/  HMMA.16816.F32.BF16 R80, R200.reuse, R218, R80 ;  /* 0x000000dac850723c */ /* 0x040fec0000041850 */
[-C--:B-1----:R-:W-:Y:S06]  /*5a40*/  HMMA.16816.F32.BF16 R84, R200, R220.reuse, R84 ;  /* 0x000000dcc854723c */ /* 0x082fec0000041854 */
[C---:B------:R-:W-:Y:S06]  /*5a50*/  HMMA.16816.F32.BF16 R88, R208.reuse, R220, R88 ;  /* 0x000000dcd058723c */ /* 0x040fec0000041858 */
[-C--:B------:R-:W-:Y:S06]  /*5a60*/  HMMA.16816.F32.BF16 R92, R208, R222.reuse, R92 ;  /* 0x000000ded05c723c */ /* 0x080fec000004185c */
[----:B------:R-:W-:Y:S05]  /*5a70*/  HMMA.16816.F32.BF16 R96, R200, R222, R96 ;  /* 0x000000dec860723c */ /* 0x000fea0000041860 */
[C---:B------:R-:W-:Y:S02]  /*5a80*/  IMAD R208, R207.reuse, 0x18, RZ ;  /* 0x00000018cfd07824 */ /* 0x040fe400078e02ff */
[C---:B------:R-:W-:Y:S04]  /*5a90*/  IMAD.SHL.U32 R210, R207.reuse, 0x20, RZ ;  /* 0x00000020cfd27824 */ /* 0x040fe800078e00ff */
[C---:B------:R-:W-:Y:S01]  /*5aa0*/  IMAD R209, R207.reuse, 0x30, RZ ;  /* 0x00000030cfd17824 */ /* 0x040fe200078e02ff */
[----:B--2---:R-:W-:Y:S01]  /*5ab0*/  @P2 IADD3 R204, P1, R196, UR10, RZ ;  /* 0x0000000ac4cc2c10 */ /* 0x004fe2000ff3e0ff */
[----:B------:R-:W-:Y:S01]  /*5ac0*/  IMAD.SHL.U32 R196, R207, 0x10, RZ ;  /* 0x00000010cfc47824 */ /* 0x000fe200078e00ff */
[----:B------:R-:W-:Y:S02]  /*5ad0*/  @UP2 UMOV UR10, UR15 ;  /* 0x0000000f000a2c82 */ /* 0x000fe40008000000 */
[----:B---3--:R-:W-:Y:S01]  /*5ae0*/  @P2 IADD3.X R205, R197, UR9, RZ, P1, !PT ;  /* 0x00000009c5cd2c10 */ /* 0x008fe20008ffe4ff */
[C---:B------:R-:W-:Y:S01]  /*5af0*/  IMAD R197, R207.reuse, 0x28, RZ ;  /* 0x00000028cfc57824 */ /* 0x040fe200078e02ff */
[CC--:B------:R-:W-:Y:S01]  /*5b00*/  LEA R198, P1, R0.reuse, R238.reuse, 0x2 ;  /* 0x000000ee00c67211 */ /* 0x0c0fe200078210ff */
[----:B------:R-:W-:Y:S02]  /*5b10*/  @UP2 UMOV UR9, UR13 ;  /* 0x0000000d00092c82 */ /* 0x000fe40008000000 */
[----:B------:R-:W5:Y:S01]  /*5b20*/  @P2 LDG.E R245, desc[UR6][R204.64+-0x100] ;  /* 0xffff0006ccf52981 */ /* 0x000f62000c1e1900 */
[-C--:B------:R-:W-:Y:S02]  /*5b30*/  LEA.HI.X.SX32 R199, R0, R239.reuse, 0x2, P1 ;  /* 0x000000ef00c77211 */ /* 0x080fe400008f16ff */
[-C--:B------:R-:W-:Y:S01]  /*5b40*/  LEA R206, P1, R210, R238.reuse, 0x2 ;  /* 0x000000eed2ce7211 */ /* 0x080fe200078210ff */
[----:B------:R1:W5:Y:S04]  /*5b50*/  @P2 LDG.E R246, desc[UR6][R204.64+-0xe0] ;  /* 0xffff2006ccf62981 */ /* 0x000368000c1e1900 */
[----:B------:R2:W-:Y:S04]  /*5b60*/  REDG.E.ADD.F32.FTZ.RN.STRONG.GPU desc[UR6][R238.64], R4 ;  /* 0x00000004ee0079a6 */ /* 0x0005e8000c10f386 */
[----:B------:R3:W-:Y:S01]  /*5b70*/  REDG.E.ADD.F32.FTZ.RN.STRONG.GPU desc[UR6][R198.64], R5 ;  /* 0x00000005c60079a6 */ /* 0x0007e2000c10f386 */
[CC--:B-1----:R-:W-:Y:S04]  /*5b80*/  LEA R204, P0, R196.reuse, R238.reuse, 0x2 ;  /* 0x000000eec4cc7211 */ /* 0x0c2fe800078010ff */
[-C--:B------:R-:W-:Y:S02]  /*5b90*/  LEA.HI.X.SX32 R205, R196, R239.reuse, 0x2, P0 ;  /* 0x000000efc4cd7211 */ /* 0x080fe400000f16ff */
[CC--:B--2---:R-:W-:Y:S03]  /*5ba0*/  LEA R4, P0, R208.reuse, R238.reuse, 0x2 ;  /* 0x000000eed0047211 */ /* 0x0c4fe600078010ff */
[----:B------:R1:W-:Y:S01]  /*5bb0*/  REDG.E.ADD.F32.FTZ.RN.STRONG.GPU desc[UR6][R204.64], R6 ;  /* 0x00000006cc0079a6 */ /* 0x0003e2000c10f386 */
[-C--:B---3--:R-:W-:Y:S01]  /*5bc0*/  LEA.HI.X.SX32 R5, R208, R239.reuse, 0x2, P0 ;  /* 0x000000efd0057211 */ /* 0x088fe200000f16ff */
[----:B------:R-:W-:Y:S01]  /*5bd0*/  IMAD R208, R207, 0x38, RZ ;  /* 0x00000038cfd07824 */ /* 0x000fe200078e02ff */
[-C--:B------:R-:W-:Y:S03]  /*5be0*/  LEA.HI.X.SX32 R207, R210, R239.reuse, 0x2, P1 ;  /* 0x000000efd2cf7211 */ /* 0x080fe600008f16ff */
[----:B------:R2:W-:Y:S04]  /*5bf0*/  REDG.E.ADD.F32.FTZ.RN.STRONG.GPU desc[UR6][R4.64], R7 ;  /* 0x00000007040079a6 */ /* 0x0005e8000c10f386 */
[----:B------:R3:W-:Y:S01]  /*5c00*/  REDG.E.ADD.F32.FTZ.RN.STRONG.GPU desc[UR6][R206.64], R8 ;  /* 0x00000008ce0079a6 */ /* 0x0007e2000c10f386 */
[-C--:B-1----:R-:W-:Y:S02]  /*5c10*/  LEA R204, P0, R197, R238.reuse, 0x2 ;  /* 0x000000eec5cc7211 */ /* 0x082fe400078010ff */
[-C--:B------:R-:W-:Y:S02]  /*5c20*/  LEA R6, P1, R209, R238.reuse, 0x2 ;  /* 0x000000eed1067211 */ /* 0x080fe400078210ff */
[-C--:B------:R-:W-:Y:S01]  /*5c30*/  LEA.HI.X.SX32 R205, R197, R239.reuse, 0x2, P0 ;  /* 0x000000efc5cd7211 */ /* 0x080fe200000f16ff */
[----:B------:R-:W-:Y:S01]  /*5c40*/  VIADD R197, R196, 0x20 ;  /* 0x00000020c4c57836 */ /* 0x000fe20000000000 */
[-C--:B--2---:R-:W-:Y:S02]  /*5c50*/  LEA.HI.X.SX32 R7, R209, R239.reuse, 0x2, P1 ;  /* 0x000000efd1077211 */ /* 0x084fe400008f16ff */
[CC--:B------:R-:W-:Y:S01]  /*5c60*/  LEA R4, P0, R208.reuse, R238.reuse, 0x2 ;  /* 0x000000eed0047211 */ /* 0x0c0fe200078010ff */
[----:B------:R1:W-:Y:S03]  /*5c70*/  REDG.E.ADD.F32.FTZ.RN.STRONG.GPU desc[UR6][R204.64], R9 ;  /* 0x00000009cc0079a6 */ /* 0x0003e6000c10f386 */
[-C--:B------:R-:W-:Y:S01]  /*5c80*/  LEA.HI.X.SX32 R5, R208, R239.reuse, 0x2, P0 ;  /* 0x000000efd0057211 */ /* 0x080fe200000f16ff */
[----:B------:R2:W-:Y:S01]  /*5c90*/  REDG.E.ADD.F32.FTZ.RN.STRONG.GPU desc[UR6][R6.64], R10 ;  /* 0x0000000a060079a6 */ /* 0x0005e2000c10f386 */
[CC--:B---3--:R-:W-:Y:S03]  /*5ca0*/  LEA R8, P0, R197.reuse, R238.reuse, 0x2 ;  /* 0x000000eec5087211 */ /* 0x0c8fe600078010ff */
[----:B------:R3:W-:Y:S04]  /*5cb0*/  REDG.E.ADD.F32.FTZ.RN.STRONG.GPU desc[UR6][R4.64], R11 ;  /* 0x0000000b040079a6 */ /* 0x0007e8000c10f386 */
[----:B------:R4:W-:Y:S04]  /*5cc0*/  REDG.E.ADD.F32.FTZ.RN.STRONG.GPU desc[UR6][R238.64+0x80], R48 ;  /* 0x00008030ee0079a6 */ /* 0x0009e8000c10f386 */
[----:B------:R4:W-:Y:S01]  /*5cd0*/  REDG.E.ADD.F32.FTZ.RN.STRONG.GPU desc[UR6][R198.64+0x80], R49 ;  /* 0x00008031c60079a6 */ /* 0x0009e2000c10f386 */
[-C--:B-1----:R-:W-:Y:S01]  /*5ce0*/  LEA.HI.X.SX32 R9, R197, R239.reuse, 0x2, P0 ;  /* 0x000000efc5097211 */ /* 0x082fe200000f16ff */
[C---:B--2---:R-:W-:Y:S04]  /*5cf0*/  IMAD.IADD R7, R0.reuse, 0x1, R197 ;  /* 0x0000000100077824 */ /* 0x044fe800078e02c5 */
[----:B------:R1:W-:Y:S01]  /*5d00*/  REDG.E.ADD.F32.FTZ.RN.STRONG.GPU desc[UR6][R8.64], R50 ;  /* 0x00000032080079a6 */ /* 0x0003e2000c10f386 */
[C---:B---3--:R-:W-:Y:S01]  /*5d10*/  IMAD.IADD R4, R0.reuse, 0x1, R7 ;  /* 0x0000000100047824 */ /* 0x048fe200078e0207 */
[CC--:B------:R-:W-:Y:S03]  /*5d20*/  LEA R6, P1, R7.reuse, R238.reuse, 0x2 ;  /* 0x000000ee07067211 */ /* 0x0c0fe600078210ff */
[----:B------:R-:W-:Y:S01]  /*5d30*/  IMAD.IADD R5, R0, 0x1, R4 ;  /* 0x0000000100057824 */ /* 0x000fe200078e0204 */
[-C--:B------:R-:W-:Y:S02]  /*5d40*/  LEA.HI.X.SX32 R7, R7, R239.reuse, 0x2, P1 ;  /* 0x000000ef07077211 */ /* 0x080fe400008f16ff */
[CC--:B----4-:R-:W-:Y:S03]  /*5d50*/  LEA R48, P0, R4.reuse, R238.reuse, 0x2 ;  /* 0x000000ee04307211 */ /* 0x0d0fe600078010ff */
[----:B------:R2:W-:Y:S01]  /*5d60*/  REDG.E.ADD.F32.FTZ.RN.STRONG.GPU desc[UR6][R6.64], R51 ;  /* 0x00000033060079a6 */ /* 0x0005e2000c10f386 */
[-C--:B------:R-:W-:Y:S01]  /*5d70*/  LEA.HI.X.SX32 R49, R4, R239.reuse, 0x2, P0 ;  /* 0x000000ef04317211 */ /* 0x080fe200000f16ff */
[----:B------:R-:W-:Y:S01]  /*5d80*/  IMAD.IADD R4, R0, 0x1, R5 ;  /* 0x0000000100047824 */ /* 0x000fe200078e0205 */
[CC--:B------:R-:W-:Y:S03]  /*5d90*/  LEA R10, P0, R5.reuse, R238.reuse, 0x2 ;  /* 0x000000ee050a7211 */ /* 0x0c0fe600078010ff */
[----:B------:R-:W-:Y:S01]  /*5da0*/  REDG.E.ADD.F32.FTZ.RN.STRONG.GPU desc[UR6][R48.64], R44 ;  /* 0x0000002c300079a6 */ /* 0x000fe2000c10f386 */
[-C--:B------:R-:W-:Y:S01]  /*5db0*/  LEA.HI.X.SX32 R11, R5, R239.reuse, 0x2, P0 ;  /* 0x000000ef050b7211 */ /* 0x080fe200000f16ff */
[----:B------:R-:W-:Y:S04]  /*5dc0*/  VIADD R5, R196, 0x40 ;  /* 0x00000040c4057836 */ /* 0x000fe80000000000 */
[----:B------:R3:W-:Y:S01]  /*5dd0*/  REDG.E.ADD.F32.FTZ.RN.STRONG.GPU desc[UR6][R10.64], R45 ;  /* 0x0000002d0a0079a6 */ /* 0x0007e2000c10f386 */
[CC--:B-1----:R-:W-:Y:S04]  /*5de0*/  LEA R8, P1, R4.reuse, R238.reuse, 0x2 ;  /* 0x000000ee04087211 */ /* 0x0c2fe800078210ff */
[-C--:B------:R-:W-:Y:S05]  /*5df0*/  LEA.HI.X.SX32 R9, R4, R239.reuse, 0x2, P1 ;  /* 0x000000ef04097211 */ /* 0x080fea00008f16ff */
[----:B------:R1:W-:Y:S01]  /*5e00*/  REDG.E.ADD.F32.FTZ.RN.STRONG.GPU desc[UR6][R8.64], R46 ;  /* 0x0000002e080079a6 */ /* 0x0003e2000c10f386 */
[C---:B--2---:R-:W-:Y:S05]  /*5e10*/  IMAD.IADD R7, R0.reuse, 0x1, R4 ;  /* 0x0000000100077824 */ /* 0x044fea00078e0204 */
[CC--:B------:R-:W-:Y:S04]  /*5e20*/  LEA R6, P0, R7.reuse, R238.reuse, 0x2 ;  /* 0x000000ee07067211 */ /* 0x0c0fe800078010ff */
[-C--:B------:R-:W-:Y:S01]  /*5e30*/  LEA.HI.X.SX32 R7, R7, R239.reuse, 0x2, P0 ;  /* 0x000000ef07077211 */ /* 0x080fe200000f16ff */
[C---:B---3--:R-:W-:Y:S04]  /*5e40*/  IMAD.IADD R10, R0.reuse, 0x1, R5 ;  /* 0x00000001000a7824 */ /* 0x048fe800078e0205 */
[----:B------:R2:W-:Y:S01]  /*5e50*/  REDG.E.ADD.F32.FTZ.RN.STRONG.GPU desc[UR6][R6.64], R47 ;  /* 0x0000002f060079a6 */ /* 0x0005e2000c10f386 */
[C---:B------:R-:W-:Y:S03]  /*5e60*/  IMAD.IADD R4, R0.reuse, 0x1, R10 ;  /* 0x0000000100047824 */ /* 0x040fe600078e020a */
[----:B------:R-:W-:Y:S04]  /*5e70*/  REDG.E.ADD.F32.FTZ.RN.STRONG.GPU desc[UR6][R238.64+0x100], R52 ;  /* 0x00010034ee0079a6 */ /* 0x000fe8000c10f386 */
[----:B------:R-:W-:Y:S01]  /*5e80*/  REDG.E.ADD.F32.FTZ.RN.STRONG.GPU desc[UR6][R198.64+0x100], R53 ;  /* 0x00010035c60079a6 */ /* 0x000fe2000c10f386 */
[CC--:B-1----:R-:W-:Y:S04]  /*5e90*/  LEA R8, P0, R5.reuse, R238.reuse, 0x2 ;  /* 0x000000ee05087211 */ /* 0x0c2fe800078010ff */
[-C--:B------:R-:W-:Y:S01]  /*5ea0*/  LEA.HI.X.SX32 R9, R5, R239.reuse, 0x2, P0 ;  /* 0x000000ef05097211 */ /* 0x080fe200000f16ff */
[----:B------:R-:W-:Y:S01]  /*5eb0*/  IMAD.IADD R5, R0, 0x1, R4 ;  /* 0x0000000100057824 */ /* 0x000fe200078e0204 */
[CC--:B------:R-:W-:Y:S03]  /*5ec0*/  LEA R44, P0, R4.reuse, R238.reuse, 0x2 ;  /* 0x000000ee042c7211 */ /* 0x0c0fe600078010ff */
[----:B------:R1:W-:Y:S01]  /*5ed0*/  REDG.E.ADD.F32.FTZ.RN.STRONG.GPU desc[UR6][R8.64], R54 ;  /* 0x00000036080079a6 */ /* 0x0003e2000c10f386 */
[-C--:B------:R-:W-:Y:S01]  /*5ee0*/  LEA.HI.X.SX32 R45, R4, R239.reuse, 0x2, P0 ;  /* 0x000000ef042d7211 */ /* 0x080fe200000f16ff */
[----:B------:R-:W-:Y:S01]  /*5ef0*/  IMAD.IADD R4, R0, 0x1, R5 ;  /* 0x0000000100047824 */ /* 0x000fe200078e0205 */
[CC--:B--2---:R-:W-:Y:S04]  /*5f00*/  LEA R6, P1, R10.reuse, R238.reuse, 0x2 ;  /* 0x000000ee0a067211 */ /* 0x0c4fe800078210ff */
[-C--:B------:R-:W-:Y:S02]  /*5f10*/  LEA.HI.X.SX32 R7, R10, R239.reuse, 0x2, P1 ;  /* 0x000000ef0a077211 */ /* 0x080fe400008f16ff */
[CC--:B------:R-:W-:Y:S03]  /*5f20*/  LEA R10, P0, R5.reuse, R238.reuse, 0x2 ;  /* 0x000000ee050a7211 */ /* 0x0c0fe600078010ff */
[----:B------:R2:W-:Y:S01]  /*5f30*/  REDG.E.ADD.F32.FTZ.RN.STRONG.GPU desc[UR6][R6.64], R55 ;  /* 0x00000037060079a6 */ /* 0x0005e2000c10f386 */
[-C--:B------:R-:W-:Y:S01]  /*5f40*/  LEA.HI.X.SX32 R11, R5, R239.reuse, 0x2, P0 ;  /* 0x000000ef050b7211 */ /* 0x080fe200000f16ff */
[----:B------:R-:W-:Y:S02]  /*5f50*/  VIADD R5, R196, 0x60 ;  /* 0x00000060c4057836 */ /* 0x000fe40000000000 */
[----:B------:R-:W-:Y:S04]  /*5f60*/  LDSM.16.MT88.4 R52, [R3+0x14400] ;  /* 0x014400000334783b */ /* 0x000fe80000004200 */
[----:B------:R-:W-:Y:S01]  /*5f70*/  REDG.E.ADD.F32.FTZ.RN.STRONG.GPU desc[UR6][R44.64], R56 ;  /* 0x000000382c0079a6 */ /* 0x000fe2000c10f386 */
[CC--:B-1----:R-:W-:Y:S03]  /*5f80*/  LEA R8, P1, R4.reuse, R238.reuse, 0x2 ;  /* 0x000000ee04087211 */ /* 0x0c2fe600078210ff */
[----:B------:R1:W-:Y:S01]  /*5f90*/  REDG.E.ADD.F32.FTZ.RN.STRONG.GPU desc[UR6][R10.64], R57 ;  /* 0x000000390a0079a6 */ /* 0x0003e2000c10f386 */
[-C--:B------:R-:W-:Y:S05]  /*5fa0*/  LEA.HI.X.SX32 R9, R4, R239.reuse, 0x2, P1 ;  /* 0x000000ef04097211 */ /* 0x080fea00008f16ff */
[----:B------:R3:W-:Y:S01]  /*5fb0*/  REDG.E.ADD.F32.FTZ.RN.STRONG.GPU desc[UR6][R8.64], R58 ;  /* 0x0000003a080079a6 */ /* 0x0007e2000c10f386 */
[C---:B--2---:R-:W-:Y:S05]  /*5fc0*/  IMAD.IADD R7, R0.reuse, 0x1, R4 ;  /* 0x0000000100077824 */ /* 0x044fea00078e0204 */
[CC--:B------:R-:W-:Y:S04]  /*5fd0*/  LEA R6, P0, R7.reuse, R238.reuse, 0x2 ;  /* 0x000000ee07067211 */ /* 0x0c0fe800078010ff */
[-C--:B------:R-:W-:Y:S01]  /*5fe0*/  LEA.HI.X.SX32 R7, R7, R239.reuse, 0x2, P0 ;  /* 0x000000ef07077211 */ /* 0x080fe200000f16ff */
[C---:B-1----:R-:W-:Y:S04]  /*5ff0*/  IMAD.IADD R10, R0.reuse, 0x1, R5 ;  /* 0x00000001000a7824 */ /* 0x042fe800078e0205 */
[----:B------:R1:W-:Y:S01]  /*6000*/  REDG.E.ADD.F32.FTZ.RN.STRONG.GPU desc[UR6][R6.64], R59 ;  /* 0x0000003b060079a6 */ /* 0x0003e2000c10f386 */
[C---:B------:R-:W-:Y:S03]  /*6010*/  IMAD.IADD R4, R0.reuse, 0x1, R10 ;  /* 0x0000000100047824 */ /* 0x040fe600078e020a */
[----:B------:R-:W-:Y:S01]  /*6020*/  REDG.E.ADD.F32.FTZ.RN.STRONG.GPU desc[UR6][R238.64+0x180], R64 ;  /* 0x00018040ee0079a6 */ /* 0x000fe2000c10f386 */
[CC--:B---3--:R-:W-:Y:S03]  /*6030*/  LEA R8, P0, R5.reuse, R238.reuse, 0x2 ;  /* 0x000000ee05087211 */ /* 0x0c8fe600078010ff */
        /* <DEDUP_REMOVED lines=13> */
[----:B------:R-:W-:Y:S01]  /*6110*/  REDG.E.ADD.F32.FTZ.RN.STRONG.GPU desc[UR6][R44.64], R60 ;  /* 0x0000003c2c0079a6 */ /* 0x000fe2000c10f386 */
[CC--:B--2---:R-:W-:Y:S03]  /*6120*/  LEA R8, P1, R4.reuse, R238.reuse, 0x2 ;  /* 0x000000ee04087211 */ /* 0x0c4fe600078210ff */
[----:B------:R2:W-:Y:S01]  /*6130*/  REDG.E.ADD.F32.FTZ.RN.STRONG.GPU desc[UR6][R10.64], R61 ;  /* 0x0000003d0a0079a6 */ /* 0x0005e2000c10f386 */
[-C--:B------:R-:W-:Y:S05]  /*6140*/  LEA.HI.X.SX32 R9, R4, R239.reuse, 0x2, P1 ;  /* 0x000000ef04097211 */ /* 0x080fea00008f16ff */
[----:B------:R3:W-:Y:S01]  /*6150*/  REDG.E.ADD.F32.FTZ.RN.STRONG.GPU desc[UR6][R8.64], R62 ;  /* 0x0000003e080079a6 */ /* 0x0007e2000c10f386 */
[C---:B-1----:R-:W-:Y:S05]  /*6160*/  IMAD.IADD R7, R0.reuse, 0x1, R4 ;  /* 0x0000000100077824 */ /* 0x042fea00078e0204 */
[CC--:B------:R-:W-:Y:S01]  /*6170*/  LEA R6, P0, R7.reuse, R238.reuse, 0x2 ;  /* 0x000000ee07067211 */ /* 0x0c0fe200078010ff */
[C---:B--2---:R-:W-:Y:S03]  /*6180*/  IMAD.IADD R10, R0.reuse, 0x1, R5 ;  /* 0x00000001000a7824 */ /* 0x044fe600078e0205 */
[-C--:B------:R-:W-:Y:S01]  /*6190*/  LEA.HI.X.SX32 R7, R7, R239.reuse, 0x2, P0 ;  /* 0x000000ef07077211 */ /* 0x080fe200000f16ff */
[C---:B------:R-:W-:Y:S04]  /*61a0*/  IMAD.IADD R4, R0.reuse, 0x1, R10 ;  /* 0x0000000100047824 */ /* 0x040fe800078e020a */
[----:B------:R1:W-:Y:S01]  /*61b0*/  REDG.E.ADD.F32.FTZ.RN.STRONG.GPU desc[UR6][R6.64], R63 ;  /* 0x0000003f060079a6 */ /* 0x0003e2000c10f386 */
[CC--:B---3--:R-:W-:Y:S03]  /*61c0*/  LEA R8, P0, R5.reuse, R238.reuse, 0x2 ;  /* 0x000000ee05087211 */ /* 0x0c8fe600078010ff */
[----:B------:R-:W-:Y:S01]  /*61d0*/  REDG.E.ADD.F32.FTZ.RN.STRONG.GPU desc[UR6][R238.64+0x200], R68 ;  /* 0x00020044ee0079a6 */ /* 0x000fe2000c10f386 */
[-C--:B------:R-:W-:Y:S01]  /*61e0*/  LEA.HI.X.SX32 R9, R5, R239.reuse, 0x2, P0 ;  /* 0x000000ef05097211 */ /* 0x080fe200000f16ff */
[----:B------:R-:W-:Y:S01]  /*61f0*/  IMAD.IADD R5, R0, 0x1, R4 ;  /* 0x0000000100057824 */ /* 0x000fe200078e0204 */
[CC--:B------:R-:W-:Y:S01]  /*6200*/  LEA R44, P0, R4.reuse, R238.reuse, 0x2 ;  /* 0x000000ee042c7211 */ /* 0x0c0fe200078010ff */
[----:B------:R-:W-:Y:S03]  /*6210*/  REDG.E.ADD.F32.FTZ.RN.STRONG.GPU desc[UR6][R198.64+0x200], R69 ;  /* 0x00020045c60079a6 */ /* 0x000fe6000c10f386 */
[-C--:B------:R-:W-:Y:S01]  /*6220*/  LEA.HI.X.SX32 R45, R4, R239.reuse, 0x2, P0 ;  /* 0x000000ef042d7211 */ /* 0x080fe200000f16ff */
[----:B------:R2:W-:Y:S01]  /*6230*/  REDG.E.ADD.F32.FTZ.RN.STRONG.GPU desc[UR6][R8.64], R70 ;  /* 0x00000046080079a6 */ /* 0x0005e2000c10f386 */
[----:B------:R-:W-:Y:S03]  /*6240*/  IMAD.IADD R4, R0, 0x1, R5 ;  /* 0x0000000100047824 */ /* 0x000fe600078e0205 */
        /* <DEDUP_REMOVED lines=206> */
.L_x_143:
        /* <DEDUP_REMOVED lines=9> */
[----:B------:R-:W1:Y:S01]  /*6fc0*/  S2R R6, SR_TID.X ;  /* 0x0000000000067919 */ /* 0x000e620000002100 */
[----:B------:R-:W-:Y:S01]  /*6fd0*/  F2FP.BF16.F32.PACK_AB R46, R15, R14 ;  /* 0x0000000e0f2e723e */ /* 0x000fe200000010ff */
[----:B------:R-:W-:Y:S01]  /*6fe0*/  FMUL.FTZ R100, R100, UR5 ;  /* 0x0000000564647c20 */ /* 0x000fe20008410000 */
[----:B------:R-:W-:Y:S01]  /*6ff0*/  F2FP.BF16.F32.PACK_AB R45, R17, R16 ;  /* 0x00000010112d723e */ /* 0x000fe200000010ff */
[----:B------:R-:W3:Y:S01]  /*7000*/  S2R R49, SR_TID.X ;  /* 0x0000000000317919 */ /* 0x000ee20000002100 */
        /* <DEDUP_REMOVED lines=27> */
[----:B------:R-:W-:Y:S01]  /*71c0*/  LEA.HI R4, R21, R48, RZ, 0x2 ;  /* 0x0000003015047211 */ /* 0x000fe200078f10ff */
[----:B------:R-:W-:Y:S01]  /*71d0*/  FMUL.FTZ R130, R130, UR5 ;  /* 0x0000000582827c20 */ /* 0x000fe20008410000 */
[----:B-1----:R-:W-:Y:S01]  /*71e0*/  SHF.R.S32.HI R6, RZ, 0x1f, R6 ;  /* 0x0000001fff067819 */ /* 0x002fe20000011406 */
[----:B------:R-:W-:Y:S01]  /*71f0*/  FMUL.FTZ R131, R131, UR5 ;  /* 0x0000000583837c20 */ /* 0x000fe20008410000 */
[--C-:B------:R-:W-:Y:S01]  /*7200*/  SHF.R.S32.HI R5, RZ, 0x2, R4.reuse ;  /* 0x00000002ff057819 */ /* 0x100fe20000011404 */
[----:B------:R-:W-:Y:S01]  /*7210*/  FMUL.FTZ R124, R124, UR5 ;  /* 0x000000057c7c7c20 */ /* 0x000fe20008410000 */
[----:B------:R-:W-:Y:S01]  /*7220*/  SHF.R.S32.HI R0, RZ, 0x1f, R4 ;  /* 0x0000001fff007819 */ /* 0x000fe20000011404 */
[----:B------:R-:W-:Y:S01]  /*7230*/  FMUL.FTZ R125, R125, UR5 ;  /* 0x000000057d7d7c20 */ /* 0x000fe20008410000 */
[----:B---3--:R-:W-:Y:S01]  /*7240*/  LEA.HI R6, R6, R49, RZ, 0x5 ;  /* 0x0000003106067211 */ /* 0x008fe200078f28ff */
[----:B------:R-:W-:Y:S01]  /*7250*/  FMUL.FTZ R126, R126, UR5 ;  /* 0x000000057e7e7c20 */ /* 0x000fe20008410000 */
[----:B------:R-:W-:Y:S01]  /*7260*/  LEA.HI R0, R0, R5, RZ, 0x3 ;  /* 0x0000000500007211 */ /* 0x000fe200078f18ff */
[----:B------:R-:W-:Y:S01]  /*7270*/  FMUL.FTZ R127, R127, UR5 ;  /* 0x000000057f7f7c20 */ /* 0x000fe20008410000 */
[----:B------:R-:W-:Y:S01]  /*7280*/  SHF.R.S32.HI R6, RZ, 0x5, R6 ;  /* 0x00000005ff067819 */ /* 0x000fe20000011406 */
[----:B------:R-:W-:Y:S01]  /*7290*/  UISETP.NE.AND UP0, UPT, UR30, -0x1, UPT ;  /* 0xffffffff1e00788c */ /* 0x000fe2000bf05270 */
[----:B------:R-:W-:-:S02]  /*72a0*/  LOP3.LUT R0, R0, 0xfffffff8, RZ, 0xc0, !PT ;  /* 0xfffffff800007812 */ /* 0x000fc400078ec0ff */
[----:B------:R-:W-:Y:S01]  /*72b0*/  LOP3.LUT R4, R4, 0x7ffffffc, RZ, 0xc0, !PT ;  /* 0x7ffffffc04047812 */ /* 0x000fe200078ec0ff */
[----:B------:R-:W-:Y:S01]  /*72c0*/  IMAD.SHL.U32 R6, R6, 0x8, RZ ;  /* 0x0000000806067824 */ /* 0x000fe200078e00ff */
[----:B------:R-:W-:Y:S01]  /*72d0*/  F2FP.BF16.F32.PACK_AB R24, R25, R24 ;  /* 0x000000181918723e */ /* 0x000fe200000010ff */
[----:B------:R-:W-:Y:S01]  /*72e0*/  IMAD.IADD R0, R5, 0x1, -R0 ;  /* 0x0000000105007824 */ /* 0x000fe200078e0a00 */
[----:B------:R-:W-:Y:S01]  /*72f0*/  F2FP.BF16.F32.PACK_AB R26, R27, R26 ;  /* 0x0000001a1b1a723e */ /* 0x000fe200000010ff */
[----:B------:R-:W-:Y:S01]  /*7300*/  IMAD.IADD R4, R48, 0x1, -R4 ;  /* 0x0000000130047824 */ /* 0x000fe200078e0a04 */
[----:B------:R-:W-:Y:S01]  /*7310*/  LOP3.LUT R6, R6, 0x38, RZ, 0xc0, !PT ;  /* 0x0000003806067812 */ /* 0x000fe200078ec0ff */
[----:B------:R-:W-:Y:S01]  /*7320*/  IMAD.SHL.U32 R0, R0, 0x40, RZ ;  /* 0x0000004000007824 */ /* 0x000fe200078e00ff */
[----:B------:R-:W-:Y:S01]  /*7330*/  F2FP.BF16.F32.PACK_AB R22, R23, R22 ;  /* 0x000000161716723e */ /* 0x000fe200000010ff */
[----:B------:R-:W-:Y:S01]  /*7340*/  IMAD.SHL.U32 R4, R4, 0x2, RZ ;  /* 0x0000000204047824 */ /* 0x000fe200078e00ff */
[----:B------:R-:W-:Y:S01]  /*7350*/  F2FP.BF16.F32.PACK_AB R28, R29, R28 ;  /* 0x0000001c1d1c723e */ /* 0x000fe200000010ff */
[----:B------:R-:W-:Y:S01]  /*7360*/  @UP0 UIADD3 UR5, UR22, UR30, URZ ;  /* 0x0000001e16050290 */ /* 0x000fe2000fffe03f */
[----:B------:R-:W-:Y:S01]  /*7370*/  LOP3.LUT R0, R0, 0x1c0, RZ, 0xc0, !PT ;  /* 0x000001c000007812 */ /* 0x000fe200078ec0ff */
[----:B------:R-:W-:Y:S01]  /*7380*/  @UP0 ULDC.64 UR14, c[0x0][0x450] ;  /* 0x00011400000e0ab9 */ /* 0x000fe20000000a00 */
[----:B------:R-:W-:Y:S01]  /*7390*/  F2FP.BF16.F32.PACK_AB R30, R31, R30 ;  /* 0x0000001e1f1e723e */ /* 0x000fe200000010ff */
[----:B------:R-:W-:Y:S01]  /*73a0*/  @UP0 UIMAD.WIDE.U32 UR8, UR5, UR14, URZ ;  /* 0x0000000e050802a5 */ /* 0x000fe2000f8e003f */
[----:B------:R-:W-:Y:S01]  /*73b0*/  SHF.R.U32.HI R5, RZ, 0x3, R0 ;  /* 0x00000003ff057819 */ /* 0x000fe20000011600 */
[----:B------:R-:W-:Y:S01]  /*73c0*/  @UP0 UIMAD UR5, UR5, UR15, URZ ;  /* 0x0000000f050502a4 */ /* 0x000fe2000f8e023f */
[----:B------:R-:W-:-:S02]  /*73d0*/  F2FP.BF16.F32.PACK_AB R32, R33, R32 ;  /* 0x000000202120723e */ /* 0x000fc400000010ff */
[----:B------:R-:W-:Y:S01]  /*73e0*/  LOP3.LUT R5, R5, R0, R6, 0x1e, !PT ;  /* 0x0000000005057212 */ /* 0x000fe200078e1e06 */
[----:B------:R-:W-:Y:S01]  /*73f0*/  @UP0 UIADD3 UR17, UR9, UR5, URZ ;  /* 0x0000000509110290 */ /* 0x000fe2000fffe03f */
[----:B------:R-:W-:Y:S01]  /*7400*/  F2FP.BF16.F32.PACK_AB R34, R35, R34 ;  /* 0x000000222322723e */ /* 0x000fe200000010ff */
[----:B------:R-:W-:Y:S01]  /*7410*/  @UP0 UMOV UR16, UR8 ;  /* 0x0000000800100c82 */ /* 0x000fe20008000000 */
[----:B------:R-:W-:Y:S01]  /*7420*/  F2FP.BF16.F32.PACK_AB R40, R41, R40 ;  /* 0x000000282928723e */ /* 0x000fe200000010ff */
[----:B------:R-:W-:Y:S01]  /*7430*/  IMAD.IADD R0, R4, 0x1, R5 ;  /* 0x0000000104007824 */ /* 0x000fe200078e0205 */
        /* <DEDUP_REMOVED lines=18> */
[----:B------:R-:W-:Y:S02]  /*7560*/  F2FP.BF16.F32.PACK_AB R6, R131, R130 ;  /* 0x000000828306723e */ /* 0x000fe400000010ff */
        /* <DEDUP_REMOVED lines=49> */
.L_x_145:
        /* <DEDUP_REMOVED lines=20> */
.L_x_146:
[----:B------:R-:W-:Y:S01]  /*79c0*/  BAR.SYNC.DEFER_BLOCKING 0x0 ;  /* 0x0000000000007b1d */ /* 0x000fe20000010000 */
[----:B-1----:R-:W-:Y:S01]  /*79d0*/  LEA.HI R0, R21, R48, RZ, 0x3 ;  /* 0x0000003015007211 */ /* 0x002fe200078f18ff */
[----:B------:R-:W-:-:S03]  /*79e0*/  UIADD3 UR19, -UR23, UR19, URZ ;  /* 0x0000001317137290 */ /* 0x000fc6000fffe13f */
        /* <DEDUP_REMOVED lines=47> */
.L_x_148:
[----:B------:R-:W-:Y:S05]  /*7ce0*/  BSYNC B0 ;  /* 0x0000000000007941 */ /* 0x000fea0003800000 */
.L_x_147:
        /* <DEDUP_REMOVED lines=30> */
.L_x_129:
[----:B------:R-:W-:Y:S05]  /*7ed0*/  BSYNC B1 ;  /* 0x0000000000017941 */ /* 0x000fea0003800000 */
.L_x_119:
[----:B------:R-:W-:Y:S02]  /*7ee0*/  ULDC UR5, c[0x0][0xc] ;  /* 0x0000030000057ab9 */ /* 0x000fe40000000800 */
[----:B------:R-:W-:-:S04]  /*7ef0*/  UIADD3 UR54, UR5, UR54, URZ ;  /* 0x0000003605367290 */ /* 0x000fc8000fffe03f */
[----:B------:R-:W-:-:S06]  /*7f00*/  UISETP.GE.AND UP0, UPT, UR54, UR60, UPT ;  /* 0x0000003c3600728c */ /* 0x000fcc000bf06270 */
[----:B------:R-:W-:-:S13]  /*7f10*/  PLOP3.LUT P0, PT, PT, PT, UP0, 0x80, 0x0 ;  /* 0x000000000000781c */ /* 0x000fda0003f0f008 */
[----:B------:R-:W-:Y:S05]  /*7f20*/  @P0 BRA `(.L_x_149) ;  /* 0x0000000000040947 */ /* 0x000fea0003800000 */
[----:B------:R-:W-:Y:S05]  /*7f30*/  BRA `(.L_x_150) ;  /* 0xffffff8800f07947 */ /* 0x000fea000383ffff */
.L_x_149:
[----:B------:R-:W-:Y:S05]  /*7f40*/  EXIT ;  /* 0x000000000000794d */ /* 0x000fea0003800000 */
.L_x_151:
        /* <DEDUP_REMOVED lines=11> */
.L_x_1034:


//--------------------- .text._ZN5flash44flash_bwd_dq_dk_dv_loop_seqk_parallel_kernelI23Flash_bwd_kernel_traitsILi256ELi64ELi32ELi8ELi4ELi1ELi2ELb1ELb1EN7cutlass10bfloat16_tE19Flash_kernel_traitsILi256ELi64ELi32ELi8ES3_EELb0ELb1ELb0ELb1ELb0ELb0ELb1EEEvNS_16Flash_bwd_paramsE --------------------------
	.section	.text._ZN5flash44flash_bwd_dq_dk_dv_loop_seqk_parallel_kernelI23Flash_bwd_kernel_traitsILi256ELi64ELi32ELi8ELi4ELi1ELi2ELb1ELb1EN7cutlass10bfloat16_tE19Flash_kernel_traitsILi256ELi64ELi32ELi8ES3_EELb0ELb1ELb0ELb1ELb0ELb0ELb1EEEvNS_16Flash_bwd_paramsE,"ax",@progbits
	.align	128
        .global         _ZN5flash44flash_bwd_dq_dk_dv_loop_seqk_parallel_kernelI23Flash_bwd_kernel_traitsILi256ELi64ELi32ELi8ELi4ELi1ELi2ELb1ELb1EN7cutlass10bfloat16_tE19Flash_kernel_traitsILi256ELi64ELi32ELi8ES3_EELb0ELb1ELb0ELb1ELb0ELb0ELb1EEEvNS_16Flash_bwd_paramsE
        .type           _ZN5flash44flash_bwd_dq_dk_dv_loop_seqk_parallel_kernelI23Flash_bwd_kernel_traitsILi256ELi64ELi32ELi8ELi4ELi1ELi2ELb1ELb1EN7cutlass10bfloat16_tE19Flash_kernel_traitsILi256ELi64ELi32ELi8ES3_EELb0ELb1ELb0ELb1ELb0ELb0ELb1EEEvNS_16Flash_bwd_paramsE,@function
        .size           _ZN5flash44flash_bwd_dq_dk_dv_loop_seqk_parallel_kernelI23Flash_bwd_kernel_traitsILi256ELi64ELi32ELi8ELi4ELi1ELi2ELb1ELb1EN7cutlass10bfloat16_tE19Flash_kernel_traitsILi256ELi64ELi32ELi8ES3_EELb0ELb1ELb0ELb1ELb0ELb0ELb1EEEvNS_16Flash_bwd_paramsE,(.L_x_1035 - _ZN5flash44flash_bwd_dq_dk_dv_loop_seqk_parallel_kernelI23Flash_bwd_kernel_traitsILi256ELi64ELi32ELi8ELi4ELi1ELi2ELb1ELb1EN7cutlass10bfloat16_tE19Flash_kernel_traitsILi256ELi64ELi32ELi8ES3_EELb0ELb1ELb0ELb1ELb0ELb0ELb1EEEvNS_16Flash_bwd_paramsE)
        .other          _ZN5flash44flash_bwd_dq_dk_dv_loop_seqk_parallel_kernelI23Flash_bwd_kernel_traitsILi256ELi64ELi32ELi8ELi4ELi1ELi2ELb1ELb1EN7cutlass10bfloat16_tE19Flash_kernel_traitsILi256ELi64ELi32ELi8ES3_EELb0ELb1ELb0ELb1ELb0ELb0ELb1EEEvNS_16Flash_bwd_paramsE,@"STO_CUDA_ENTRY STV_DEFAULT"
_ZN5flash44flash_bwd_dq_dk_dv_loop_seqk_parallel_kernelI23Flash_bwd_kernel_traitsILi256ELi64ELi32ELi8ELi4ELi1ELi2ELb1ELb1EN7cutlass10bfloat16_tE19Flash_kernel_traitsILi256ELi64ELi32ELi8ES3_EELb0ELb1ELb0ELb1ELb0ELb0ELb1EEEvNS_16Flash_bwd_paramsE:
.text._ZN5flash44flash_bwd_dq_dk_dv_loop_seqk_parallel_kernelI23Flash_bwd_kernel_traitsILi256ELi64ELi32ELi8ELi4ELi1ELi2ELb1ELb1EN7cutlass10bfloat16_tE19Flash_kernel_traitsILi256ELi64ELi32ELi8ES3_EELb0ELb1ELb0ELb1ELb0ELb0ELb1EEEvNS_16Flash_bwd_paramsE:
        /* <DEDUP_REMOVED lines=14> */
[----:B------:R-:W3:Y:S01]  /*00e0*/  S2UR UR4, SR_CgaCtaId ;  /* 0x00000000000479c3 */ /* 0x000ee20000008800 */
[----:B------:R-:W-:Y:S01]  /*00f0*/  UMOV UR5, 0x400 ;  /* 0x0000040000057882 */ /* 0x000fe20000000000 */
[----:B------:R-:W-:Y:S02]  /*0100*/  IMAD.MOV.U32 R224, RZ, RZ, 0x20 ;  /* 0x00000020ffe07424 */ /* 0x000fe400078e00ff */
[----:B------:R-:W-:-:S04]  /*0110*/  IMAD.MOV.U32 R227, RZ, RZ, 0x40 ;  /* 0x00000040ffe37424 */ /* 0x000fc800078e00ff */
[----:B------:R-:W4:Y:S08]  /*0120*/  S2UR UR49, SR_CTAID.Y ;  /* 0x00000000003179c3 */ /* 0x000f300000002600 */
[----:B------:R-:W5:Y:S01]  /*0130*/  S2UR UR56, SR_CTAID.Z ;  /* 0x00000000003879c3 */ /* 0x000f620000002700 */
[----:B---3--:R-:W-:-:S04]  /*0140*/  ULEA UR4, UR4, UR5, 0x18 ;  /* 0x0000000504047291 */ /* 0x008fc8000f8ec03f */
[----:B------:R-:W-:Y:S02]  /*0150*/  UIADD3 UR8, UR4, 0x14000, URZ ;  /* 0x0001400004087890 */ /* 0x000fe4000fffe03f */
[----:B------:R-:W-:Y:S01]  /*0160*/  UIADD3 UR7, UR4, 0x10000, URZ ;  /* 0x0001000004077890 */ /* 0x000fe2000fffe03f */
[----:B--2---:R-:W-:Y:S01]  /*0170*/  SHF.R.S32.HI R2, RZ, 0x1f, R4 ;  /* 0x0000001fff027819 */ /* 0x004fe20000011404 */
[----:B----4-:R-:W-:-:S03]  /*0180*/  USHF.L.U32 UR5, UR49, 0x7, URZ ;  /* 0x0000000731057899 */ /* 0x010fc6000800063f */
[CC--:B-1----:R-:W-:Y:S02]  /*0190*/  LEA.HI R0, R2.reuse, R4.reuse, RZ, 0x2 ;  /* 0x0000000402007211 */ /* 0x0c2fe400078f10ff */
[CC--:B------:R-:W-:Y:S02]  /*01a0*/  LEA.HI R13, R2.reuse, R4.reuse, RZ, 0x3 ;  /* 0x00000004020d7211 */ /* 0x0c0fe400078f18ff */
[CC--:B------:R-:W-:Y:S01]  /*01b0*/  LEA.HI R3, R2.reuse, R4.reuse, RZ, 0x4 ;  /* 0x0000000402037211 */ /* 0x0c0fe200078f20ff */
[----:B-----5:R-:W-:Y:S01]  /*01c0*/  USHF.R.S32.HI UR6, URZ, 0x1f, UR56 ;  /* 0x0000001f3f067899 */ /* 0x020fe20008011438 */
[CC--:B------:R-:W-:Y:S02]  /*01d0*/  LEA.HI R12, R2.reuse, R4.reuse, RZ, 0x5 ;  /* 0x00000004020c7211 */ /* 0x0c0fe400078f28ff */
[CC--:B------:R-:W-:Y:S02]  /*01e0*/  LEA.HI R15, R2.reuse, R4.reuse, RZ, 0x7 ;  /* 0x00000004020f7211 */ /* 0x0c0fe400078f38ff */
[----:B------:R-:W-:-:S02]  /*01f0*/  LEA.HI R14, R2, R4, RZ, 0x6 ;  /* 0x00000004020e7211 */ /* 0x000fc400078f30ff */
[--C-:B------:R-:W-:Y:S02]  /*0200*/  SHF.R.S32.HI R8, RZ, 0x2, R0.reuse ;  /* 0x00000002ff087819 */ /* 0x100fe40000011400 */
[----:B------:R-:W-:Y:S02]  /*0210*/  SHF.R.S32.HI R5, RZ, 0x1f, R0 ;  /* 0x0000001fff057819 */ /* 0x000fe40000011400 */
[----:B------:R-:W-:Y:S02]  /*0220*/  LOP3.LUT R2, R0, 0x7ffffffc, RZ, 0xc0, !PT ;  /* 0x7ffffffc00027812 */ /* 0x000fe400078ec0ff */
[----:B------:R-:W-:Y:S02]  /*0230*/  LOP3.LUT R0, R13, 0xfffffff8, RZ, 0xc0, !PT ;  /* 0xfffffff80d007812 */ /* 0x000fe400078ec0ff */
[C---:B------:R-:W-:Y:S01]  /*0240*/  LOP3.LUT R7, R3.reuse, 0xfffffff0, RZ, 0xc0, !PT ;  /* 0xfffffff003077812 */ /* 0x040fe200078ec0ff */
[----:B------:R-:W-:Y:S01]  /*0250*/  IMAD.IADD R16, R4, 0x1, -R2 ;  /* 0x0000000104107824 */ /* 0x000fe200078e0a02 */
[----:B------:R-:W-:Y:S01]  /*0260*/  LOP3.LUT R10, R12, 0xffffffe0, RZ, 0xc0, !PT ;  /* 0xffffffe00c0a7812 */ /* 0x000fe200078ec0ff */
[C---:B------:R-:W-:Y:S01]  /*0270*/  IMAD.IADD R0, R4.reuse, 0x1, -R0 ;  /* 0x0000000104007824 */ /* 0x040fe200078e0a00 */
[----:B------:R-:W-:Y:S01]  /*0280*/  SHF.R.S32.HI R6, RZ, 0x4, R3 ;  /* 0x00000004ff067819 */ /* 0x000fe20000011403 */
[C---:B------:R-:W-:Y:S01]  /*0290*/  IMAD.IADD R7, R4.reuse, 0x1, -R7 ;  /* 0x0000000104077824 */ /* 0x040fe200078e0a07 */
[----:B------:R-:W-:Y:S01]  /*02a0*/  SHF.R.S32.HI R9, RZ, 0x3, R13 ;  /* 0x00000003ff097819 */ /* 0x000fe2000001140d */
[----:B------:R-:W-:Y:S01]  /*02b0*/  IMAD.IADD R17, R4, 0x1, -R10 ;  /* 0x0000000104117824 */ /* 0x000fe200078e0a0a */
[----:B------:R-:W-:Y:S01]  /*02c0*/  LEA.HI R4, R3, R6, RZ, 0x1 ;  /* 0x0000000603047211 */ /* 0x000fe200078f08ff */
[----:B------:R-:W-:Y:S01]  /*02d0*/  IMAD.SHL.U32 R10, R0, 0x40, RZ ;  /* 0x00000040000a7824 */ /* 0x000fe200078e00ff */
[----:B------:R-:W-:Y:S01]  /*02e0*/  LEA.HI R3, R5, R8, RZ, 0x3 ;  /* 0x0000000805037211 */ /* 0x000fe200078f18ff */
[----:B------:R-:W-:Y:S01]  /*02f0*/  IMAD.SHL.U32 R9, R9, 0x40, RZ ;  /* 0x0000004009097824 */ /* 0x000fe200078e00ff */
[----:B------:R-:W-:Y:S01]  /*0300*/  LOP3.LUT R5, R4, 0xfffffffe, RZ, 0xc0, !PT ;  /* 0xfffffffe04057812 */ /* 0x000fe200078ec0ff */
[----:B------:R-:W-:Y:S01]  /*0310*/  STL [R1+0x28], R17 ;  /* 0x0000281101007387 */ /* 0x000fe20000100800 */
[----:B------:R-:W-:-:S02]  /*0320*/  LOP3.LUT R3, R3, 0xfffffff8, RZ, 0xc0, !PT ;  /* 0xfffffff803037812 */ /* 0x000fc400078ec0ff */
[----:B------:R-:W-:Y:S01]  /*0330*/  LOP3.LUT R2, R9, 0x1c0, RZ, 0xc0, !PT ;  /* 0x000001c009027812 */ /* 0x000fe200078ec0ff */
[----:B------:R-:W-:Y:S01]  /*0340*/  IMAD.IADD R11, R6, 0x1, -R5 ;  /* 0x00000001060b7824 */ /* 0x000fe200078e0a05 */
[C---:B------:R-:W-:Y:S01]  /*0350*/  LOP3.LUT P0, RZ, R0.reuse, 0x4, RZ, 0xc0, !PT ;  /* 0x0000000400ff7812 */ /* 0x040fe2000780c0ff */
[----:B------:R-:W-:Y:S01]  /*0360*/  IMAD.SHL.U32 R9, R0, 0x8, RZ ;  /* 0x0000000800097824 */ /* 0x000fe200078e00ff */
[----:B------:R-:W-:Y:S01]  /*0370*/  SHF.R.U32.HI R4, RZ, 0x3, R2 ;  /* 0x00000003ff047819 */ /* 0x000fe20000011602 */
[----:B------:R-:W-:Y:S01]  /*0380*/  IMAD.IADD R6, R8, 0x1, -R3 ;  /* 0x0000000108067824 */ /* 0x000fe200078e0a03 */
[----:B------:R-:W-:Y:S01]  /*0390*/  LOP3.LUT P5, RZ, R0, 0x2, RZ, 0xc0, !PT ;  /* 0x0000000200ff7812 */ /* 0x000fe200078ac0ff */
[----:B------:R-:W-:Y:S01]  /*03a0*/  IMAD.SHL.U32 R3, R11, 0x100, RZ ;  /* 0x000001000b037824 */ /* 0x000fe200078e00ff */
[----:B------:R-:W-:Y:S01]  /*03b0*/  LOP3.LUT R9, R2, 0x38, R9, 0xf8, !PT ;  /* 0x0000003802097812 */ /* 0x000fe200078ef809 */
[----:B------:R-:W-:Y:S01]  /*03c0*/  IMAD.SHL.U32 R5, R0, 0x20, RZ ;  /* 0x0000002000057824 */ /* 0x000fe200078e00ff */
[----:B------:R-:W-:-:S02]  /*03d0*/  LOP3.LUT R2, R10, 0x1c0, RZ, 0xc0, !PT ;  /* 0x000001c00a027812 */ /* 0x000fc400078ec0ff */
[----:B------:R-:W-:Y:S02]  /*03e0*/  LOP3.LUT R0, R3, 0x100, RZ, 0xc0, !PT ;  /* 0x0000010003007812 */ /* 0x000fe400078ec0ff */
[----:B------:R-:W-:Y:S02]  /*03f0*/  LOP3.LUT R9, R9, R4, RZ, 0x3c, !PT ;  /* 0x0000000409097212 */ /* 0x000fe400078e3cff */
[----:B------:R-:W-:Y:S02]  /*0400*/  SHF.R.S32.HI R3, RZ, 0x6, R14 ;  /* 0x00000006ff037819 */ /* 0x000fe4000001140e */
[----:B------:R-:W-:Y:S02]  /*0410*/  LOP3.LUT R8, R2, 0x8, R13, 0xf8, !PT ;  /* 0x0000000802087812 */ /* 0x000fe400078ef80d */
[----:B------:R-:W-:Y:S01]  /*0420*/  LOP3.LUT R10, R0, 0xe0, R5, 0xf8, !PT ;  /* 0x000000e0000a7812 */ /* 0x000fe200078ef805 */
[C---:B------:R-:W-:Y:S01]  /*0430*/  IMAD R237, R3.reuse, 0x200, R9 ;  /* 0x0000020003ed7824 */ /* 0x040fe200078e0209 */
[----:B------:R-:W-:Y:S01]  /*0440*/  SHF.R.U32.HI R2, RZ, 0x3, R2 ;  /* 0x00000003ff027819 */ /* 0x000fe20000011602 */
[----:B------:R-:W-:Y:S01]  /*0450*/  IMAD.SHL.U32 R5, R3, 0x8, RZ ;  /* 0x0000000803057824 */ /* 0x000fe200078e00ff */
[----:B------:R-:W-:Y:S01]  /*0460*/  SHF.R.S32.HI R0, RZ, 0x7, R15 ;  /* 0x00000007ff007819 */ /* 0x000fe2000001140f */
[----:B------:R-:W-:Y:S01]  /*0470*/  IMAD.SHL.U32 R3, R11, 0x20, RZ ;  /* 0x000000200b037824 */ /* 0x000fe200078e00ff */
[----:B------:R-:W-:-:S02]  /*0480*/  LOP3.LUT R4, R6, 0x1, RZ, 0xc0, !PT ;  /* 0x0000000106047812 */ /* 0x000fc400078ec0ff */
[----:B------:R-:W-:Y:S01]  /*0490*/  LOP3.LUT R2, R8, R2, RZ, 0x3c, !PT ;  /* 0x0000000208027212 */ /* 0x000fe200078e3cff */
[C---:B------:R-:W-:Y:S01]  /*04a0*/  IMAD.SHL.U32 R8, R0.reuse, 0x10, RZ ;  /* 0x0000001000087824 */ /* 0x040fe200078e00ff */
[----:B------:R-:W-:Y:S01]  /*04b0*/  SHF.R.S32.HI R226, RZ, 0x1f, R7 ;  /* 0x0000001fffe27819 */ /* 0x000fe20000011407 */
[----:B------:R-:W-:Y:S01]  /*04c0*/  IMAD R0, R0, 0x2, R11 ;  /* 0x0000000200007824 */ /* 0x000fe200078e020b */
[----:B------:R-:W-:Y:S01]  /*04d0*/  ISETP.NE.U32.AND P1, PT, R4, 0x1, PT ;  /* 0x000000010400780c */ /* 0x000fe20003f25070 */
[----:B------:R-:W-:Y:S01]  /*04e0*/  IMAD.SHL.U32 R4, R6, 0x20, RZ ;  /* 0x0000002006047824 */ /* 0x000fe200078e00ff */
[----:B------:R-:W-:Y:S01]  /*04f0*/  LOP3.LUT R3, R3, 0x20, RZ, 0xc0, !PT ;  /* 0x0000002003037812 */ /* 0x000fe200078ec0ff */
[----:B------:R-:W-:Y:S01]  /*0500*/  IMAD.U32 R234, R0, 0x200, R2 ;  /* 0x0000020000ea7824 */ /* 0x000fe200078e0002 */
[----:B------:R-:W-:Y:S01]  /*0510*/  LEA.HI R226, R226, R7, RZ, 0x3 ;  /* 0x00000007e2e27211 */ /* 0x000fe200078f18ff */
[----:B------:R-:W-:Y:S01]  /*0520*/  IMAD.SHL.U32 R2, R11, 0x8, RZ ;  /* 0x000000080b027824 */ /* 0x000fe200078e00ff */
[----:B------:R-:W-:Y:S01]  /*0530*/  LOP3.LUT R15, R3, 0x18, R5, 0xf8, !PT ;  /* 0x00000018030f7812 */ /* 0x000fe200078ef805 */
[----:B------:R-:W-:Y:S01]  /*0540*/  IMAD.SHL.U32 R0, R7, 0x20, RZ ;  /* 0x0000002007007824 */ /* 0x000fe200078e00ff */
[----:B------:R-:W-:Y:S01]  /*0550*/  LOP3.LUT R4, R4, 0xe0, RZ, 0xc0, !PT ;  /* 0x000000e004047812 */ /* 0x000fe200078ec0ff */
[----:B------:R-:W-:Y:S01]  /*0560*/  IMAD.SHL.U32 R5, R6, 0x4, RZ ;  /* 0x0000000406057824 */ /* 0x000fe200078e00ff */
[C---:B------:R-:W-:Y:S01]  /*0570*/  LOP3.LUT R3, R226.reuse, 0xfffffff8, RZ, 0xc0, !PT ;  /* 0xfffffff8e2037812 */ /* 0x040fe200078ec0ff */
[----:B------:R-:W-:Y:S01]  /*0580*/  IMAD.SHL.U32 R226, R226, 0x40, RZ ;  /* 0x00000040e2e27824 */ /* 0x000fe200078e00ff */
[----:B------:R-:W-:-:S02]  /*0590*/  LOP3.LUT R9, R2, 0x8, RZ, 0xc0, !PT ;  /* 0x0000000802097812 */ /* 0x000fc400078ec0ff */
[----:B------:R-:W-:Y:S01]  /*05a0*/  LOP3.LUT R8, R4, 0x10, R8, 0xf8, !PT ;  /* 0x0000001004087812 */ /* 0x000fe200078ef808 */
[C---:B------:R-:W-:Y:S01]  /*05b0*/  IMAD.IADD R4, R7.reuse, 0x1, -R3 ;  /* 0x0000000107047824 */ /* 0x040fe200078e0a03 */
[--C-:B------:R-:W-:Y:S02]  /*05c0*/  SHF.R.S32.HI R18, RZ, 0x5, R12.reuse ;  /* 0x00000005ff127819 */ /* 0x100fe4000001140c */
[----:B------:R-:W-:Y:S02]  /*05d0*/  SHF.R.S32.HI R14, RZ, 0x1f, R12 ;  /* 0x0000001fff0e7819 */ /* 0x000fe4000001140c */
[C---:B------:R-:W-:Y:S01]  /*05e0*/  LOP3.LUT P6, RZ, R7.reuse, 0x4, RZ, 0xc0, !PT ;  /* 0x0000000407ff7812 */ /* 0x040fe200078cc0ff */
[----:B------:R-:W-:Y:S01]  /*05f0*/  IMAD.SHL.U32 R7, R7, 0x4, RZ ;  /* 0x0000000407077824 */ /* 0x000fe200078e00ff */
[----:B------:R-:W-:Y:S02]  /*0600*/  LOP3.LUT P2, RZ, R6, 0x2, RZ, 0xc0, !PT ;  /* 0x0000000206ff7812 */ /* 0x000fe4000784c0ff */
[----:B------:R-:W-:-:S02]  /*0610*/  LOP3.LUT R0, R9, 0x1e0, R0, 0xf8, !PT ;  /* 0x000001e009007812 */ /* 0x000fc400078ef800 */
[-C--:B------:R-:W-:Y:S02]  /*0620*/  LEA.HI R6, R14, R18.reuse, RZ, 0x2 ;  /* 0x000000120e067211 */ /* 0x080fe400078f10ff */
[----:B------:R-:W-:Y:S01]  /*0630*/  LOP3.LUT R232, R0, 0x38, R7, 0x78, !PT ;  /* 0x0000003800e87812 */ /* 0x000fe200078e7807 */
[----:B------:R-:W-:Y:S01]  /*0640*/  IMAD.SHL.U32 R7, R18, 0x8, RZ ;  /* 0x0000000812077824 */ /* 0x000fe200078e00ff */
[----:B------:R-:W-:Y:S02]  /*0650*/  LOP3.LUT R2, R10, 0x8, R13, 0xf8, !PT ;  /* 0x000000080a027812 */ /* 0x000fe400078ef80d */
[----:B------:R-:W-:Y:S02]  /*0660*/  SHF.R.U32.HI R3, RZ, 0x3, R10 ;  /* 0x00000003ff037819 */ /* 0x000fe4000001160a */
[----:B------:R-:W-:Y:S02]  /*0670*/  LOP3.LUT R0, R6, 0xfffffffc, RZ, 0xc0, !PT ;  /* 0xfffffffc06007812 */ /* 0x000fe400078ec0ff */
[----:B------:R-:W-:Y:S01]  /*0680*/  LOP3.LUT R3, R2, 0x38, R3, 0x78, !PT ;  /* 0x0000003802037812 */ /* 0x000fe200078e7803 */
[----:B------:R-:W-:Y:S01]  /*0690*/  IMAD.SHL.U32 R2, R16, 0x2, RZ ;  /* 0x0000000210027824 */ /* 0x000fe200078e00ff */
[----:B------:R-:W-:Y:S01]  /*06a0*/  LOP3.LUT R8, R8, 0x18, R5, 0x78, !PT ;  /* 0x0000001808087812 */ /* 0x000fe200078e7805 */
[----:B------:R-:W-:Y:S01]  /*06b0*/  IMAD.IADD R6, R18, 0x1, -R0 ;  /* 0x0000000112067824 */ /* 0x000fe200078e0a00 */
[----:B------:R-:W-:-:S02]  /*06c0*/  LEA.HI R0, R12, R18, RZ, 0x1 ;  /* 0x000000120c007211 */ /* 0x000fc400078f08ff */
[----:B------:R-:W-:Y:S01]  /*06d0*/  LOP3.LUT P4, RZ, R4, 0x4, RZ, 0xc0, !PT ;  /* 0x0000000404ff7812 */ /* 0x000fe2000788c0ff */
[----:B------:R-:W-:Y:S01]  /*06e0*/  IMAD R5, R6, 0x200, R2 ;  /* 0x0000020006057824 */ /* 0x000fe200078e0202 */
[----:B------:R-:W-:Y:S01]  /*06f0*/  LOP3.LUT R0, R0, 0x3ffffe, RZ, 0xc0, !PT ;  /* 0x003ffffe00007812 */ /* 0x000fe200078ec0ff */
[C---:B------:R-:W-:Y:S01]  /*0700*/  IMAD.SHL.U32 R2, R4.reuse, 0x40, RZ ;  /* 0x0000004004027824 */ /* 0x040fe200078e00ff */
[----:B------:R-:W-:Y:S01]  /*0710*/  LOP3.LUT P3, RZ, R4, 0x2, RZ, 0xc0, !PT ;  /* 0x0000000204ff7812 */ /* 0x000fe2000786c0ff */
[----:B------:R-:W-:Y:S01]  /*0720*/  IMAD.IADD R10, R5, 0x1, R8 ;  /* 0x00000001050a7824 */ /* 0x000fe200078e0208 */
[----:B------:R-:W-:Y:S01]  /*0730*/  LOP3.LUT R7, R7, 0x38, RZ, 0xc0, !PT ;  /* 0x0000003807077812 */ /* 0x000fe200078ec0ff */
[----:B------:R-:W-:Y:S01]  /*0740*/  IMAD.IADD R0, R18, 0x1, -R0 ;  /* 0x0000000112007824 */ /* 0x000fe200078e0a00 */
[----:B------:R-:W-:Y:S02]  /*0750*/  LOP3.LUT R2, R2, 0x1c0, RZ, 0xc0, !PT ;  /* 0x000001c002027812 */ /* 0x000fe400078ec0ff */
[----:B------:R-:W-:Y:S01]  /*0760*/  LOP3.LUT R226, R226, 0xfffffe00, RZ, 0xc0, !PT ;  /* 0xfffffe00e2e27812 */ /* 0x000fe200078ec0ff */
[----:B------:R-:W-:Y:S01]  /*0770*/  IMAD R232, R0, 0x200, R232 ;  /* 0x0000020000e87824 */ /* 0x000fe200078e02e8 */
[----:B------:R-:W-:-:S02]  /*0780*/  SHF.R.U32.HI R4, RZ, 0x3, R2 ;  /* 0x00000003ff047819 */ /* 0x000fc40000011602 */
[----:B------:R-:W-:Y:S02]  /*0790*/  SHF.R.S32.HI R5, RZ, 0x1f, R17 ;  /* 0x0000001fff057819 */ /* 0x000fe40000011411 */
[CC--:B------:R-:W-:Y:S02]  /*07a0*/  LOP3.LUT R0, R4.reuse, R2.reuse, R7, 0x1e, !PT ;  /* 0x0000000204007212 */ /* 0x0c0fe400078e1e07 */
[C---:B------:R-:W-:Y:S02]  /*07b0*/  LOP3.LUT R8, R4.reuse, R2, R9, 0x1e, !PT ;  /* 0x0000000204087212 */ /* 0x040fe400078e1e09 */
[----:B------:R-:W-:Y:S01]  /*07c0*/  LOP3.LUT R7, R4, R15, R2, 0x1e, !PT ;  /* 0x0000000f04077212 */ /* 0x000fe200078e1e02 */
[----:B------:R-:W-:Y:S01]  /*07d0*/  IMAD R2, R11, 0x1000, R226 ;  /* 0x000010000b027824 */ /* 0x000fe200078e02e2 */
[----:B------:R-:W-:Y:S02]  /*07e0*/  LEA.HI R5, R5, R17, RZ, 0x2 ;  /* 0x0000001105057211 */ /* 0x000fe400078f10ff */
[----:B------:R-:W-:Y:S01]  /*07f0*/  SEL R225, R224, 0xffffffe0, !P0 ;  /* 0xffffffe0e0e17807 */ /* 0x000fe20004000000 */
[----:B------:R-:W-:Y:S01]  /*0800*/  IMAD.IADD R233, R2, 0x1, R0 ;  /* 0x0000000102e97824 */ /* 0x000fe200078e0200 */
[----:B------:R-:W-:Y:S01]  /*0810*/  SHF.R.S32.HI R4, RZ, 0x2, R5 ;  /* 0x00000002ff047819 */ /* 0x000fe20000011405 */
[----:B------:R-:W-:Y:S01]  /*0820*/  IMAD.U32 R0, RZ, RZ, UR5 ;  /* 0x00000005ff007e24 */ /* 0x000fe2000f8e00ff */
[----:B------:R-:W-:Y:S01]  /*0830*/  USHF.R.S32.HI UR5, URZ, 0x1f, UR49 ;  /* 0x0000001f3f057899 */ /* 0x000fe20008011431 */
[----:B------:R-:W-:Y:S01]  /*0840*/  IMAD.U32 R0, RZ, RZ, UR6 ;  /* 0x00000006ff007e24 */ /* 0x000fe2000f8e00ff */
[C---:B------:R-:W-:Y:S01]  /*0850*/  SEL R231, R227.reuse, 0xffffffc0, !P0 ;  /* 0xffffffc0e3e77807 */ /* 0x040fe20004000000 */
[C---:B------:R-:W-:Y:S01]  /*0860*/  IMAD R4, R6.reuse, 0x10, R4 ;  /* 0x0000001006047824 */ /* 0x040fe200078e0204 */
[----:B------:R-:W-:Y:S01]  /*0870*/  SEL R227, R227, 0xffffffc0, !P4 ;  /* 0xffffffc0e3e37807 */ /* 0x000fe20006000000 */
[----:B------:R-:W-:Y:S01]  /*0880*/  IMAD R2, R6, 0x400, R226 ;  /* 0x0000040006027824 */ /* 0x000fe200078e02e2 */
[----:B------:R-:W-:Y:S01]  /*0890*/  LEA R6, R10, UR4, 0x1 ;  /* 0x000000040a067c11 */ /* 0x000fe2000f8e08ff */
[----:B------:R-:W-:Y:S01]  /*08a0*/  IMAD.U32 R0, RZ, RZ, UR5 ;  /* 0x00000005ff007e24 */ /* 0x000fe2000f8e00ff */
[----:B------:R-:W-:Y:S01]  /*08b0*/  UIADD3 UR5, UR4, 0x14000, URZ ;  /* 0x0001400004057890 */ /* 0x000fe2000fffe03f */
[----:B------:R1:W-:Y:S01]  /*08c0*/  STL [R1+0x24], R4 ;  /* 0x0000240401007387 */ /* 0x0003e20000100800 */
[----:B------:R-:W-:Y:S01]  /*08d0*/  IMAD.U32 R0, RZ, RZ, UR6 ;  /* 0x00000006ff007e24 */ /* 0x000fe2000f8e00ff */
[----:B------:R-:W-:Y:S01]  /*08e0*/  SEL R0, R224, 0xffffffe0, !P5 ;  /* 0xffffffe0e0007807 */ /* 0x000fe20006800000 */
[----:B------:R-:W-:Y:S01]  /*08f0*/  IMAD.U32 R5, RZ, RZ, UR8 ;  /* 0x00000008ff057e24 */ /* 0x000fe2000f8e00ff */
[----:B------:R-:W-:Y:S01]  /*0900*/  STL [R1+0x10], R6 ;  /* 0x0000100601007387 */ /* 0x000fe20000100800 */
[----:B------:R-:W-:Y:S01]  /*0910*/  LEA R230, R234, UR5, 0x1 ;  /* 0x00000005eae67c11 */ /* 0x000fe2000f8e08ff */
[----:B------:R-:W-:Y:S01]  /*0920*/  IMAD.U32 R5, RZ, RZ, UR7 ;  /* 0x00000007ff057e24 */ /* 0x000fe2000f8e00ff */
[----:B------:R-:W-:Y:S01]  /*0930*/  LEA R232, R232, UR5, 0x1 ;  /* 0x00000005e8e87c11 */ /* 0x000fe2000f8e08ff */
[----:B------:R-:W-:Y:S01]  /*0940*/  VIADD R5, R6, 0x10 ;  /* 0x0000001006057836 */ /* 0x000fe20000000000 */
[----:B------:R-:W-:Y:S01]  /*0950*/  SEL R224, R224, 0xffffffe0, !P3 ;  /* 0xffffffe0e0e07807 */ /* 0x000fe20005800000 */
[----:B------:R-:W-:Y:S01]  /*0960*/  IMAD.IADD R229, R230, 0x1, R0 ;  /* 0x00000001e6e57824 */ /* 0x000fe200078e0200 */
[----:B------:R-:W-:Y:S01]  /*0970*/  LEA R3, R3, UR4, 0x1 ;  /* 0x0000000403037c11 */ /* 0x000fe2000f8e08ff */
[----:B------:R-:W-:Y:S01]  /*0980*/  @P2 VIADD R5, R6, 0xfffffff0 ;  /* 0xfffffff006052836 */ /* 0x000fe20000000000 */
[----:B------:R-:W-:Y:S01]  /*0990*/  UIADD3 UR6, UR4, 0x10000, URZ ;  /* 0x0001000004067890 */ /* 0x000fe2000fffe03f */
[----:B------:R-:W-:Y:S01]  /*09a0*/  IMAD.IADD R2, R2, 0x1, R8 ;  /* 0x0000000102027824 */ /* 0x000fe200078e0208 */
[----:B------:R-:W-:Y:S01]  /*09b0*/  LOP3.LUT R226, R7, R226, RZ, 0xfc, !PT ;  /* 0x000000e207e27212 */ /* 0x000fe200078efcff */
[C---:B------:R-:W-:Y:S01]  /*09c0*/  VIADD R235, R232.reuse, 0x20 ;  /* 0x00000020e8eb7836 */ /* 0x040fe20000000000 */
[----:B------:R-:W-:Y:S01]  /*09d0*/  LEA R237, R237, UR4, 0x1 ;  /* 0x00000004eded7c11 */ /* 0x000fe2000f8e08ff */
[----:B------:R-:W-:Y:S01]  /*09e0*/  @P6 VIADD R235, R232, 0xffffffe0 ;  /* 0xffffffe0e8eb6836 */ /* 0x000fe20000000000 */
[----:B------:R-:W-:Y:S01]  /*09f0*/  LEA R2, R2, UR4, 0x1 ;  /* 0x0000000402027c11 */ /* 0x000fe2000f8e08ff */
[--C-:B------:R-:W-:Y:S01]  /*0a00*/  IMAD.IADD R230, R230, 0x1, R231.reuse ;  /* 0x00000001e6e67824 */ /* 0x100fe200078e02e7 */
[----:B------:R-:W-:Y:S01]  /*0a10*/  LEA R226, R226, UR6, 0x1 ;  /* 0x00000006e2e27c11 */ /* 0x000fe2000f8e08ff */
[----:B------:R-:W-:Y:S01]  /*0a20*/  IMAD.IADD R231, R229, 0x1, R231 ;  /* 0x00000001e5e77824 */ /* 0x000fe200078e02e7 */
[----:B------:R-:W-:Y:S01]  /*0a30*/  ULDC.64 UR6, c[0x0][0x208] ;  /* 0x0000820000067ab9 */ /* 0x000fe20000000a00 */
[----:B------:R-:W-:-:S02]  /*0a40*/  IMAD.IADD R224, R2, 0x1, R224 ;  /* 0x0000000102e07824 */ /* 0x000fc400078e02e0 */
[----:B-1----:R-:W-:Y:S02]  /*0a50*/  IMAD.MOV.U32 R4, RZ, RZ, 0x1c0 ;  /* 0x000001c0ff047424 */ /* 0x002fe400078e00ff */
[----:B------:R-:W-:Y:S02]  /*0a60*/  IMAD.IADD R228, R2, 0x1, R227 ;  /* 0x0000000102e47824 */ /* 0x000fe400078e02e3 */
        /* <DEDUP_REMOVED lines=9> */
.L_x_184:
        /* <DEDUP_REMOVED lines=16> */
[----:B------:R-:W-:Y:S01]  /*0c00*/  IMAD.U32 R4, RZ, RZ, UR8 ;  /* 0x00000008ff047e24 */ /* 0x000fe2000f8e00ff */
        /* <DEDUP_REMOVED lines=50> */
.L_x_152:
        /* <DEDUP_REMOVED lines=29> */
[----:B------:R-:W-:Y:S02]  /*1100*/  UIMAD.WIDE UR8, UR33, UR61, URZ ;  /* 0x0000003d210872a5 */ /* 0x000fe4000f8e023f */
[----:B------:R-:W-:Y:S02]  /*1110*/  UIMAD UR19, UR16, UR29, URZ ;  /* 0x0000001d101372a4 */ /* 0x000fe4000f8e023f */
[----:B--2---:R-:W-:Y:S02]  /*1120*/  UIMAD.WIDE.U32 UR24, UR12, UR10, URZ ;  /* 0x0000000a0c1872a5 */ /* 0x004fe4000f8e003f */
[----:B------:R-:W-:-:S02]  /*1130*/  USHF.L.U64.HI UR17, UR49, 0x7, UR59 ;  /* 0x0000000731117899 */ /* 0x000fc4000801023b */
        /* <DEDUP_REMOVED lines=17> */
[----:B------:R-:W-:Y:S02]  /*1250*/  UIADD3 UR38, UR15, UR30, URZ ;  /* 0x0000001e0f267290 */ /* 0x000fe4000fffe03f */
[----:B------:R-:W-:Y:S02]  /*1260*/  UIMAD.WIDE.U32 UR14, UR8, UR10, URZ ;  /* 0x0000000a080e72a5 */ /* 0x000fe4000f8e003f */
[----:B------:R-:W-:Y:S02]  /*1270*/  UIMAD UR12, UR9, UR10, URZ ;  /* 0x0000000a090c72a4 */ /* 0x000fe4000f8e023f */
[----:B------:R-:W-:Y:S02]  /*1280*/  UIADD3 UR5, UR11, UR5, URZ ;  /* 0x000000050b057290 */ /* 0x000fe4000fffe03f */
[----:B------:R-:W-:-:S02]  /*1290*/  @UP1 UIADD3 UR38, UR13, UR19, URZ ;  /* 0x000000130d261290 */ /* 0x000fc4000fffe03f */
[----:B------:R-:W-:Y:S02]  /*12a0*/  UIMAD.WIDE.U32 UR10, UR8, UR16, URZ ;  /* 0x00000010080a72a5 */ /* 0x000fe4000f8e003f */
[----:B------:R-:W-:Y:S01]  /*12b0*/  ULOP3.LUT UR13, UR25, 0xffffffc0, URZ, 0xc0, !UPT ;  /* 0xffffffc0190d7892 */ /* 0x000fe2000f8ec03f */
[--C-:B-1----:R-:W-:Y:S01]  /*12c0*/  IMAD.MOV R0, RZ, RZ, -R5.reuse ;  /* 0x000000ffff007224 */ /* 0x102fe200078e0a05 */
[----:B------:R-:W-:Y:S01]  /*12d0*/  UIMAD UR5, UR8, UR5, UR12 ;  /* 0x00000005080572a4 */ /* 0x000fe2000f8e020c */
[----:B------:R-:W-:Y:S01]  /*12e0*/  IMAD.MOV.U32 R4, RZ, RZ, RZ ;  /* 0x000000ffff047224 */ /* 0x000fe200078e00ff */
[----:B------:R-:W-:Y:S01]  /*12f0*/  USEL UR57, UR14, UR10, !UP1 ;  /* 0x0000000a0e397287 */ /* 0x000fe2000c800000 */
[----:B------:R-:W-:Y:S01]  /*1300*/  IMAD R0, R0, R7, RZ ;  /* 0x0000000700007224 */ /* 0x000fe200078e02ff */
[----:B------:R-:W-:Y:S02]  /*1310*/  UIADD3 UR14, UR13, -0x40, URZ ;  /* 0xffffffc00d0e7890 */ /* 0x000fe4000fffe03f */
[----:B------:R-:W-:Y:S01]  /*1320*/  UISETP.NE.AND UP0, UPT, UR27, -0x1, UPT ;  /* 0xffffffff1b00788c */ /* 0x000fe2000bf05270 */
[----:B------:R-:W-:Y:S01]  /*1330*/  IMAD.HI.U32 R0, R5, R0, R4 ;  /* 0x0000000005007227 */ /* 0x000fe200078e0004 */
[----:B------:R-:W-:Y:S01]  /*1340*/  MOV R4, R6 ;  /* 0x0000000600047202 */ /* 0x000fe20000000f00 */
[----:B------:R-:W-:-:S02]  /*1350*/  USEL UR17, UR17, URZ, UP2 ;  /* 0x0000003f11117287 */ /* 0x000fc40009000000 */
[----:B------:R-:W-:Y:S01]  /*1360*/  UIADD3 UR51, UR15, UR5, URZ ;  /* 0x000000050f337290 */ /* 0x000fe2000fffe03f */
[----:B------:R-:W-:Y:S01]  /*1370*/  PLOP3.LUT P2, PT, PT, PT, UP0, 0x40, 0x0 ;  /* 0x000000000000781c */ /* 0x000fe20003f4e808 */
[----:B------:R-:W-:Y:S01]  /*1380*/  IMAD.HI.U32 R0, R0, R4, RZ ;  /* 0x0000000400007227 */ /* 0x000fe200078e00ff */
[----:B------:R-:W-:Y:S02]  /*1390*/  UIADD3 UR5, UP2, UR14, UR31, URZ ;  /* 0x0000001f0e057290 */ /* 0x000fe4000ff5e03f */
[----:B------:R-:W-:Y:S01]  /*13a0*/  USHF.R.S32.HI UR43, URZ, 0x1f, UR14 ;  /* 0x0000001f3f2b7899 */ /* 0x000fe2000801140e */
[----:B------:R-:W-:Y:S01]  /*13b0*/  IMAD.MOV R5, RZ, RZ, -R0 ;  /* 0x000000ffff057224 */ /* 0x000fe200078e0a00 */
[----:B------:R-:W-:Y:S01]  /*13c0*/  ULDC UR42, c[0x0][0x2c4] ;  /* 0x0000b100002a7ab9 */ /* 0x000fe20000000800 */
[----:B------:R-:W-:Y:S02]  /*13d0*/  UIMAD UR12, UR9, UR16, URZ ;  /* 0x00000010090c72a4 */ /* 0x000fe4000f8e023f */
[----:B------:R-:W-:Y:S01]  /*13e0*/  IMAD R4, R7, R5, R4 ;  /* 0x0000000507047224 */ /* 0x000fe200078e0204 */
[----:B------:R-:W-:-:S02]  /*13f0*/  UIMAD UR9, UR9, UR5, URZ ;  /* 0x00000005090972a4 */ /* 0x000fc4000f8e023f */
[----:B------:R-:W-:Y:S02]  /*1400*/  UIMAD.WIDE.U32 UR18, UR8, UR5, URZ ;  /* 0x00000005081272a5 */ /* 0x000fe4000f8e003f */
[----:B------:R-:W-:Y:S01]  /*1410*/  ISETP.GT.U32.AND P0, PT, R7, R4, PT ;  /* 0x000000040700720c */ /* 0x000fe20003f04070 */
[----:B------:R-:W-:Y:S02]  /*1420*/  UIADD3.X UR10, UR43, UR17, URZ, UP2, !UPT ;  /* 0x000000112b0a7290 */ /* 0x000fe400097fe43f */
[----:B------:R-:W-:Y:S01]  /*1430*/  @UP3 UIMAD UR5, UR49, UR42, URZ ;  /* 0x0000002a310532a4 */ /* 0x000fe2000f8e023f */
[----:B------:R-:W-:Y:S01]  /*1440*/  ULDC.U8 UR32, c[0x0][0x480] ;  /* 0x0001200000207ab9 */ /* 0x000fe20000000000 */
[----:B------:R-:W-:Y:S02]  /*1450*/  @UP0 UIADD3 UR22, UR21, UR27, URZ ;  /* 0x0000001b15160290 */ /* 0x000fe4000fffe03f */
[----:B------:R-:W-:Y:S02]  /*1460*/  @UP0 UIADD3 UR23, UR21, UR27, URZ ;  /* 0x0000001b15170290 */ /* 0x000fe4000fffe03f */
[----:B------:R-:W-:-:S02]  /*1470*/  UISETP.NE.AND UP4, UPT, UR32, URZ, UPT ;  /* 0x0000003f2000728c */ /* 0x000fc4000bf85270 */
[----:B------:R-:W-:Y:S02]  /*1480*/  UIMAD UR9, UR8, UR10, UR9 ;  /* 0x0000000a080972a4 */ /* 0x000fe4000f8e0209 */
[----:B------:R-:W-:Y:S01]  /*1490*/  @!P0 IMAD.IADD R4, R4, 0x1, -R7 ;  /* 0x0000000104048824 */ /* 0x000fe200078e0a07 */
[----:B------:R-:W-:Y:S01]  /*14a0*/  @!P0 IADD3 R0, R0, 0x1, RZ ;  /* 0x0000000100008810 */ /* 0x000fe20007ffe0ff */
[----:B------:R-:W-:Y:S01]  /*14b0*/  UIMAD UR52, UR56, UR33, URZ ;  /* 0x00000021383472a4 */ /* 0x000fe2000f8e023f */
[----:B------:R-:W-:Y:S01]  /*14c0*/  PLOP3.LUT P0, PT, PT, PT, UP0, 0x40, 0x0 ;  /* 0x000000000000781c */ /* 0x000fe20003f0e808 */
[----:B------:R-:W-:Y:S01]  /*14d0*/  @UP3 USEL UR8, UR5, UR16, !UP1 ;  /* 0x0000001005083287 */ /* 0x000fe2000c800000 */
[----:B------:R-:W-:Y:S01]  /*14e0*/  ISETP.GE.U32.AND P1, PT, R4, R7, PT ;  /* 0x000000070400720c */ /* 0x000fe20003f26070 */
[----:B------:R-:W-:Y:S01]  /*14f0*/  @UP0 ULDC.64 UR36, c[0x0][0x248] ;  /* 0x0000920000240ab9 */ /* 0x000fe20000000a00 */
[----:B------:R-:W-:Y:S01]  /*1500*/  LOP3.LUT R4, R8, UR56, RZ, 0x3c, !PT ;  /* 0x0000003808047c12 */ /* 0x000fe2000f8e3cff */
[----:B------:R-:W-:Y:S01]  /*1510*/  @UP0 ULDC.64 UR32, c[0x0][0x250] ;  /* 0x0000940000200ab9 */ /* 0x000fe20000000a00 */
[----:B------:R-:W-:-:S02]  /*1520*/  @UP1 UIADD3 UR51, UR11, UR12, URZ ;  /* 0x0000000c0b331290 */ /* 0x000fc4000fffe03f */
[----:B------:R-:W-:Y:S01]  /*1530*/  ISETP.GE.AND P3, PT, R4, RZ, PT ;  /* 0x000000ff0400720c */ /* 0x000fe20003f66270 */
[----:B------:R-:W-:Y:S01]  /*1540*/  @UP3 ULDC UR5, c[0x0][0x2e4] ;  /* 0x0000b90000053ab9 */ /* 0x000fe20000000800 */
[----:B------:R-:W-:Y:S02]  /*1550*/  @UP0 UIMAD.WIDE.U32 UR12, UR22, UR36, URZ ;  /* 0x00000024160c02a5 */ /* 0x000fe4000f8e003f */
[----:B------:R-:W-:Y:S02]  /*1560*/  @UP0 UIMAD.WIDE.U32 UR10, UR23, UR32, URZ ;  /* 0x00000020170a02a5 */ /* 0x000fe4000f8e003f */
[----:B------:R-:W-:Y:S01]  /*1570*/  USEL UR54, UR24, URZ, UP4 ;  /* 0x0000003f18367287 */ /* 0x000fe2000a000000 */
[----:B------:R-:W-:Y:S01]  /*1580*/  @P1 VIADD R0, R0, 0x1 ;  /* 0x0000000100001836 */ /* 0x000fe20000000000 */
[----:B------:R-:W-:Y:S01]  /*1590*/  @UP3 UIMAD UR24, UR56, UR5, UR8 ;  /* 0x00000005381832a4 */ /* 0x000fe2000f8e0208 */
[----:B------:R-:W-:Y:S01]  /*15a0*/  PLOP3.LUT P1, PT, PT, PT, UP3, 0x80, 0x0 ;  /* 0x000000000000781c */ /* 0x000fe20003f2f038 */
[----:B------:R-:W-:Y:S01]  /*15b0*/  @!UP3 UIMAD UR5, UR49, UR61, UR56 ;  /* 0x0000003d3105b2a4 */ /* 0x000fe2000f8e0238 */
[----:B------:R-:W-:Y:S01]  /*15c0*/  IMAD.MOV.U32 R23, RZ, RZ, R0 ;  /* 0x000000ffff177224 */ /* 0x000fe200078e0000 */
[----:B------:R-:W-:-:S02]  /*15d0*/  @UP0 UIMAD UR17, UR22, UR37, URZ ;  /* 0x00000025161102a4 */ /* 0x000fc4000f8e023f */
[----:B------:R-:W-:Y:S02]  /*15e0*/  @UP0 UIMAD UR15, UR23, UR33, URZ ;  /* 0x00000021170f02a4 */ /* 0x000fe4000f8e023f */
[----:B------:R-:W-:Y:S01]  /*15f0*/  USHF.R.S32.HI UR50, URZ, 0x6, UR25 ;  /* 0x000000063f327899 */ /* 0x000fe20008011419 */
[----:B------:R-:W-:Y:S01]  /*1600*/  @!P3 IADD3 R23, -R23, RZ, RZ ;  /* 0x000000ff1717b210 */ /* 0x000fe20007ffe1ff */
[----:B------:R-:W-:Y:S01]  /*1610*/  USEL UR53, UR40, URZ, UP4 ;  /* 0x0000003f28357287 */ /* 0x000fe2000a000000 */
[----:B------:R-:W-:Y:S01]  /*1620*/  @!P4 LOP3.LUT R23, RZ, R8, RZ, 0x33, !PT ;  /* 0x00000008ff17c212 */ /* 0x000fe200078e33ff */
[----:B------:R-:W-:Y:S02]  /*1630*/  @!UP3 UIMAD UR24, UR5, UR42, URZ ;  /* 0x0000002a0518b2a4 */ /* 0x000fe4000f8e023f */
[----:B------:R-:W-:Y:S02]  /*1640*/  @!UP1 UIADD3 UR39, UR45, UR35, URZ ;  /* 0x000000232d279290 */ /* 0x000fe4000fffe03f */
[----:B------:R-:W-:-:S02]  /*1650*/  USHF.R.S32.HI UR55, URZ, 0x1f, UR52 ;  /* 0x0000001f3f377899 */ /* 0x000fc40008011434 */
[----:B------:R-:W-:Y:S02]  /*1660*/  @UP0 UIADD3 UR41, UR11, UR15, URZ ;  /* 0x0000000f0b290290 */ /* 0x000fe4000fffe03f */
        /* <DEDUP_REMOVED lines=17> */
.L_x_154:
        /* <DEDUP_REMOVED lines=13> */
.L_x_155:
        /* <DEDUP_REMOVED lines=11> */
.L_x_156:
[----:B------:R-:W-:-:S04]  /*1900*/  UIMAD UR5, UR49, UR61, UR56 ;  /* 0x0000003d310572a4 */ /* 0x000fc8000f8e0238 */
[----:B------:R-:W-:-:S12]  /*1910*/  UIMAD UR5, UR5, UR60, URZ ;  /* 0x0000003c050572a4 */ /* 0x000fd8000f8e023f */
.L_x_157:
[----:B------:R-:W2:Y:S01]  /*1920*/  LDL R5, [R1+0x28] ;  /* 0x0000280001057983 */ /* 0x000ea20000100800 */
[----:B------:R-:W-:Y:S01]  /*1930*/  ULDC UR8, c[0x0][0x2dc] ;  /* 0x0000b70000087ab9 */ /* 0x000fe20000000800 */
[----:B------:R-:W-:Y:S01]  /*1940*/  UIADD3 UR15, UR14, UR5, URZ ;  /* 0x000000050e0f7290 */ /* 0x000fe2000fffe03f */
[----:B------:R-:W1:Y:S01]  /*1950*/  LDC.64 R8, c[0x0][0x420] ;  /* 0x00010800ff087b82 */ /* 0x000e620000000a00 */
[----:B------:R-:W3:Y:S01]  /*1960*/  S2R R0, SR_TID.X ;  /* 0x0000000000007919 */ /* 0x000ee20000002100 */
[----:B------:R-:W-:Y:S01]  /*1970*/  UIMAD UR9, UR8, UR61, URZ ;  /* 0x0000003d080972a4 */ /* 0x000fe2000f8e023f */
[----:B------:R-:W-:Y:S01]  /*1980*/  BSSY B1, `(.L_x_153) ;  /* 0x0000685000017945 */ /* 0x000fe20003800000 */
[----:B------:R-:W-:Y:S01]  /*1990*/  UIADD3 UR35, -UR20, UR34, UR26 ;  /* 0x0000002214237290 */ /* 0x000fe2000fffe11a */
[----:B------:R-:W4:Y:S01]  /*19a0*/  S2R R4, SR_TID.X ;  /* 0x0000000000047919 */ /* 0x000f220000002100 */
[----:B------:R-:W-:Y:S01]  /*19b0*/  USHF.L.U32 UR5, UR9, 0x6, URZ ;  /* 0x0000000609057899 */ /* 0x000fe2000800063f */
[----:B------:R-:W-:Y:S01]  /*19c0*/  ULDC.64 UR12, c[0x0][0x400] ;  /* 0x00010000000c7ab9 */ /* 0x000fe20000000a00 */
[----:B------:R-:W5:Y:S02]  /*19d0*/  S2R R40, SR_TID.X ;  /* 0x0000000000287919 */ /* 0x000f640000002100 */
[----:B------:R-:W-:-:S02]  /*19e0*/  UIADD3 UR10, UP2, UP1, UR18, UR5, UR52 ;  /* 0x00000005120a7290 */ /* 0x000fc4000f95e034 */
[----:B------:R-:W-:Y:S01]  /*19f0*/  USHF.R.S32.HI UR5, URZ, 0x1f, UR5 ;  /* 0x0000001f3f057899 */ /* 0x000fe20008011405 */
[----:B------:R-:W-:Y:S01]  /*1a00*/  ULDC UR60, c[0x0][0x398] ;  /* 0x0000e600003c7ab9 */ /* 0x000fe20000000800 */
[----:B------:R-:W-:Y:S02]  /*1a10*/  ULDC.64 UR46, c[0x0][0x478] ;  /* 0x00011e00002e7ab9 */ /* 0x000fe40000000a00 */
[----:B------:R-:W-:Y:S02]  /*1a20*/  UIADD3.X UR11, UR25, UR5, UR55, UP2, UP1 ;  /* 0x00000005190b7290 */ /* 0x000fe400097e2437 */
[----:B------:R-:W-:Y:S01]  /*1a30*/  UIADD3 UR5, UP2, UP1, UR54, UR10, UR57 ;  /* 0x0000000a36057290 */ /* 0x000fe2000f95e039 */
[----:B------:R-:W-:Y:S01]  /*1a40*/  ULDC UR45, c[0x0][0x2d0] ;  /* 0x0000b400002d7ab9 */ /* 0x000fe20000000800 */
[----:B------:R-:W-:Y:S02]  /*1a50*/  USHF.R.S32.HI UR61, URZ, 0x1f, UR56 ;  /* 0x0000001f3f3d7899 */ /* 0x000fe40008011438 */
[----:B------:R-:W-:-:S02]  /*1a60*/  UIADD3.X UR11, UR53, UR11, UR51, UP2, UP1 ;  /* 0x0000000b350b7290 */ /* 0x000fc400097e2433 */
[----:B------:R-:W-:Y:S01]  /*1a70*/  UIADD3 UR44, UR14, UR24, URZ ;  /* 0x000000180e2c7290 */ /* 0x000fe2000fffe03f */
[----:B------:R-:W-:Y:S02]  /*1a80*/  ULDC.64 UR30, c[0x0][0x258] ;  /* 0x00009600001e7ab9 */ /* 0x000fe40000000a00 */
[----:B------:R-:W-:Y:S01]  /*1a90*/  ULDC.64 UR24, c[0x0][0x428] ;  /* 0x00010a0000187ab9 */ /* 0x000fe20000000a00 */
[----:B------:R-:W-:Y:S01]  /*1aa0*/  IMAD.U32 R34, RZ, RZ, UR30 ;  /* 0x0000001eff227e24 */ /* 0x000fe2000f8e00ff */
[----:B------:R-:W-:Y:S01]  /*1ab0*/  ULDC.64 UR54, c[0x0][0x2b0] ;  /* 0x0000ac0000367ab9 */ /* 0x000fe20000000a00 */
[----:B------:R-:W-:Y:S01]  /*1ac0*/  IMAD.U32 R29, RZ, RZ, UR24 ;  /* 0x00000018ff1d7e24 */ /* 0x000fe2000f8e00ff */
[----:B------:R-:W-:Y:S01]  /*1ad0*/  ULDC.64 UR18, c[0x0][0x210] ;  /* 0x0000840000127ab9 */ /* 0x000fe20000000a00 */
[----:B---3--:R-:W-:Y:S01]  /*1ae0*/  SHF.R.S32.HI R0, RZ, 0x1f, R0 ;  /* 0x0000001fff007819 */ /* 0x008fe20000011400 */
[----:B------:R-:W-:Y:S01]  /*1af0*/  ULDC.64 UR16, c[0x0][0x3e0] ;  /* 0x0000f80000107ab9 */ /* 0x000fe20000000a00 */
[----:B------:R-:W-:-:S02]  /*1b00*/  UIADD3 UR8, UR50, -0x1, URZ ;  /* 0xffffffff32087890 */ /* 0x000fc4000fffe03f */
        /* <DEDUP_REMOVED lines=19> */
[----:B------:R-:W-:-:S03]  /*1c40*/  UIADD3 UR5, UR35, -UR60, URZ ;  /* 0x8000003c23057290 */ /* 0x000fc6000fffe03f */
[----:B------:R-:W-:Y:S01]  /*1c50*/  LEA.HI.X.SX32 R0, R0, UR11, 0x1, P0 ;  /* 0x0000000b00007c11 */ /* 0x000fe200080f0eff */
[----:B------:R-:W-:Y:S01]  /*1c60*/  UIMAD.WIDE UR10, UR15, 0x4, UR46 ;  /* 0x000000040f0a78a5 */ /* 0x000fe2000f8e022e */
[----:B------:R-:W-:Y:S01]  /*1c70*/  LEA R238, P0, R5, UR12, 0x2 ;  /* 0x0000000c05ee7c11 */ /* 0x000fe2000f8010ff */
[----:B------:R-:W-:-:S03]  /*1c80*/  USHF.R.S32.HI UR15, URZ, 0x1f, UR5 ;  /* 0x0000001f3f0f7899 */ /* 0x000fc60008011405 */
        /* <DEDUP_REMOVED lines=35> */
[-C--:B------:R-:W-:Y:S01]  /*1ec0*/  IMAD R6, R39, R8.reuse, RZ ;  /* 0x0000000827067224 */ /* 0x080fe200078e02ff */
[----:B------:R-:W-:Y:S01]  /*1ed0*/  UMOV UR12, UR10 ;  /* 0x0000000a000c7c82 */ /* 0x000fe20008000000 */
        /* <DEDUP_REMOVED lines=32> */
.L_x_159:
        /* <DEDUP_REMOVED lines=20> */
.L_x_160:
        /* <DEDUP_REMOVED lines=30> */
.L_x_162:
[----:B------:R-:W-:Y:S05]  /*2400*/  BSYNC B0 ;  /* 0x0000000000007941 */ /* 0x000fea0003800000 */
.L_x_161:
        /* <DEDUP_REMOVED lines=29> */
.L_x_158:
        /* <DEDUP_REMOVED lines=71> */
.L_x_165:
[----:B------:R-:W-:Y:S05]  /*2a50*/  BSYNC B0 ;  /* 0x0000000000007941 */ /* 0x000fea0003800000 */
.L_x_164:
        /* <DEDUP_REMOVED lines=22> */
[----:B------:R3:W-:Y:S02]  /*2bc0*/  @P3 STS.128 [R237+0x8000], RZ ;  /* 0x008000ffed003388 */ /* 0x0007e40000000c00 */
        /* <DEDUP_REMOVED lines=30> */
.L_x_167:
[----:B------:R-:W-:Y:S05]  /*2db0*/  BSYNC B0 ;  /* 0x0000000000007941 */ /* 0x000fea0003800000 */
.L_x_166:
        /* <DEDUP_REMOVED lines=44> */
.L_x_169:
[----:B------:R-:W-:Y:S05]  /*3080*/  BSYNC B0 ;  /* 0x0000000000007941 */ /* 0x000fea0003800000 */
.L_x_168:
        /* <DEDUP_REMOVED lines=39> */
.L_x_171:
[----:B------:R-:W-:Y:S05]  /*3300*/  BSYNC B0 ;  /* 0x0000000000007941 */ /* 0x000fea0003800000 */
.L_x_170:
        /* <DEDUP_REMOVED lines=42> */
.L_x_173:
[----:B------:R-:W-:Y:S05]  /*35b0*/  BSYNC B0 ;  /* 0x0000000000007941 */ /* 0x000fea0003800000 */
.L_x_172:
        /* <DEDUP_REMOVED lines=61> */
.L_x_175:
[----:B------:R-:W-:Y:S05]  /*3990*/  BSYNC B0 ;  /* 0x0000000000007941 */ /* 0x000fea0003800000 */
.L_x_174:
[----:B------:R-:W0:Y:S01]  /*39a0*/  LDGDEPBAR ;  /* 0x00000000000079af */ /* 0x000e220000000000 */
[----:B------:R-:W-:Y:S01]  /*39b0*/  ULDC.64 UR18, c[0x0][0x3c8] ;  /* 0x0000f20000127ab9 */ /* 0x000fe20000000a00 */
[----:B------:R-:W-:Y:S02]  /*39c0*/  USHF.R.S32.HI UR13, URZ, 0x1f, UR56 ;  /* 0x0000001f3f0d7899 */ /* 0x000fe40008011438 */
[----:B------:R-:W-:Y:S01]  /*39d0*/  UISETP.NE.U32.AND UP1, UPT, UR18, URZ, UPT ;  /* 0x0000003f1200728c */ /* 0x000fe2000bf25070 */
[----:B------:R-:W-:Y:S01]  /*39e0*/  LEA.HI R0, R41, R40, RZ, 0x7 ;  /* 0x0000002829007211 */ /* 0x000fe200078f38ff */
[----:B-12---:R-:W-:Y:S01]  /*39f0*/  IMAD.MOV.U32 R9, RZ, RZ, 0x20 ;  /* 0x00000020ff097424 */ /* 0x006fe200078e00ff */
[C---:B------:R-:W-:Y:S01]  /*3a00*/  LOP3.LUT P2, RZ, R37.reuse, 0x4, RZ, 0xc0, !PT ;  /* 0x0000000425ff7812 */ /* 0x040fe2000784c0ff */
[----:B------:R-:W-:Y:S01]  /*3a10*/  UISETP.NE.AND.EX UP1, UPT, UR19, URZ, UPT, UP1 ;  /* 0x0000003f1300728c */ /* 0x000fe2000bf25310 */
[----:B------:R-:W-:Y:S01]  /*3a20*/  IMAD.MOV.U32 R192, RZ, RZ, 0x40 ;  /* 0x00000040ffc07424 */ /* 0x000fe200078e00ff */
[----:B------:R-:W-:Y:S01]  /*3a30*/  LOP3.LUT P1, RZ, R37, 0x2, RZ, 0xc0, !PT ;  /* 0x0000000225ff7812 */ /* 0x000fe2000782c0ff */
[----:B------:R-:W-:Y:S01]  /*3a40*/  VIADD R8, R45, 0x1 ;  /* 0x000000012d087836 */ /* 0x000fe20000000000 */
[----:B------:R-:W-:Y:S01]  /*3a50*/  LEA R180, R234, UR4, 0x1 ;  /* 0x00000004eab47c11 */ /* 0x000fe2000f8e08ff */
[----:B---3--:R-:W-:Y:S01]  /*3a60*/  IMAD.U32 R6, RZ, RZ, UR34 ;  /* 0x00000022ff067e24 */ /* 0x008fe2000f8e00ff */
[----:B------:R-:W-:-:S02]  /*3a70*/  PLOP3.LUT P0, PT, PT, PT, UP1, 0x80, 0x0 ;  /* 0x000000000000781c */ /* 0x000fc40003f0f018 */
[----:B------:R-:W-:Y:S02]  /*3a80*/  CS2R R126, SRZ ;  /* 0x00000000007e7805 */ /* 0x000fe4000001ff00 */
[----:B------:R-:W-:Y:S02]  /*3a90*/  CS2R R124, SRZ ;  /* 0x00000000007c7805 */ /* 0x000fe4000001ff00 */
[----:B------:R-:W-:Y:S02]  /*3aa0*/  CS2R R130, SRZ ;  /* 0x0000000000827805 */ /* 0x000fe4000001ff00 */
[----:B------:R-:W-:Y:S01]  /*3ab0*/  CS2R R128, SRZ ;  /* 0x0000000000807805 */ /* 0x000fe2000001ff00 */
        /* <DEDUP_REMOVED lines=9> */
[----:B------:R-:W-:Y:S01]  /*3b50*/  @UP1 UIADD3 UR5, UR17, UR5, URZ ;  /* 0x0000000511051290 */ /* 0x000fe2000fffe03f */
[----:B------:R-:W-:Y:S01]  /*3b60*/  SHF.R.S32.HI R0, RZ, 0x7, R0 ;  /* 0x00000007ff007819 */ /* 0x000fe20000011400 */
[----:B------:R-:W-:Y:S02]  /*3b70*/  UIADD3 UR13, UR4, 0x14000, URZ ;  /* 0x00014000040d7890 */ /* 0x000fe4000fffe03f */
[----:B------:R-:W-:Y:S01]  /*3b80*/  @UP1 ULEA.HI.X UR19, UR16, UR19, UR5, 0x2, UP0 ;  /* 0x0000001310131291 */ /* 0x000fe200080f1405 */
[----:B------:R-:W-:Y:S01]  /*3b90*/  IMAD.U32 R4, RZ, RZ, UR18 ;  /* 0x00000012ff047e24 */ /* 0x000fe2000f8e00ff */
[----:B------:R-:W-:Y:S01]  /*3ba0*/  SEL R9, R9, 0xffffffe0, !P1 ;  /* 0xffffffe009097807 */ /* 0x000fe20004800000 */
[----:B------:R-:W-:Y:S01]  /*3bb0*/  @UP1 ULDC UR5, c[0x0][0x2e8] ;  /* 0x0000ba0000051ab9 */ /* 0x000fe20000000800 */
[----:B------:R-:W-:Y:S01]  /*3bc0*/  IMAD.SHL.U32 R40, R40, 0x2, RZ ;  /* 0x0000000228287824 */ /* 0x000fe200078e00ff */
[----:B------:R-:W-:Y:S01]  /*3bd0*/  SEL R192, R192, 0xffffffc0, !P2 ;  /* 0xffffffc0c0c07807 */ /* 0x000fe20005000000 */
[----:B------:R-:W-:Y:S01]  /*3be0*/  IMAD.U32 R5, RZ, RZ, UR19 ;  /* 0x00000013ff057e24 */ /* 0x000fe2000f8e00ff */
[----:B------:R-:W-:-:S02]  /*3bf0*/  CS2R R122, SRZ ;  /* 0x00000000007a7805 */ /* 0x000fc4000001ff00 */
[----:B------:R-:W-:Y:S02]  /*3c00*/  CS2R R120, SRZ ;  /* 0x0000000000787805 */ /* 0x000fe4000001ff00 */
[----:B------:R-:W-:Y:S02]  /*3c10*/  CS2R R118, SRZ ;  /* 0x0000000000767805 */ /* 0x000fe4000001ff00 */
[----:B------:R-:W-:Y:S02]  /*3c20*/  CS2R R116, SRZ ;  /* 0x0000000000747805 */ /* 0x000fe4000001ff00 */
[----:B------:R-:W-:Y:S02]  /*3c30*/  CS2R R110, SRZ ;  /* 0x00000000006e7805 */ /* 0x000fe4000001ff00 */
[----:B------:R-:W-:Y:S01]  /*3c40*/  CS2R R108, SRZ ;  /* 0x00000000006c7805 */ /* 0x000fe2000001ff00 */
[----:B------:R1:W2:Y:S01]  /*3c50*/  @P0 LDG.E R5, desc[UR6][R4.64] ;  /* 0x0000000604050981 */ /* 0x0002a2000c1e1900 */
[----:B------:R-:W-:Y:S01]  /*3c60*/  LEA R10, R234, UR13, 0x1 ;  /* 0x0000000dea0a7c11 */ /* 0x000fe2000f8e08ff */
[----:B------:R-:W-:Y:S01]  /*3c70*/  IMAD.SHL.U32 R7, R0, 0x10, RZ ;  /* 0x0000001000077824 */ /* 0x000fe200078e00ff */
[----:B------:R-:W-:Y:S01]  /*3c80*/  UIADD3 UR19, UR34, 0x20, UR26 ;  /* 0x0000002022137890 */ /* 0x000fe2000fffe01a */
[----:B------:R-:W3:Y:S01]  /*3c90*/  LDSM.16.M88.4 R132, [R180+0x14000] ;  /* 0x01400000b484783b */ /* 0x000ee20000000200 */
[----:B------:R-:W-:-:S02]  /*3ca0*/  IADD3 R192, R9, R10, R192 ;  /* 0x0000000a09c07210 */ /* 0x000fc40007ffe0c0 */
[----:B------:R-:W-:Y:S02]  /*3cb0*/  CS2R R114, SRZ ;  /* 0x0000000000727805 */ /* 0x000fe4000001ff00 */
[----:B------:R-:W-:Y:S01]  /*3cc0*/  LOP3.LUT R7, R7, 0x6, R40, 0xf8, !PT ;  /* 0x0000000607077812 */ /* 0x000fe200078ef828 */
[----:B------:R-:W2:Y:S01]  /*3cd0*/  LDSM.16.M88.4 R148, [R180+0x15000] ;  /* 0x01500000b494783b */ /* 0x000ea20000000200 */
[----:B------:R-:W-:Y:S02]  /*3ce0*/  CS2R R112, SRZ ;  /* 0x0000000000707805 */ /* 0x000fe4000001ff00 */
[----:B------:R-:W-:Y:S02]  /*3cf0*/  CS2R R106, SRZ ;  /* 0x00000000006a7805 */ /* 0x000fe4000001ff00 */
[----:B------:R-:W-:Y:S01]  /*3d00*/  CS2R R104, SRZ ;  /* 0x0000000000687805 */ /* 0x000fe2000001ff00 */
[----:B------:R-:W2:Y:S01]  /*3d10*/  LDSM.16.M88.4 R164, [R180+0x16000] ;  /* 0x01600000b4a4783b */ /* 0x000ea20000000200 */
[----:B------:R-:W-:Y:S01]  /*3d20*/  VIADD R247, R7, UR26 ;  /* 0x0000001a07f77c36 */ /* 0x000fe20008000000 */
[----:B------:R-:W-:-:S02]  /*3d30*/  CS2R R102, SRZ ;  /* 0x0000000000667805 */ /* 0x000fc4000001ff00 */
[----:B------:R-:W-:Y:S01]  /*3d40*/  CS2R R100, SRZ ;  /* 0x0000000000647805 */ /* 0x000fe2000001ff00 */
[----:B------:R-:W2:Y:S01]  /*3d50*/  LDSM.16.M88.4 R160, [R192+0x1000] ;  /* 0x00100000c0a0783b */ /* 0x000ea20000000200 */
[C---:B------:R-:W-:Y:S01]  /*3d60*/  VIADD R248, R247.reuse, 0x1 ;  /* 0x00000001f7f87836 */ /* 0x040fe20000000000 */
[----:B------:R-:W-:Y:S01]  /*3d70*/  CS2R R38, SRZ ;  /* 0x0000000000267805 */ /* 0x000fe2000001ff00 */
[C---:B------:R-:W-:Y:S01]  /*3d80*/  VIADD R250, R247.reuse, 0x9 ;  /* 0x00000009f7fa7836 */ /* 0x040fe20000000000 */
[----:B------:R-:W2:Y:S01]  /*3d90*/  LDSM.16.M88.4 R176, [R192+0x2000] ;  /* 0x00200000c0b0783b */ /* 0x000ea20000000200 */
[----:B------:R-:W-:Y:S01]  /*3da0*/  VIADD R249, R247, 0x8 ;  /* 0x00000008f7f97836 */ /* 0x000fe20000000000 */
[----:B------:R-:W-:Y:S02]  /*3db0*/  CS2R R36, SRZ ;  /* 0x0000000000247805 */ /* 0x000fe4000001ff00 */
[----:B------:R-:W-:Y:S01]  /*3dc0*/  CS2R R42, SRZ ;  /* 0x00000000002a7805 */ /* 0x000fe2000001ff00 */
[----:B------:R-:W2:Y:S01]  /*3dd0*/  LDSM.16.M88.4 R180, [R180+0x17000] ;  /* 0x01700000b4b4783b */ /* 0x000ea20000000200 */
[----:B-1----:R-:W2:Y:S01]  /*3de0*/  @P0 MUFU.RCP R4, UR5 ;  /* 0x0000000500040d08 */ /* 0x002ea20008001000 */
[----:B------:R-:W-:-:S02]  /*3df0*/  CS2R R40, SRZ ;  /* 0x0000000000287805 */ /* 0x000fc4000001ff00 */
[----:B------:R-:W-:Y:S01]  /*3e00*/  CS2R R34, SRZ ;  /* 0x0000000000227805 */ /* 0x000fe2000001ff00 */
[----:B------:R-:W1:Y:S01]  /*3e10*/  LDSM.16.M88.4 R192, [R192+0x3000] ;  /* 0x00300000c0c0783b */ /* 0x000e620000000200 */
[----:B------:R-:W-:Y:S02]  /*3e20*/  CS2R R32, SRZ ;  /* 0x0000000000207805 */ /* 0x000fe4000001ff00 */
[----:B------:R-:W-:Y:S02]  /*3e30*/  CS2R R30, SRZ ;  /* 0x00000000001e7805 */ /* 0x000fe4000001ff00 */
[----:B------:R-:W-:Y:S01]  /*3e40*/  CS2R R28, SRZ ;  /* 0x00000000001c7805 */ /* 0x000fe2000001ff00 */
[----:B------:R-:W1:Y:S01]  /*3e50*/  LDSM.16.M88.4 R136, [R229] ;  /* 0x00000000e588783b */ /* 0x000e620000000200 */
[----:B------:R-:W-:Y:S02]  /*3e60*/  CS2R R22, SRZ ;  /* 0x0000000000167805 */ /* 0x000fe4000001ff00 */
[----:B------:R-:W-:-:S02]  /*3e70*/  CS2R R20, SRZ ;  /* 0x0000000000147805 */ /* 0x000fc4000001ff00 */
[----:B------:R-:W-:Y:S01]  /*3e80*/  CS2R R26, SRZ ;  /* 0x00000000001a7805 */ /* 0x000fe2000001ff00 */
[----:B------:R-:W1:Y:S01]  /*3e90*/  LDSM.16.M88.4 R140, [R230] ;  /* 0x00000000e68c783b */ /* 0x000e620000000200 */
[----:B------:R-:W-:Y:S02]  /*3ea0*/  CS2R R24, SRZ ;  /* 0x0000000000187805 */ /* 0x000fe4000001ff00 */
[----:B------:R-:W-:Y:S02]  /*3eb0*/  CS2R R18, SRZ ;  /* 0x0000000000127805 */ /* 0x000fe4000001ff00 */
[----:B------:R-:W-:Y:S01]  /*3ec0*/  CS2R R16, SRZ ;  /* 0x0000000000107805 */ /* 0x000fe2000001ff00 */
[----:B------:R-:W1:Y:S01]  /*3ed0*/  LDSM.16.M88.4 R144, [R231] ;  /* 0x00000000e790783b */ /* 0x000e620000000200 */
[----:B------:R-:W-:Y:S02]  /*3ee0*/  CS2R R14, SRZ ;  /* 0x00000000000e7805 */ /* 0x000fe4000001ff00 */
[----:B------:R-:W-:-:S02]  /*3ef0*/  CS2R R12, SRZ ;  /* 0x00000000000c7805 */ /* 0x000fc4000001ff00 */
[----:B------:R-:W-:Y:S01]  /*3f00*/  I2FP.F32.S32 R252, R250 ;  /* 0x000000fa00fc7245 */ /* 0x000fe20000201400 */
[----:B------:R-:W1:Y:S01]  /*3f10*/  LDSM.16.M88.4 R152, [R229+0x1000] ;  /* 0x00100000e598783b */ /* 0x000e620000000200 */
[----:B------:R-:W-:Y:S01]  /*3f20*/  I2FP.F32.S32 R251, R249 ;  /* 0x000000f900fb7245 */ /* 0x000fe20000201400 */
[----:B------:R-:W-:Y:S01]  /*3f30*/  UMOV UR5, URZ ;  /* 0x0000003f00057c82 */ /* 0x000fe20008000000 */
[----:B------:R-:W-:Y:S01]  /*3f40*/  ULDC UR22, c[0x0][0x2dc] ;  /* 0x0000b70000167ab9 */ /* 0x000fe20000000800 */
[----:B------:R-:W1:Y:S01]  /*3f50*/  LDSM.16.M88.4 R156, [R230+0x1000] ;  /* 0x00100000e69c783b */ /* 0x000e620000000200 */
[----:B------:R-:W-:Y:S02]  /*3f60*/  UIADD3 UR18, UR26, 0x20, URZ ;  /* 0x000000201a127890 */ /* 0x000fe4000fffe03f */
[----:B------:R-:W-:Y:S01]  /*3f70*/  UIADD3 UR19, UR19, -UR20, URZ ;  /* 0x8000001413137290 */ /* 0x000fe2000fffe03f */
[----:B------:R-:W1:Y:S01]  /*3f80*/  LDSM.16.M88.4 R168, [R229+0x2000] ;  /* 0x00200000e5a8783b */ /* 0x000e620000000200 */
[----:B------:R-:W-:Y:S01]  /*3f90*/  ULDC UR14, c[0x0][0x39c] ;  /* 0x0000e700000e7ab9 */ /* 0x000fe20000000800 */
[----:B------:R-:W-:-:S02]  /*3fa0*/  ULDC UR17, c[0x0][0x2ec] ;  /* 0x0000bb0000117ab9 */ /* 0x000fc40000000800 */
[----:B------:R-:W1:Y:S04]  /*3fb0*/  LDSM.16.M88.4 R172, [R230+0x2000] ;  /* 0x00200000e6ac783b */ /* 0x000e680000000200 */
[----:B------:R-:W1:Y:S04]  /*3fc0*/  LDSM.16.M88.4 R184, [R229+0x3000] ;  /* 0x00300000e5b8783b */ /* 0x000e680000000200 */
[----:B------:R-:W1:Y:S01]  /*3fd0*/  LDSM.16.M88.4 R188, [R230+0x3000] ;  /* 0x00300000e6bc783b */ /* 0x000e620000000200 */
[----:B--2---:R-:W-:Y:S01]  /*3fe0*/  @P0 FMUL.FTZ R0, R5, R4 ;  /* 0x0000000405000220 */ /* 0x004fe20000410000 */
[----:B------:R-:W-:-:S04]  /*3ff0*/  IADD3 R4, R8, UR20, -R6 ;  /* 0x0000001408047c10 */ /* 0x000fc8000fffe806 */
[----:B------:R-:W-:Y:S01]  /*4000*/  @P0 R2UR UR13, R0 ;  /* 0x00000000000d02ca */ /* 0x000fe200000e0000 */
[C---:B------:R-:W-:Y:S01]  /*4010*/  IMAD.SHL.U32 R0, R45.reuse, 0x4, RZ ;  /* 0x000000042d007824 */ /* 0x040fe200078e00ff */
[----:B------:R2:W-:Y:S04]  /*4020*/  STL [R1+0x20], R4 ;  /* 0x0000200401007387 */ /* 0x0005e80000100800 */
[----:B------:R4:W-:Y:S07]  /*4030*/  STL [R1+0xc], R0 ;  /* 0x00000c0001007387 */ /* 0x0009ee0000100800 */
[----:B------:R-:W-:Y:S01]  /*4040*/  @UP1 UMOV UR5, UR13 ;  /* 0x0000000d00051c82 */ /* 0x000fe20008000000 */
[----:B--2---:R-:W-:-:S02]  /*4050*/  SHF.L.U64.HI R4, R45, 0x2, R44 ;  /* 0x000000022d047819 */ /* 0x004fc4000001022c */
[----:B----4-:R-:W-:-:S03]  /*4060*/  I2FP.F32.S32 R0, R247 ;  /* 0x000000f700007245 */ /* 0x010fc60000201400 */
[----:B------:R-:W-:Y:S04]  /*4070*/  STL [R1+0x4], R4 ;  /* 0x0000040401007387 */ /* 0x000fe80000100800 */
[----:B------:R2:W-:Y:S02]  /*4080*/  STL [R1], R0 ;  /* 0x0000000001007387 */ /* 0x0005e40000100800 */
[----:B--2---:R-:W-:-:S05]  /*4090*/  I2FP.F32.S32 R0, R248 ;  /* 0x000000f800007245 */ /* 0x004fca0000201400 */
[----:B-1-3--:R2:W-:Y:S02]  /*40a0*/  STL [R1+0x8], R0 ;  /* 0x0000080001007387 */ /* 0x00a5e40000100800 */
.L_x_178:
[----:B------:R-:W0:Y:S01]  /*40b0*/  LDGDEPBAR ;  /* 0x00000000000079af */ /* 0x000e220000000000 */
[----:B--2---:R-:W-:Y:S01]  /*40c0*/  LEA R0, R234, UR4, 0x1 ;  /* 0x00000004ea007c11 */ /* 0x004fe2000f8e08ff */
[----:B------:R-:W-:Y:S01]  /*40d0*/  USHF.L.U32 UR13, UR8, 0x6, URZ ;  /* 0x00000006080d7899 */ /* 0x000fe2000800063f */
[----:B-----5:R-:W-:Y:S01]  /*40e0*/  FSETP.NEU.FTZ.AND P0, PT, R245, -INF , PT ;  /* 0xff800000f500780b */ /* 0x020fe20003f1d000 */
[----:B------:R-:W2:Y:S02]  /*40f0*/  LDL R70, [R1+0x20] ;  /* 0x0000200001467983 */ /* 0x000ea40000100800 */
[----:B------:R-:W-:Y:S02]  /*4100*/  UISETP.GE.AND UP0, UPT, UR13, UR19, UPT ;  /* 0x000000130d00728c */ /* 0x000fe4000bf06270 */
[----:B------:R-:W3:Y:S02]  /*4110*/  LDL R69, [R1] ;  /* 0x0000000001457983 */ /* 0x000ee40000100800 */
[----:B------:R-:W-:Y:S02]  /*4120*/  UISETP.LT.AND UP0, UPT, UR18, UR20, UP0 ;  /* 0x000000141200728c */ /* 0x000fe40008701270 */
[----:B------:R-:W4:Y:S04]  /*4130*/  LDL R68, [R1+0x8] ;  /* 0x0000080001447983 */ /* 0x000f280000100800 */
[----:B------:R-:W-:Y:S01]  /*4140*/  PLOP3.LUT P1, PT, PT, PT, UP0, 0x80, 0x0 ;  /* 0x000000000000781c */ /* 0x000fe20003f2f008 */
[----:B------:R-:W4:Y:S01]  /*4150*/  LDL R73, [R1+0x10] ;  /* 0x0000100001497983 */ /* 0x000f220000100800 */
[----:B------:R-:W-:Y:S03]  /*4160*/  UISETP.GT.AND UP0, UPT, UR8, UR15, UPT ;  /* 0x0000000f0800728c */ /* 0x000fe6000bf04270 */
[----:B------:R-:W4:Y:S04]  /*4170*/  LDL R72, [R1+0x1c] ;  /* 0x00001c0001487983 */ /* 0x000f280000100800 */
[----:B------:R-:W4:Y:S04]  /*4180*/  LDL R71, [R1+0x14] ;  /* 0x0000140001477983 */ /* 0x000f280000100800 */
[----:B------:R-:W4:Y:S01]  /*4190*/  LDL R74, [R1+0x4] ;  /* 0x00000400014a7983 */ /* 0x000f220000100800 */
[----:B------:R-:W-:Y:S04]  /*41a0*/  DEPBAR.LE SB0, 0x0 ;  /* 0x000080000000791a */ /* 0x000fe80000000000 */
[----:B------:R-:W-:Y:S06]  /*41b0*/  BAR.SYNC.DEFER_BLOCKING 0x0 ;  /* 0x0000000000007b1d */ /* 0x000fec0000010000 */
[----:B-1----:R-:W-:Y:S04]  /*41c0*/  LDSM.16.M88.4 R8, [R2] ;  /* 0x000000000208783b */ /* 0x002fe80000000200 */
[----:B------:R-:W1:Y:S04]  /*41d0*/  LDSM.16.M88.4 R44, [R0+0x10000] ;  /* 0x01000000002c783b */ /* 0x000e680000000200 */
[----:B------:R-:W-:Y:S04]  /*41e0*/  LDSM.16.M88.4 R48, [R224] ;  /* 0x00000000e030783b */ /* 0x000fe80000000200 */
[----:B------:R-:W1:Y:S04]  /*41f0*/  LDSM.16.M88.4 R52, [R229+-0x4000] ;  /* 0xffc00000e534783b */ /* 0x000e680000000200 */
[----:B------:R-:W-:Y:S04]  /*4200*/  LDSM.16.M88.4 R56, [R228] ;  /* 0x00000000e438783b */ /* 0x000fe80000000200 */
[----:B------:R-:W1:Y:S04]  /*4210*/  LDSM.16.M88.4 R60, [R230+-0x4000] ;  /* 0xffc00000e63c783b */ /* 0x000e680000000200 */
[----:B------:R-:W-:Y:S01]  /*4220*/  LDSM.16.M88.4 R64, [R231+-0x4000] ;  /* 0xffc00000e740783b */ /* 0x000fe20000000200 */
[C---:B-1----:R-:W-:Y:S06]  /*4230*/  HMMA.16816.F32.BF16 R4, R8.reuse, R44, RZ ;  /* 0x0000002c0804723c */ /* 0x042fec00000418ff */
[----:B------:R-:W-:Y:S01]  /*4240*/  HMMA.16816.F32.BF16 R8, R8, R46, RZ ;  /* 0x0000002e0808723c */ /* 0x000fe200000418ff */
[----:B------:R-:W1:Y:S11]  /*4250*/  LDSM.16.M88.4 R44, [R227] ;  /* 0x00000000e32c783b */ /* 0x000e760000000200 */
[----:B------:R-:W-:Y:S06]  /*4260*/  @!UPT UIADD3 URZ, URZ, URZ, URZ ;  /* 0x0000003f3f3ff290 */ /* 0x000fec000fffe03f */
[C---:B------:R-:W-:Y:S06]  /*4270*/  HMMA.16816.F32.BF16 R4, R48.reuse, R52, R4 ;  /* 0x000000343004723c */ /* 0x040fec0000041804 */
        /* <DEDUP_REMOVED lines=49> */
[C---:B---3--:R-:W-:Y:S06]  /*4590*/  HMMA.16816.F32.BF16 R4, R56.reuse, R60, R4 ;  /* 0x0000003c3804723c */ /* 0x048fec0000041804 */
[----:B------:R-:W-:Y:S01]  /*45a0*/  HMMA.16816.F32.BF16 R8, R56, R62, R8 ;  /* 0x0000003e3808723c */ /* 0x000fe20000041808 */
[----:B------:R-:W-:Y:S04]  /*45b0*/  LDSM.16.M88.4 R56, [R228+0x6000] ;  /* 0x00600000e438783b */ /* 0x000fe80000000200 */
[----:B------:R-:W3:Y:S11]  /*45c0*/  LDSM.16.M88.4 R60, [R230+-0x1000] ;  /* 0xfff00000e63c783b */ /* 0x000ef60000000200 */
[----:B------:R-:W-:Y:S02]  /*45d0*/  @!UPT UIADD3 URZ, URZ, URZ, URZ ;  /* 0x0000003f3f3ff290 */ /* 0x000fe4000fffe03f */
[C---:B-1----:R-:W-:Y:S06]  /*45e0*/  HMMA.16816.F32.BF16 R4, R44.reuse, R64, R4 ;  /* 0x000000402c04723c */ /* 0x042fec0000041804 */
[----:B------:R-:W-:Y:S01]  /*45f0*/  HMMA.16816.F32.BF16 R8, R44, R66, R8 ;  /* 0x000000422c08723c */ /* 0x000fe20000041808 */
[----:B------:R-:W-:Y:S04]  /*4600*/  LDSM.16.M88.4 R44, [R227+0x6000] ;  /* 0x00600000e32c783b */ /* 0x000fe80000000200 */
[----:B------:R-:W1:Y:S11]  /*4610*/  LDSM.16.M88.4 R64, [R231+-0x1000] ;  /* 0xfff00000e740783b */ /* 0x000e760000000200 */
[----:B------:R-:W-:Y:S02]  /*4620*/  @!UPT UIADD3 URZ, URZ, URZ, URZ ;  /* 0x0000003f3f3ff290 */ /* 0x000fe4000fffe03f */
[C---:B--2---:R-:W-:Y:S01]  /*4630*/  HMMA.16816.F32.BF16 R4, R48.reuse, R52, R4 ;  /* 0x000000343004723c */ /* 0x044fe20000041804 */
[----:B------:R-:W2:Y:S05]  /*4640*/  LDL R52, [R1+0xc] ;  /* 0x00000c0001347983 */ /* 0x000eaa0000100800 */
[----:B------:R-:W-:Y:S11]  /*4650*/  HMMA.16816.F32.BF16 R8, R48, R54, R8 ;  /* 0x000000363008723c */ /* 0x000ff60000041808 */
[----:B------:R-:W-:Y:S07]  /*4660*/  @!UPT UIADD3 URZ, URZ, URZ, URZ ;  /* 0x0000003f3f3ff290 */ /* 0x000fee000fffe03f */
[C---:B---3--:R-:W-:Y:S06]  /*4670*/  HMMA.16816.F32.BF16 R4, R56.reuse, R60, R4 ;  /* 0x0000003c3804723c */ /* 0x048fec0000041804 */
        /* <DEDUP_REMOVED lines=15> */
[----:B------:R4:W4:Y:S01]  /*4770*/  MUFU.TANH R58, R4 ;  /* 0x00000004003a7308 */ /* 0x0009220000002400 */
[----:B-1----:R-:W-:Y:S02]  /*4780*/  @!P1 IADD3 R7, R70, UR13, RZ ;  /* 0x0000000d46079c10 */ /* 0x002fe4000fffe0ff */
[----:B------:R-:W-:Y:S07]  /*4790*/  MOV R70, 0x8 ;  /* 0x0000000800467802 */ /* 0x000fee0000000f00 */
[----:B------:R1:W1:Y:S01]  /*47a0*/  MUFU.TANH R55, R5 ;  /* 0x0000000500377308 */ /* 0x0002620000002400 */
[C---:B---3--:R-:W-:Y:S02]  /*47b0*/  @!P1 VIMNMX R8, R7.reuse, UR20, PT ;  /* 0x0000001407089c48 */ /* 0x048fe4000bfe0100 */
[----:B------:R-:W-:Y:S02]  /*47c0*/  @!P1 VIADDMNMX R7, R7, R70, UR20, PT ;  /* 0x0000001407079e46 */ /* 0x000fe4000b800146 */
[----:B------:R-:W3:Y:S01]  /*47d0*/  LDL R70, [R1+0x18] ;  /* 0x0000180001467983 */ /* 0x000ee20000100800 */
[-C--:B------:R-:W-:Y:S04]  /*47e0*/  @!P1 ISETP.GE.AND P2, PT, R247, R8.reuse, PT ;  /* 0x00000008f700920c */ /* 0x080fe80003f46270 */
[----:B------:R-:W1:Y:S01]  /*47f0*/  MUFU.TANH R56, R6 ;  /* 0x0000000600387308 */ /* 0x000e620000002400 */
[----:B----4-:R-:W-:Y:S05]  /*4800*/  FMUL.FTZ R4, R245, 1.4426950216293334961 ;  /* 0x3fb8aa3bf5047820 */ /* 0x010fea0000410000 */
[----:B------:R-:W-:Y:S04]  /*4810*/  FSEL R4, R4, RZ, P0 ;  /* 0x000000ff04047208 */ /* 0x000fe80000000000 */
[----:B------:R4:W4:Y:S01]  /*4820*/  MUFU.TANH R60, R9 ;  /* 0x00000009003c7308 */ /* 0x0009220000002400 */
[----:B-1----:R-:W-:Y:S01]  /*4830*/  FFMA.FTZ R5, R69, UR5, R58 ;  /* 0x0000000545057c23 */ /* 0x002fe2000801003a */
[----:B------:R-:W-:Y:S01]  /*4840*/  FFMA.FTZ R0, R68, UR5, R55 ;  /* 0x0000000544007c23 */ /* 0x000fe20008010037 */
[-C--:B------:R-:W-:Y:S03]  /*4850*/  @!P1 ISETP.GE.AND P0, PT, R248, R8.reuse, PT ;  /* 0x00000008f800920c */ /* 0x080fe60003f06270 */
[----:B------:R-:W-:Y:S02]  /*4860*/  @!P1 FSEL R5, R5, -INF , !P2 ;  /* 0xff80000005059808 */ /* 0x000fe40005000000 */
[----:B------:R-:W-:Y:S01]  /*4870*/  @!P1 FSEL R0, R0, -INF , !P0 ;  /* 0xff80000000009808 */ /* 0x000fe20004000000 */
[----:B------:R-:W-:Y:S01]  /*4880*/  FFMA.FTZ R6, R69, UR5, R56 ;  /* 0x0000000545067c23 */ /* 0x000fe20008010038 */
[----:B------:R-:W-:Y:S01]  /*4890*/  FSETP.NEU.FTZ.AND P2, PT, R246, -INF , PT ;  /* 0xff800000f600780b */ /* 0x000fe20003f5d000 */
[--C-:B------:R-:W-:Y:S01]  /*48a0*/  FFMA.FTZ R5, R5, UR17, -R4.reuse ;  /* 0x0000001105057c23 */ /* 0x100fe20008010804 */
[-C--:B------:R-:W-:Y:S01]  /*48b0*/  @!P1 ISETP.GE.AND P0, PT, R247, R7.reuse, PT ;  /* 0x00000007f700920c */ /* 0x080fe20003f06270 */
[----:B------:R-:W1:Y:S03]  /*48c0*/  MUFU.TANH R59, R10 ;  /* 0x0000000a003b7308 */ /* 0x000e660000002400 */
[----:B------:R-:W-:Y:S01]  /*48d0*/  @!P1 FSEL R6, R6, -INF , !P0 ;  /* 0xff80000006069808 */ /* 0x000fe20004000000 */
[----:B----4-:R-:W-:Y:S01]  /*48e0*/  FFMA.FTZ R9, R0, UR17, -R4 ;  /* 0x0000001100097c23 */ /* 0x010fe20008010804 */
[-C--:B------:R-:W-:Y:S05]  /*48f0*/  @!P1 ISETP.GE.AND P0, PT, R248, R7.reuse, PT ;  /* 0x00000007f800920c */ /* 0x080fea0003f06270 */
[----:B------:R4:W-:Y:S10]  /*4900*/  MUFU.EX2 R65, R5 ;  /* 0x0000000500417308 */ /* 0x0009f40000000800 */
[----:B------:R-:W1:Y:S10]  /*4910*/  MUFU.TANH R57, R11 ;  /* 0x0000000b00397308 */ /* 0x000e740000002400 */
[----:B------:R-:W-:Y:S01]  /*4920*/  MUFU.EX2 R64, R9 ;  /* 0x0000000900407308 */ /* 0x000fe20000000800 */
[----:B----4-:R-:W-:Y:S05]  /*4930*/  FMUL.FTZ R5, R246, 1.4426950216293334961 ;  /* 0x3fb8aa3bf6057820 */ /* 0x010fea0000410000 */
[----:B------:R-:W-:Y:S01]  /*4940*/  FSEL R0, R5, RZ, P2 ;  /* 0x000000ff05007208 */ /* 0x000fe20001000000 */
[----:B------:R-:W-:Y:S01]  /*4950*/  FFMA.FTZ R5, R68, UR5, R61 ;  /* 0x0000000544057c23 */ /* 0x000fe2000801003d */
[-C--:B------:R-:W-:Y:S03]  /*4960*/  @!P1 ISETP.GE.AND P2, PT, R249, R7.reuse, PT ;  /* 0x00000007f900920c */ /* 0x080fe60003f46270 */
[--C-:B------:R-:W-:Y:S01]  /*4970*/  FFMA.FTZ R6, R6, UR17, -R0.reuse ;  /* 0x0000001106067c23 */ /* 0x100fe20008010800 */
[----:B------:R-:W-:Y:S02]  /*4980*/  @!P1 FSEL R5, R5, -INF , !P0 ;  /* 0xff80000005059808 */ /* 0x000fe40004000000 */
[-C--:B------:R-:W-:Y:S01]  /*4990*/  @!P1 ISETP.GE.AND P0, PT, R249, R8.reuse, PT ;  /* 0x00000008f900920c */ /* 0x080fe20003f06270 */
[----:B------:R4:W-:Y:S02]  /*49a0*/  MUFU.EX2 R69, R6 ;  /* 0x0000000600457308 */ /* 0x0009e40000000800 */
[----:B------:R-:W-:Y:S08]  /*49b0*/  FFMA.FTZ R5, R5, UR17, -R0 ;  /* 0x0000001105057c23 */ /* 0x000ff00008010800 */
[----:B------:R1:W1:Y:S01]  /*49c0*/  MUFU.EX2 R68, R5 ;  /* 0x0000000500447308 */ /* 0x0002620000000800 */
[C---:B----4-:R-:W-:Y:S05]  /*49d0*/  FFMA.FTZ R6, R251.reuse, UR5, R54 ;  /* 0x00000005fb067c23 */ /* 0x050fea0008010036 */
[----:B------:R-:W-:Y:S02]  /*49e0*/  @!P1 FSEL R6, R6, -INF , !P0 ;  /* 0xff80000006069808 */ /* 0x000fe40004000000 */
[----:B------:R-:W-:Y:S01]  /*49f0*/  @!P1 ISETP.GE.AND P0, PT, R250, R8, PT ;  /* 0x00000008fa00920c */ /* 0x000fe20003f06270 */
[----:B-1----:R-:W-:Y:S02]  /*4a00*/  FFMA.FTZ R5, R252, UR5, R60 ;  /* 0x00000005fc057c23 */ /* 0x002fe4000801003c */
[--C-:B------:R-:W-:Y:S01]  /*4a10*/  FFMA.FTZ R8, R6, UR17, -R4.reuse ;  /* 0x0000001106087c23 */ /* 0x100fe20008010804 */
[----:B------:R-:W-:Y:S02]  /*4a20*/  FFMA.FTZ R6, R251, UR5, R59 ;  /* 0x00000005fb067c23 */ /* 0x000fe4000801003b */
[----:B------:R-:W-:Y:S01]  /*4a30*/  @!P1 FSEL R5, R5, -INF , !P0 ;  /* 0xff80000005059808 */ /* 0x000fe20004000000 */
[----:B------:R-:W-:Y:S01]  /*4a40*/  MUFU.EX2 R63, R8 ;  /* 0x00000008003f7308 */ /* 0x000fe20000000800 */
[----:B------:R-:W-:Y:S02]  /*4a50*/  @!P1 ISETP.GE.AND P0, PT, R250, R7, PT ;  /* 0x00000007fa00920c */ /* 0x000fe40003f06270 */
[----:B------:R-:W-:Y:S01]  /*4a60*/  @!P1 FSEL R6, R6, -INF , !P2 ;  /* 0xff80000006069808 */ /* 0x000fe20005000000 */
[----:B------:R-:W-:Y:S01]  /*4a70*/  FFMA.FTZ R4, R5, UR17, -R4 ;  /* 0x0000001105047c23 */ /* 0x000fe20008010804 */
[----:B------:R-:W-:Y:S01]  /*4a80*/  FFMA.FTZ R5, R252, UR5, R57 ;  /* 0x00000005fc057c23 */ /* 0x000fe20008010039 */
[----:B------:R-:W-:Y:S02]  /*4a90*/  PLOP3.LUT P2, PT, PT, PT, UP0, 0x80, 0x0 ;  /* 0x000000000000781c */ /* 0x000fe40003f4f008 */
[--C-:B------:R-:W-:Y:S02]  /*4aa0*/  FFMA.FTZ R6, R6, UR17, -R0.reuse ;  /* 0x0000001106067c23 */ /* 0x100fe40008010800 */
[----:B------:R-:W1:Y:S01]  /*4ab0*/  MUFU.EX2 R62, R4 ;  /* 0x00000004003e7308 */ /* 0x000e620000000800 */
[----:B------:R-:W-:Y:S02]  /*4ac0*/  @!P1 FSEL R5, R5, -INF , !P0 ;  /* 0xff80000005059808 */ /* 0x000fe40004000000 */
[----:B------:R-:W-:Y:S03]  /*4ad0*/  P2R R240, PR, RZ, 0x4 ;  /* 0x00000004fff07803 */ /* 0x000fe60000000000 */
[----:B------:R-:W-:Y:S01]  /*4ae0*/  FFMA.FTZ R0, R5, UR17, -R0 ;  /* 0x0000001105007c23 */ /* 0x000fe20008010800 */
[----:B------:R-:W-:Y:S03]  /*4af0*/  F2FP.BF16.F32.PACK_AB R5, R68, R69 ;  /* 0x000000454405723e */ /* 0x000fe600000010ff */
[----:B------:R4:W-:Y:S10]  /*4b00*/  MUFU.EX2 R67, R6 ;  /* 0x0000000600437308 */ /* 0x0009f40000000800 */
[----:B------:R-:W4:Y:S01]  /*4b10*/  MUFU.EX2 R66, R0 ;  /* 0x0000000000427308 */ /* 0x000f220000000800 */
[----:B-1----:R-:W-:Y:S02]  /*4b20*/  F2FP.BF16.F32.PACK_AB R4, R62, R63 ;  /* 0x0000003f3e04723e */ /* 0x002fe400000010ff */
[----:B----4-:R-:W-:Y:S05]  /*4b30*/  F2FP.BF16.F32.PACK_AB R6, R64, R65 ;  /* 0x000000414006723e */ /* 0x010fea00000010ff */
[----:B------:R-:W-:Y:S01]  /*4b40*/  STS [R73+0x15000], R6 ;  /* 0x0150000649007388 */ /* 0x000fe20000000800 */
[----:B------:R-:W-:Y:S03]  /*4b50*/  F2FP.BF16.F32.PACK_AB R0, R66, R67 ;  /* 0x000000434200723e */ /* 0x000fe600000010ff */
[----:B------:R-:W-:Y:S04]  /*4b60*/  STS [R72+0x15000], R5 ;  /* 0x0150000548007388 */ /* 0x000fe80000000800 */
[----:B------:R-:W-:Y:S01]  /*4b70*/  STS [R71+0x15000], R4 ;  /* 0x0150000447007388 */ /* 0x000fe20000000800 */
[----:B--2---:R-:W-:Y:S04]  /*4b80*/  IADD3 R52, P0, R52, UR12, RZ ;  /* 0x0000000c34347c10 */ /* 0x004fe8000ff1e0ff */
[----:B------:R-:W-:Y:S01]  /*4b90*/  IADD3.X R53, R74, UR11, RZ, P0, !PT ;  /* 0x0000000b4a357c10 */ /* 0x000fe200087fe4ff */
[----:B---3--:R1:W-:Y:S04]  /*4ba0*/  STS [R70+0x15000], R0 ;  /* 0x0150000046007388 */ /* 0x0083e80000000800 */
        /* <DEDUP_REMOVED lines=228> */
.L_x_176:
        /* <DEDUP_REMOVED lines=387> */
.L_x_177:
        /* <DEDUP_REMOVED lines=11> */
[----:B------:R-:W-:Y:S01]  /*72d0*/  UIADD3 UR8, UR4, 0x10000, URZ ;  /* 0x0001000004087890 */ /* 0x000fe2000fffe03f */
        /* <DEDUP_REMOVED lines=42> */
[----:B------:R-:W-:Y:S01]  /*7580*/  FMUL.FTZ R127, R127, UR5 ;  /* 0x000000057f7f7c20 */ /* 0x000fe20008410000 */
[----:B------:R-:W-:Y:S01]  /*7590*/  LOP3.LUT R0, R0, 0xfffffff8, RZ, 0xc0, !PT ;  /* 0xfffffff800007812 */ /* 0x000fe200078ec0ff */
[----:B------:R-:W-:Y:S01]  /*75a0*/  UISETP.NE.AND UP0, UPT, UR27, -0x1, UPT ;  /* 0xffffffff1b00788c */ /* 0x000fe2000bf05270 */
        /* <DEDUP_REMOVED lines=14> */
[----:B------:R-:W-:-:S02]  /*7690*/  F2FP.BF16.F32.PACK_AB R30, R31, R30 ;  /* 0x0000001e1f1e723e */ /* 0x000fc400000010ff */
[----:B------:R-:W-:Y:S02]  /*76a0*/  SHF.R.U32.HI R5, RZ, 0x3, R0 ;  /* 0x00000003ff057819 */ /* 0x000fe40000011600 */
[----:B------:R-:W-:Y:S02]  /*76b0*/  F2FP.BF16.F32.PACK_AB R32, R33, R32 ;  /* 0x000000202120723e */ /* 0x000fe400000010ff */
[----:B------:R-:W-:Y:S02]  /*76c0*/  LOP3.LUT R5, R5, R0, R6, 0x1e, !PT ;  /* 0x0000000005057212 */ /* 0x000fe400078e1e06 */
[----:B------:R-:W-:Y:S02]  /*76d0*/  F2FP.BF16.F32.PACK_AB R34, R35, R34 ;  /* 0x000000222322723e */ /* 0x000fe400000010ff */
[----:B------:R-:W-:Y:S01]  /*76e0*/  F2FP.BF16.F32.PACK_AB R40, R41, R40 ;  /* 0x000000282928723e */ /* 0x000fe200000010ff */
[----:B------:R-:W-:Y:S01]  /*76f0*/  IMAD.IADD R0, R4, 0x1, R5 ;  /* 0x0000000104007824 */ /* 0x000fe200078e0205 */
        /* <DEDUP_REMOVED lines=16> */
[----:B------:R-:W-:Y:S01]  /*7800*/  LEA R0, R0, UR8, 0x1 ;  /* 0x0000000800007c11 */ /* 0x000fe2000f8e08ff */
[----:B------:R-:W-:Y:S01]  /*7810*/  BAR.SYNC.DEFER_BLOCKING 0x0 ;  /* 0x0000000000007b1d */ /* 0x000fe20000010000 */
[----:B------:R-:W-:Y:S01]  /*7820*/  F2FP.BF16.F32.PACK_AB R6, R131, R130 ;  /* 0x000000828306723e */ /* 0x000fe200000010ff */
[----:B------:R-:W-:Y:S01]  /*7830*/  @UP0 UIMAD.WIDE.U32 UR8, UR5, UR14, URZ ;  /* 0x0000000e050802a5 */ /* 0x000fe2000f8e003f */
[----:B------:R-:W-:Y:S01]  /*7840*/  F2FP.BF16.F32.PACK_AB R5, R125, R124 ;  /* 0x0000007c7d05723e */ /* 0x000fe200000010ff */
[----:B------:R-:W-:Y:S01]  /*7850*/  @UP0 UIMAD UR5, UR5, UR15, URZ ;  /* 0x0000000f050502a4 */ /* 0x000fe2000f8e023f */
[----:B------:R-:W-:-:S02]  /*7860*/  F2FP.BF16.F32.PACK_AB R4, R127, R126 ;  /* 0x0000007e7f04723e */ /* 0x000fc400000010ff */
        /* <DEDUP_REMOVED lines=49> */
.L_x_179:
        /* <DEDUP_REMOVED lines=20> */
.L_x_180:
        /* <DEDUP_REMOVED lines=50> */
.L_x_182:
[----:B------:R-:W-:Y:S05]  /*7fe0*/  BSYNC B0 ;  /* 0x0000000000007941 */ /* 0x000fea0003800000 */
.L_x_181:
        /* <DEDUP_REMOVED lines=30> */
.L_x_163:
[----:B------:R-:W-:Y:S05]  /*81d0*/  BSYNC B1 ;  /* 0x0000000000017941 */ /* 0x000fea0003800000 */
.L_x_153:
        /* <DEDUP_REMOVED lines=8> */
.L_x_183:
[----:B------:R-:W-:Y:S05]  /*8260*/  EXIT ;  /* 0x000000000000794d */ /* 0x000fea0003800000 */
.L_x_185:
        /* <DEDUP_REMOVED lines=9> */
.L_x_1035:


//--------------------- .text._ZN5flash25flash_bwd_dot_do_o_kernelILb0E23Flash_bwd_kernel_traitsILi256ELi64ELi32ELi8ELi4ELi1ELi2ELb1ELb1EN7cutlass10bfloat16_tE19Flash_kernel_traitsILi256ELi64ELi32ELi8ES3_EEEEvNS_16Flash_bwd_paramsE --------------------------
	.section	.text._ZN5flash25flash_bwd_dot_do_o_kernelILb0E23Flash_bwd_kernel_traitsILi256ELi64ELi32ELi8ELi4ELi1ELi2ELb1ELb1EN7cutlass10bfloat16_tE19Flash_kernel_traitsILi256ELi64ELi32ELi8ES3_EEEEvNS_16Flash_bwd_paramsE,"ax",@progbits
	.align	128
        .global         _ZN5flash25flash_bwd_dot_do_o_kernelILb0E23Flash_bwd_kernel_traitsILi256ELi64ELi32ELi8ELi4ELi1ELi2ELb1ELb1EN7cutlass10bfloat16_tE19Flash_kernel_traitsILi256ELi64ELi32ELi8ES3_EEEEvNS_16Flash_bwd_paramsE
        .type           _ZN5flash25flash_bwd_dot_do_o_kernelILb0E23Flash_bwd_kernel_traitsILi256ELi64ELi32ELi8ELi4ELi1ELi2ELb1ELb1EN7cutlass10bfloat16_tE19Flash_kernel_traitsILi256ELi64ELi32ELi8ES3_EEEEvNS_16Flash_bwd_paramsE,@function
        .size           _ZN5flash25flash_bwd_dot_do_o_kernelILb0E23Flash_bwd_kernel_traitsILi256ELi64ELi32ELi8ELi4ELi1ELi2ELb1ELb1EN7cutlass10bfloat16_tE19Flash_kernel_traitsILi256ELi64ELi32ELi8ES3_EEEEvNS_16Flash_bwd_paramsE,(.L_x_1036 - _ZN5flash25flash_bwd_dot_do_o_kernelILb0E23Flash_bwd_kernel_traitsILi256ELi64ELi32ELi8ELi4ELi1ELi2ELb1ELb1EN7cutlass10bfloat16_tE19Flash_kernel_traitsILi256ELi64ELi32ELi8ES3_EEEEvNS_16Flash_bwd_paramsE)
        .other          _ZN5flash25flash_bwd_dot_do_o_kernelILb0E23Flash_bwd_kernel_traitsILi256ELi64ELi32ELi8ELi4ELi1ELi2ELb1ELb1EN7cutlass10bfloat16_tE19Flash_kernel_traitsILi256ELi64ELi32ELi8ES3_EEEEvNS_16Flash_bwd_paramsE,@"STO_CUDA_ENTRY STV_DEFAULT"
_ZN5flash25flash_bwd_dot_do_o_kernelILb0E23Flash_bwd_kernel_traitsILi256ELi64ELi32ELi8ELi4ELi1ELi2ELb1ELb1EN7cutlass10bfloat16_tE19Flash_kernel_traitsILi256ELi64ELi32ELi8ES3_EEEEvNS_16Flash_bwd_paramsE:
.text._ZN5flash25flash_bwd_dot_do_o_kernelILb0E23Flash_bwd_kernel_traitsILi256ELi64ELi32ELi8ELi4ELi1ELi2ELb1ELb1EN7cutlass10bfloat16_tE19Flash_kernel_traitsILi256ELi64ELi32ELi8ES3_EEEEvNS_16Flash_bwd_paramsE:
[----:B------:R-:W-:Y:S08]  /*0000*/  LDC R1, c[0x0][0x28] ;  /* 0x00000a00ff017b82 */ /* 0x000ff00000000800 */
[----:B------:R-:W0:Y:S01]  /*0010*/  LDC.64 R2, c[0x0][0x2f0] ;  /* 0x0000bc00ff027b82 */ /* 0x000e220000000a00 */
[----:B------:R-:W1:Y:S01]  /*0020*/  S2R R9, SR_CTAID.Y ;  /* 0x0000000000097919 */ /* 0x000e620000002600 */
[----:B------:R-:W-:Y:S01]  /*0030*/  IMAD.MOV.U32 R11, RZ, RZ, -0x1 ;  /* 0xffffffffff0b7424 */ /* 0x000fe200078e00ff */
[----:B------:R-:W-:Y:S01]  /*0040*/  ULDC.64 UR6, c[0x0][0x208] ;  /* 0x0000820000067ab9 */ /* 0x000fe20000000a00 */
[----:B0-----:R-:W-:-:S04]  /*0050*/  ISETP.NE.U32.AND P0, PT, R2, RZ, PT ;  /* 0x000000ff0200720c */ /* 0x001fc80003f05070 */
[----:B------:R-:W-:-:S13]  /*0060*/  ISETP.NE.AND.EX P0, PT, R3, RZ, PT, P0 ;  /* 0x000000ff0300720c */ /* 0x000fda0003f05300 */
[----:B------:R-:W0:Y:S01]  /*0070*/  @P0 LDC.64 R4, c[0x0][0x2f0] ;  /* 0x0000bc00ff040b82 */ /* 0x000e220000000a00 */
[----:B-1----:R-:W-:-:S07]  /*0080*/  @P0 VIADD R7, R9, 0x1 ;  /* 0x0000000109070836 */ /* 0x002fce0000000000 */
[----:B------:R-:W1:Y:S01]  /*0090*/  @P0 LDC.64 R2, c[0x0][0x2f0] ;  /* 0x0000bc00ff020b82 */ /* 0x000e620000000a00 */
[----:B0-----:R-:W-:-:S06]  /*00a0*/  @P0 IMAD.WIDE R4, R7, 0x4, R4 ;  /* 0x0000000407040825 */ /* 0x001fcc00078e0204 */
[----:B------:R-:W2:Y:S01]  /*00b0*/  @P0 LDG.E R4, desc[UR6][R4.64] ;  /* 0x0000000604040981 */ /* 0x000ea2000c1e1900 */
[----:B-1----:R-:W-:-:S05]  /*00c0*/  @P0 IMAD.WIDE R2, R9, 0x4, R2 ;  /* 0x0000000409020825 */ /* 0x002fca00078e0202 */
[----:B------:R-:W2:Y:S01]  /*00d0*/  @P0 LDG.E R11, desc[UR6][R2.64] ;  /* 0x00000006020b0981 */ /* 0x000ea2000c1e1900 */
[----:B------:R-:W0:Y:S02]  /*00e0*/  S2UR UR4, SR_CTAID.X ;  /* 0x00000000000479c3 */ /* 0x000e240000002500 */
[----:B0-----:R-:W-:Y:S01]  /*00f0*/  USHF.L.U32 UR4, UR4, 0x6, URZ ;  /* 0x0000000604047899 */ /* 0x001fe2000800063f */
[----:B--2---:R-:W-:-:S06]  /*0100*/  @P0 IADD3 R0, R4, -R11, RZ ;  /* 0x8000000b04000210 */ /* 0x004fcc0007ffe0ff */
[----:B------:R-:W0:Y:S02]  /*0110*/  @!P0 LDC R0, c[0x0][0x2c4] ;  /* 0x0000b100ff008b82 */ /* 0x000e240000000800 */
[----:B0-----:R-:W-:-:S13]  /*0120*/  ISETP.GT.AND P0, PT, R0, UR4, PT ;  /* 0x0000000400007c0c */ /* 0x001fda000bf04270 */
[----:B------:R-:W-:Y:S05]  /*0130*/  @!P0 EXIT ;  /* 0x000000000000894d */ /* 0x000fea0003800000 */
[----:B------:R-:W-:Y:S01]  /*0140*/  ISETP.NE.AND P1, PT, R11, -0x1, PT ;  /* 0xffffffff0b00780c */ /* 0x000fe20003f25270 */
[----:B------:R-:W0:Y:S01]  /*0150*/  S2R R13, SR_TID.X ;  /* 0x00000000000d7919 */ /* 0x000e220000002100 */
[----:B------:R-:W-:Y:S01]  /*0160*/  ULDC.U8 UR8, c[0x0][0x3d8] ;  /* 0x0000f60000087ab9 */ /* 0x000fe20000000000 */
[----:B------:R-:W1:Y:S01]  /*0170*/  S2UR UR5, SR_CTAID.Z ;  /* 0x00000000000579c3 */ /* 0x000e620000002700 */
[----:B------:R-:W-:-:S09]  /*0180*/  ISETP.NE.AND P0, PT, RZ, UR8, PT ;  /* 0x00000008ff007c0c */ /* 0x000fd2000bf05270 */
[----:B------:R-:W2:Y:S01]  /*0190*/  @!P1 LDC.64 R18, c[0x0][0x418] ;  /* 0x00010600ff129b82 */ /* 0x000ea20000000a00 */
[--C-:B------:R-:W-:Y:S02]  /*01a0*/  @!P1 SHF.R.S32.HI R3, RZ, 0x1f, R9.reuse ;  /* 0x0000001fff039819 */ /* 0x100fe40000011409 */
[----:B------:R-:W-:-:S05]  /*01b0*/  @!P1 SHF.R.S32.HI R5, RZ, 0x1f, R9 ;  /* 0x0000001fff059819 */ /* 0x000fca0000011409 */
[----:B------:R-:W3:Y:S08]  /*01c0*/  @P1 LDC.64 R16, c[0x0][0x420] ;  /* 0x00010800ff101b82 */ /* 0x000ef00000000a00 */
[----:B------:R-:W4:Y:S08]  /*01d0*/  @!P1 LDC.64 R20, c[0x0][0x290] ;  /* 0x0000a400ff149b82 */ /* 0x000f300000000a00 */
[----:B------:R-:W5:Y:S01]  /*01e0*/  @P1 LDC.64 R14, c[0x0][0x298] ;  /* 0x0000a600ff0e1b82 */ /* 0x000f620000000a00 */
[----:B--2---:R-:W-:-:S04]  /*01f0*/  @!P1 IMAD R4, R3, R18, RZ ;  /* 0x0000001203049224 */ /* 0x004fc800078e02ff */
[----:B------:R-:W-:Y:S02]  /*0200*/  @!P1 IMAD R19, R9, R19, R4 ;  /* 0x0000001309139224 */ /* 0x000fe400078e0204 */
[----:B---3--:R-:W-:-:S04]  /*0210*/  @P1 IMAD.WIDE.U32 R2, R11, R16, RZ ;  /* 0x000000100b021225 */ /* 0x008fc800078e00ff */
[----:B------:R-:W-:Y:S02]  /*0220*/  @P1 IMAD R17, R11, R17, R3 ;  /* 0x000000110b111224 */ /* 0x000fe400078e0203 */
[----:B------:R-:W-:Y:S02]  /*0230*/  @P1 IMAD.MOV.U32 R39, RZ, RZ, R2 ;  /* 0x000000ffff271224 */ /* 0x000fe400078e0002 */
[----:B----4-:R-:W-:Y:S02]  /*0240*/  @!P1 IMAD R6, R5, R20, RZ ;  /* 0x0000001405069224 */ /* 0x010fe400078e02ff */
[----:B------:R-:W-:-:S04]  /*0250*/  @!P1 IMAD.WIDE.U32 R2, R9, R18, RZ ;  /* 0x0000001209029225 */ /* 0x000fc800078e00ff */
[----:B------:R-:W-:Y:S01]  /*0260*/  @!P1 IMAD R21, R9, R21, R6 ;  /* 0x0000001509159224 */ /* 0x000fe200078e0206 */
[----:B------:R-:W-:Y:S01]  /*0270*/  @!P1 IADD3 R17, R3, R19, RZ ;  /* 0x0000001303119210 */ /* 0x000fe20007ffe0ff */
[----:B-----5:R-:W-:-:S04]  /*0280*/  @P1 IMAD.WIDE.U32 R4, R11, R14, RZ ;  /* 0x0000000e0b041225 */ /* 0x020fc800078e00ff */
[----:B------:R-:W-:-:S04]  /*0290*/  @!P1 IMAD.WIDE.U32 R6, R9, R20, RZ ;  /* 0x0000001409069225 */ /* 0x000fc800078e00ff */
[----:B------:R-:W-:Y:S02]  /*02a0*/  @P1 IMAD R15, R11, R15, R5 ;  /* 0x0000000f0b0f1224 */ /* 0x000fe400078e0205 */
[----:B------:R-:W-:Y:S01]  /*02b0*/  @P1 IMAD.MOV.U32 R73, RZ, RZ, R4 ;  /* 0x000000ffff491224 */ /* 0x000fe200078e0004 */
[----:B------:R-:W-:Y:S01]  /*02c0*/  @!P1 MOV R73, R6 ;  /* 0x0000000600499202 */ /* 0x000fe20000000f00 */
[----:B------:R-:W-:Y:S02]  /*02d0*/  @!P1 IMAD.MOV.U32 R39, RZ, RZ, R2 ;  /* 0x000000ffff279224 */ /* 0x000fe400078e0002 */
[----:B------:R-:W-:Y:S01]  /*02e0*/  @!P1 IMAD.IADD R15, R7, 0x1, R21 ;  /* 0x00000001070f9824 */ /* 0x000fe200078e0215 */
[----:B01----:R-:W-:Y:S06]  /*02f0*/  @!P0 BRA `(.L_x_186) ;  /* 0x0000000000208947 */ /* 0x003fec0003800000 */
[----:B------:R-:W0:Y:S08]  /*0300*/  LDC R4, c[0x0][0x2d4] ;  /* 0x0000b500ff047b82 */ /* 0x000e300000000800 */
[----:B------:R-:W1:Y:S08]  /*0310*/  LDC R2, c[0x0][0x2c0] ;  /* 0x0000b000ff027b82 */ /* 0x000e700000000800 */
[----:B------:R-:W1:Y:S01]  /*0320*/  LDC R3, c[0x0][0x2e4] ;  /* 0x0000b900ff037b82 */ /* 0x000e620000000800 */
[----:B0-----:R-:W-:-:S02]  /*0330*/  @!P1 IMAD R11, R9, R4, RZ ;  /* 0x00000004090b9224 */ /* 0x001fc400078e02ff */
[----:B-1----:R-:W-:Y:S02]  /*0340*/  IMAD R2, R2, 0x80, R3 ;  /* 0x0000008002027824 */ /* 0x002fe400078e0203 */
[----:B------:R-:W-:-:S04]  /*0350*/  IMAD R3, R9, 0x80, R11 ;  /* 0x0000008009037824 */ /* 0x000fc800078e020b */
[----:B------:R-:W-:Y:S01]  /*0360*/  IMAD R6, R2, UR5, R3 ;  /* 0x0000000502067c24 */ /* 0x000fe2000f8e0203 */
[----:B------:R-:W-:Y:S06]  /*0370*/  BRA `(.L_x_187) ;  /* 0x0000000000107947 */ /* 0x000fec0003800000 */
.L_x_186:
[----:B------:R-:W0:Y:S08]  /*0380*/  LDC R6, c[0x0][0x270] ;  /* 0x00009c00ff067b82 */ /* 0x000e300000000800 */
[----:B------:R-:W1:Y:S01]  /*0390*/  LDC R3, c[0x0][0x2d4] ;  /* 0x0000b500ff037b82 */ /* 0x000e620000000800 */
[----:B0-----:R-:W-:-:S04]  /*03a0*/  IMAD R6, R9, R6, UR5 ;  /* 0x0000000509067e24 */ /* 0x001fc8000f8e0206 */
[----:B-1----:R-:W-:-:S07]  /*03b0*/  IMAD R6, R6, R3, RZ ;  /* 0x0000000306067224 */ /* 0x002fce00078e02ff */
.L_x_187:
[----:B------:R-:W-:Y:S01]  /*03c0*/  SHF.R.S32.HI R2, RZ, 0x1f, R13 ;  /* 0x0000001fff027819 */ /* 0x000fe2000001140d */
[----:B------:R-:W0:Y:S01]  /*03d0*/  LDC.64 R36, c[0x0][0x420] ;  /* 0x00010800ff247b82 */ /* 0x000e220000000a00 */
[----:B------:R-:W-:Y:S01]  /*03e0*/  USHF.R.S32.HI UR8, URZ, 0x1f, UR4 ;  /* 0x0000001f3f087899 */ /* 0x000fe20008011404 */
[----:B------:R-:W-:Y:S01]  /*03f0*/  BSSY B0, `(.L_x_188) ;  /* 0x0000047000007945 */ /* 0x000fe20003800000 */
[----:B------:R-:W-:Y:S01]  /*0400*/  LEA.HI R77, R2, R13, RZ, 0x3 ;  /* 0x0000000d024d7211 */ /* 0x000fe200078f18ff */
[----:B------:R-:W-:Y:S01]  /*0410*/  USHF.R.S32.HI UR9, URZ, 0x1f, UR5 ;  /* 0x0000001f3f097899 */ /* 0x000fe20008011405 */
[----:B------:R-:W-:Y:S02]  /*0420*/  CS2R R18, SRZ ;  /* 0x0000000000127805 */ /* 0x000fe4000001ff00 */
[----:B------:R-:W-:Y:S02]  /*0430*/  CS2R R10, SRZ ;  /* 0x00000000000a7805 */ /* 0x000fe4000001ff00 */
[----:B------:R-:W-:Y:S01]  /*0440*/  LOP3.LUT R2, R77, 0x1ffffff8, RZ, 0xc0, !PT ;  /* 0x1ffffff84d027812 */ /* 0x000fe200078ec0ff */
[----:B------:R-:W1:Y:S01]  /*0450*/  LDC.64 R70, c[0x0][0x298] ;  /* 0x0000a600ff467b82 */ /* 0x000e620000000a00 */
[----:B------:R-:W-:-:S02]  /*0460*/  SHF.R.S32.HI R77, RZ, 0x3, R77 ;  /* 0x00000003ff4d7819 */ /* 0x000fc4000001144d */
[----:B------:R-:W-:Y:S02]  /*0470*/  CS2R R22, SRZ ;  /* 0x0000000000167805 */ /* 0x000fe4000001ff00 */
[----:B------:R-:W-:Y:S02]  /*0480*/  IADD3 R2, -R2, R13, RZ ;  /* 0x0000000d02027210 */ /* 0x000fe40007ffe1ff */
[----:B------:R-:W-:Y:S02]  /*0490*/  CS2R R12, SRZ ;  /* 0x00000000000c7805 */ /* 0x000fe4000001ff00 */
[----:B------:R-:W-:Y:S02]  /*04a0*/  CS2R R20, SRZ ;  /* 0x0000000000147805 */ /* 0x000fe4000001ff00 */
[----:B------:R-:W-:Y:S02]  /*04b0*/  CS2R R26, SRZ ;  /* 0x00000000001a7805 */ /* 0x000fe4000001ff00 */
[----:B------:R-:W-:Y:S01]  /*04c0*/  CS2R R24, SRZ ;  /* 0x0000000000187805 */ /* 0x000fe2000001ff00 */
[----:B------:R-:W-:Y:S01]  /*04d0*/  IMAD.SHL.U32 R68, R2, 0x8, RZ ;  /* 0x0000000802447824 */ /* 0x000fe200078e00ff */
[----:B------:R-:W2:Y:S01]  /*04e0*/  LDC.64 R42, c[0x0][0x428] ;  /* 0x00010a00ff2a7b82 */ /* 0x000ea20000000a00 */
[----:B------:R-:W-:-:S02]  /*04f0*/  CS2R R34, SRZ ;  /* 0x0000000000227805 */ /* 0x000fc4000001ff00 */
[----:B------:R-:W-:Y:S02]  /*0500*/  CS2R R30, SRZ ;  /* 0x00000000001e7805 */ /* 0x000fe4000001ff00 */
[----:B------:R-:W-:Y:S02]  /*0510*/  CS2R R28, SRZ ;  /* 0x00000000001c7805 */ /* 0x000fe4000001ff00 */
[--C-:B------:R-:W-:Y:S02]  /*0520*/  SHF.R.S32.HI R69, RZ, 0x1f, R68.reuse ;  /* 0x0000001fff457819 */ /* 0x100fe40000011444 */
[----:B------:R-:W-:Y:S02]  /*0530*/  CS2R R32, SRZ ;  /* 0x0000000000207805 */ /* 0x000fe4000001ff00 */
[----:B------:R-:W-:Y:S01]  /*0540*/  SHF.R.S32.HI R75, RZ, 0x1f, R77 ;  /* 0x0000001fff4b7819 */ /* 0x000fe2000001144d */
[C---:B0-----:R-:W-:Y:S01]  /*0550*/  IMAD R4, R36.reuse, UR8, RZ ;  /* 0x0000000824047c24 */ /* 0x041fe2000f8e02ff */
[----:B------:R-:W0:Y:S01]  /*0560*/  LDC.64 R8, c[0x0][0x2a0] ;  /* 0x0000a800ff087b82 */ /* 0x000e220000000a00 */
[----:B------:R-:W-:-:S04]  /*0570*/  IMAD.WIDE.U32 R2, R36, UR4, R68 ;  /* 0x0000000424027c25 */ /* 0x000fc8000f8e0044 */
[----:B------:R-:W-:Y:S01]  /*0580*/  IMAD R7, R37, UR4, R4 ;  /* 0x0000000425077c24 */ /* 0x000fe2000f8e0204 */
[----:B------:R-:W-:Y:S01]  /*0590*/  IADD3 R38, P0, R39, R2, RZ ;  /* 0x0000000227267210 */ /* 0x000fe20007f1e0ff */
[C---:B-1----:R-:W-:Y:S02]  /*05a0*/  IMAD R2, R70.reuse, UR8, RZ ;  /* 0x0000000846027c24 */ /* 0x042fe4000f8e02ff */
[----:B------:R-:W-:Y:S01]  /*05b0*/  IMAD.WIDE.U32 R4, R70, UR4, R68 ;  /* 0x0000000446047c25 */ /* 0x000fe2000f8e0044 */
[----:B------:R-:W-:Y:S02]  /*05c0*/  IADD3.X R39, R17, R3, R7, P0, !PT ;  /* 0x0000000311277210 */ /* 0x000fe400007fe407 */
[----:B------:R-:W-:Y:S01]  /*05d0*/  CS2R R16, SRZ ;  /* 0x0000000000107805 */ /* 0x000fe2000001ff00 */
[----:B------:R-:W-:Y:S01]  /*05e0*/  VIADD R7, R0, -UR4 ;  /* 0x8000000400077c36 */ /* 0x000fe20008000000 */
[----:B------:R-:W-:Y:S01]  /*05f0*/  IADD3 R0, R77, 0x20, RZ ;  /* 0x000000204d007810 */ /* 0x000fe20007ffe0ff */
[----:B------:R-:W-:Y:S01]  /*0600*/  IMAD R3, R71, UR4, R2 ;  /* 0x0000000447037c24 */ /* 0x000fe2000f8e0202 */
[----:B------:R-:W-:Y:S01]  /*0610*/  IADD3 R72, P2, R73, R4, RZ ;  /* 0x0000000449487210 */ /* 0x000fe20007f5e0ff */
[C---:B--2---:R-:W-:Y:S01]  /*0620*/  IMAD R2, R42.reuse, UR9, RZ ;  /* 0x000000092a027c24 */ /* 0x044fe2000f8e02ff */
[-C--:B------:R-:W-:Y:S01]  /*0630*/  ISETP.GE.AND P0, PT, R77, R7.reuse, PT ;  /* 0x000000074d00720c */ /* 0x080fe20003f06270 */
[----:B------:R-:W-:Y:S01]  /*0640*/  IMAD.WIDE.U32 R38, R42, UR5, R38 ;  /* 0x000000052a267c25 */ /* 0x000fe2000f8e0026 */
[----:B------:R-:W-:-:S02]  /*0650*/  ISETP.GE.AND P1, PT, R0, R7, PT ;  /* 0x000000070000720c */ /* 0x000fc40003f26270 */
[----:B------:R-:W-:Y:S01]  /*0660*/  IADD3.X R73, R15, R5, R3, P2, !PT ;  /* 0x000000050f497210 */ /* 0x000fe200017fe403 */
[----:B------:R-:W-:Y:S01]  /*0670*/  IMAD R43, R43, UR5, R2 ;  /* 0x000000052b2b7c24 */ /* 0x000fe2000f8e0202 */
[----:B------:R-:W-:Y:S01]  /*0680*/  CS2R R4, SRZ ;  /* 0x0000000000047805 */ /* 0x000fe2000001ff00 */
[C---:B0-----:R-:W-:Y:S01]  /*0690*/  IMAD R0, R8.reuse, UR9, RZ ;  /* 0x0000000908007c24 */ /* 0x041fe2000f8e02ff */
[----:B------:R-:W-:Y:S01]  /*06a0*/  CS2R R14, SRZ ;  /* 0x00000000000e7805 */ /* 0x000fe2000001ff00 */
[----:B------:R-:W-:Y:S01]  /*06b0*/  IMAD.WIDE.U32 R72, R8, UR5, R72 ;  /* 0x0000000508487c25 */ /* 0x000fe2000f8e0048 */
[----:B------:R-:W-:-:S03]  /*06c0*/  IADD3 R43, R39, R43, RZ ;  /* 0x0000002b272b7210 */ /* 0x000fc60007ffe0ff */
[----:B------:R-:W-:Y:S01]  /*06d0*/  IMAD R3, R9, UR5, R0 ;  /* 0x0000000509037c24 */ /* 0x000fe2000f8e0200 */
[----:B------:R-:W-:Y:S01]  /*06e0*/  CS2R R8, SRZ ;  /* 0x0000000000087805 */ /* 0x000fe2000001ff00 */
[----:B------:R-:W-:Y:S01]  /*06f0*/  VIADD R0, R6, UR4 ;  /* 0x0000000406007c36 */ /* 0x000fe20008000000 */
[----:B------:R-:W-:Y:S01]  /*0700*/  CS2R R6, SRZ ;  /* 0x0000000000067805 */ /* 0x000fe2000001ff00 */
[----:B------:R-:W-:Y:S01]  /*0710*/  VIADD R74, R68, 0x40 ;  /* 0x00000040444a7836 */ /* 0x000fe20000000000 */
[----:B------:R-:W-:Y:S06]  /*0720*/  @P0 BRA `(.L_x_189) ;  /* 0x00000000004c0947 */ /* 0x000fec0003800000 */
[C---:B------:R-:W-:Y:S01]  /*0730*/  VIADD R40, R68.reuse, 0x80 ;  /* 0x0000008044287836 */ /* 0x040fe20000000000 */
[----:B------:R-:W-:Y:S01]  /*0740*/  MOV R42, R38 ;  /* 0x00000026002a7202 */ /* 0x000fe20000000f00 */
[-C--:B------:R-:W-:Y:S01]  /*0750*/  IMAD R2, R75, R36.reuse, RZ ;  /* 0x000000244b027224 */ /* 0x080fe200078e02ff */
[----:B------:R-:W-:Y:S01]  /*0760*/  ULDC UR10, c[0x0][0x2d0] ;  /* 0x0000b400000a7ab9 */ /* 0x000fe20000000800 */
[----:B------:R-:W-:Y:S01]  /*0770*/  VIADD R44, R68, 0xc0 ;  /* 0x000000c0442c7836 */ /* 0x000fe20000000000 */
[----:B------:R-:W-:Y:S01]  /*0780*/  ISETP.GE.AND P4, PT, R40, UR10, PT ;  /* 0x0000000a28007c0c */ /* 0x000fe2000bf86270 */
[C---:B------:R-:W-:Y:S01]  /*0790*/  IMAD.WIDE.U32 R40, R77.reuse, R36, R42 ;  /* 0x000000244d287225 */ /* 0x040fe200078e002a */
[----:B------:R-:W-:Y:S01]  /*07a0*/  ISETP.GE.AND P2, PT, R68, UR10, PT ;  /* 0x0000000a44007c0c */ /* 0x000fe2000bf46270 */
[----:B------:R-:W-:Y:S01]  /*07b0*/  ULDC.64 UR12, c[0x0][0x3e0] ;  /* 0x0000f800000c7ab9 */ /* 0x000fe20000000a00 */
[----:B------:R-:W-:Y:S01]  /*07c0*/  ISETP.GE.AND P5, PT, R44, UR10, PT ;  /* 0x0000000a2c007c0c */ /* 0x000fe2000bfa6270 */
[----:B------:R-:W-:Y:S01]  /*07d0*/  IMAD R45, R77, R37, R2 ;  /* 0x000000254d2d7224 */ /* 0x000fe200078e0202 */
[----:B------:R-:W-:-:S02]  /*07e0*/  ISETP.GE.AND P3, PT, R74, UR10, PT ;  /* 0x0000000a4a007c0c */ /* 0x000fc4000bf66270 */
[----:B------:R-:W-:Y:S01]  /*07f0*/  LEA R44, P6, R40, UR12, 0x1 ;  /* 0x0000000c282c7c11 */ /* 0x000fe2000f8c08ff */
[----:B------:R-:W-:-:S05]  /*0800*/  IMAD.IADD R41, R41, 0x1, R45 ;  /* 0x0000000129297824 */ /* 0x000fca00078e022d */
[----:B------:R-:W-:-:S05]  /*0810*/  LEA.HI.X R45, R40, UR13, R41, 0x1, P6 ;  /* 0x0000000d282d7c11 */ /* 0x000fca000b0f0c29 */
[----:B------:R0:W5:Y:S04]  /*0820*/  @!P2 LDG.E.128 R12, desc[UR6][R44.64] ;  /* 0x000000062c0ca981 */ /* 0x000168000c1e1d00 */
[----:B------:R0:W5:Y:S04]  /*0830*/  @!P3 LDG.E.128 R8, desc[UR6][R44.64+0x80] ;  /* 0x000080062c08b981 */ /* 0x000168000c1e1d00 */
[----:B------:R0:W5:Y:S04]  /*0840*/  @!P4 LDG.E.128 R4, desc[UR6][R44.64+0x100] ;  /* 0x000100062c04c981 */ /* 0x000168000c1e1d00 */
[----:B------:R0:W5:Y:S02]  /*0850*/  @!P5 LDG.E.128 R28, desc[UR6][R44.64+0x180] ;  /* 0x000180062c1cd981 */ /* 0x000164000c1e1d00 */
.L_x_189:
[----:B------:R-:W-:Y:S05]  /*0860*/  BSYNC B0 ;  /* 0x0000000000007941 */ /* 0x000fea0003800000 */
.L_x_188:
[----:B------:R-:W-:Y:S04]  /*0870*/  BSSY B0, `(.L_x_190) ;  /* 0x0000017000007945 */ /* 0x000fe80003800000 */
[----:B------:R-:W-:Y:S05]  /*0880*/  @P1 BRA `(.L_x_191) ;  /* 0x0000000000541947 */ /* 0x000fea0003800000 */
[----:B------:R-:W-:Y:S01]  /*0890*/  IADD3 R41, P2, R77, 0x20, RZ ;  /* 0x000000204d297810 */ /* 0x000fe20007f5e0ff */
[C---:B------:R-:W-:Y:S01]  /*08a0*/  VIADD R40, R68.reuse, 0x80 ;  /* 0x0000008044287836 */ /* 0x040fe20000000000 */
[----:B------:R-:W-:Y:S01]  /*08b0*/  MOV R39, R43 ;  /* 0x0000002b00277202 */ /* 0x000fe20000000f00 */
[----:B------:R-:W-:Y:S01]  /*08c0*/  VIADD R42, R68, 0xc0 ;  /* 0x000000c0442a7836 */ /* 0x000fe20000000000 */
[----:B------:R-:W-:Y:S01]  /*08d0*/  ULDC UR10, c[0x0][0x2d0] ;  /* 0x0000b400000a7ab9 */ /* 0x000fe20000000800 */
[----:B0-----:R-:W-:Y:S01]  /*08e0*/  IMAD.X R45, RZ, RZ, R75, P2 ;  /* 0x000000ffff2d7224 */ /* 0x001fe200010e064b */
[----:B------:R-:W-:Y:S01]  /*08f0*/  ISETP.GE.AND P5, PT, R40, UR10, PT ;  /* 0x0000000a28007c0c */ /* 0x000fe2000bfa6270 */
[-C--:B------:R-:W-:Y:S01]  /*0900*/  IMAD.WIDE.U32 R38, R41, R36.reuse, R38 ;  /* 0x0000002429267225 */ /* 0x080fe200078e0026 */
[----:B------:R-:W-:Y:S01]  /*0910*/  ISETP.GE.AND P6, PT, R42, UR10, PT ;  /* 0x0000000a2a007c0c */ /* 0x000fe2000bfc6270 */
[----:B------:R-:W-:Y:S01]  /*0920*/  ULDC.64 UR12, c[0x0][0x3e0] ;  /* 0x0000f800000c7ab9 */ /* 0x000fe20000000a00 */
[----:B------:R-:W-:Y:S01]  /*0930*/  ISETP.GE.AND P3, PT, R68, UR10, PT ;  /* 0x0000000a44007c0c */ /* 0x000fe2000bf66270 */
[----:B------:R-:W-:Y:S01]  /*0940*/  IMAD R2, R45, R36, RZ ;  /* 0x000000242d027224 */ /* 0x000fe200078e02ff */
[----:B------:R-:W-:-:S02]  /*0950*/  ISETP.GE.AND P4, PT, R74, UR10, PT ;  /* 0x0000000a4a007c0c */ /* 0x000fc4000bf86270 */
[----:B------:R-:W-:Y:S01]  /*0960*/  LEA R36, P2, R38, UR12, 0x1 ;  /* 0x0000000c26247c11 */ /* 0x000fe2000f8408ff */
[----:B------:R-:W-:-:S05]  /*0970*/  IMAD R37, R41, R37, R2 ;  /* 0x0000002529257224 */ /* 0x000fca00078e0202 */
[----:B------:R-:W-:-:S04]  /*0980*/  IADD3 R37, R39, R37, RZ ;  /* 0x0000002527257210 */ /* 0x000fc80007ffe0ff */
[----:B------:R-:W-:-:S05]  /*0990*/  LEA.HI.X R37, R38, UR13, R37, 0x1, P2 ;  /* 0x0000000d26257c11 */ /* 0x000fca00090f0c25 */
[----:B------:R1:W5:Y:S04]  /*09a0*/  @!P3 LDG.E.128 R24, desc[UR6][R36.64] ;  /* 0x000000062418b981 */ /* 0x000368000c1e1d00 */
[----:B------:R1:W5:Y:S04]  /*09b0*/  @!P4 LDG.E.128 R20, desc[UR6][R36.64+0x80] ;  /* 0x000080062414c981 */ /* 0x000368000c1e1d00 */
[----:B------:R1:W5:Y:S04]  /*09c0*/  @!P5 LDG.E.128 R16, desc[UR6][R36.64+0x100] ;  /* 0x000100062410d981 */ /* 0x000368000c1e1d00 */
[----:B------:R1:W5:Y:S02]  /*09d0*/  @!P6 LDG.E.128 R32, desc[UR6][R36.64+0x180] ;  /* 0x000180062420e981 */ /* 0x000364000c1e1d00 */
.L_x_191:
[----:B------:R-:W-:Y:S05]  /*09e0*/  BSYNC B0 ;  /* 0x0000000000007941 */ /* 0x000fea0003800000 */
.L_x_190:
[----:B------:R-:W-:Y:S01]  /*09f0*/  BSSY B0, `(.L_x_192) ;  /* 0x000001e000007945 */ /* 0x000fe20003800000 */
[----:B------:R-:W-:Y:S02]  /*0a00*/  CS2R R38, SRZ ;  /* 0x0000000000267805 */ /* 0x000fe4000001ff00 */
[----:B-1----:R-:W-:Y:S02]  /*0a10*/  CS2R R36, SRZ ;  /* 0x0000000000247805 */ /* 0x002fe4000001ff00 */
[----:B------:R-:W-:Y:S02]  /*0a20*/  CS2R R42, SRZ ;  /* 0x00000000002a7805 */ /* 0x000fe4000001ff00 */
[----:B------:R-:W-:Y:S02]  /*0a30*/  CS2R R40, SRZ ;  /* 0x0000000000287805 */ /* 0x000fe4000001ff00 */
[----:B------:R-:W-:Y:S02]  /*0a40*/  CS2R R46, SRZ ;  /* 0x00000000002e7805 */ /* 0x000fe4000001ff00 */
[----:B0-----:R-:W-:-:S02]  /*0a50*/  CS2R R44, SRZ ;  /* 0x00000000002c7805 */ /* 0x001fc4000001ff00 */
[----:B------:R-:W-:Y:S02]  /*0a60*/  CS2R R50, SRZ ;  /* 0x0000000000327805 */ /* 0x000fe4000001ff00 */
[----:B------:R-:W-:Y:S01]  /*0a70*/  CS2R R48, SRZ ;  /* 0x0000000000307805 */ /* 0x000fe2000001ff00 */
[----:B------:R-:W-:Y:S01]  /*0a80*/  IMAD.IADD R3, R73, 0x1, R3 ;  /* 0x0000000149037824 */ /* 0x000fe200078e0203 */
[----:B------:R-:W-:Y:S06]  /*0a90*/  @P0 BRA `(.L_x_193) ;  /* 0x00000000004c0947 */ /* 0x000fec0003800000 */
[C---:B------:R-:W-:Y:S01]  /*0aa0*/  VIADD R2, R68.reuse, 0x80 ;  /* 0x0000008044027836 */ /* 0x040fe20000000000 */
[----:B------:R-:W-:Y:S01]  /*0ab0*/  ULDC UR8, c[0x0][0x2d0] ;  /* 0x0000b40000087ab9 */ /* 0x000fe20000000800 */
[-C--:B------:R-:W-:Y:S01]  /*0ac0*/  IMAD R54, R75, R70.reuse, RZ ;  /* 0x000000464b367224 */ /* 0x080fe200078e02ff */
[----:B------:R-:W-:Y:S01]  /*0ad0*/  IADD3 R56, R68, 0xc0, RZ ;  /* 0x000000c044387810 */ /* 0x000fe20007ffe0ff */
[----:B------:R-:W-:Y:S01]  /*0ae0*/  ULDC.64 UR4, c[0x0][0x280] ;  /* 0x0000a00000047ab9 */ /* 0x000fe20000000a00 */
[----:B------:R-:W-:Y:S01]  /*0af0*/  ISETP.GE.AND P4, PT, R2, UR8, PT ;  /* 0x0000000802007c0c */ /* 0x000fe2000bf86270 */
[----:B------:R-:W-:Y:S01]  /*0b00*/  IMAD.MOV.U32 R2, RZ, RZ, R72 ;  /* 0x000000ffff027224 */ /* 0x000fe200078e0048 */
[----:B------:R-:W-:Y:S01]  /*0b10*/  ISETP.GE.AND P5, PT, R56, UR8, PT ;  /* 0x0000000838007c0c */ /* 0x000fe2000bfa6270 */
[C---:B------:R-:W-:Y:S01]  /*0b20*/  IMAD R55, R77.reuse, R71, R54 ;  /* 0x000000474d377224 */ /* 0x040fe200078e0236 */
[----:B------:R-:W-:Y:S01]  /*0b30*/  ISETP.GE.AND P2, PT, R68, UR8, PT ;  /* 0x0000000844007c0c */ /* 0x000fe2000bf46270 */
[----:B------:R-:W-:Y:S01]  /*0b40*/  IMAD.WIDE.U32 R52, R77, R70, R2 ;  /* 0x000000464d347225 */ /* 0x000fe200078e0002 */
[----:B------:R-:W-:-:S03]  /*0b50*/  ISETP.GE.AND P3, PT, R74, UR8, PT ;  /* 0x000000084a007c0c */ /* 0x000fc6000bf66270 */
[----:B------:R-:W-:Y:S01]  /*0b60*/  IMAD.IADD R53, R53, 0x1, R55 ;  /* 0x0000000135357824 */ /* 0x000fe200078e0237 */
[----:B------:R-:W-:-:S04]  /*0b70*/  LEA R54, P0, R52, UR4, 0x1 ;  /* 0x0000000434367c11 */ /* 0x000fc8000f8008ff */
[----:B------:R-:W-:-:S05]  /*0b80*/  LEA.HI.X R55, R52, UR5, R53, 0x1, P0 ;  /* 0x0000000534377c11 */ /* 0x000fca00080f0c35 */
[----:B------:R0:W5:Y:S04]  /*0b90*/  @!P2 LDG.E.128 R44, desc[UR6][R54.64] ;  /* 0x00000006362ca981 */ /* 0x000168000c1e1d00 */
[----:B------:R0:W5:Y:S04]  /*0ba0*/  @!P3 LDG.E.128 R40, desc[UR6][R54.64+0x80] ;  /* 0x000080063628b981 */ /* 0x000168000c1e1d00 */
[----:B------:R0:W5:Y:S04]  /*0bb0*/  @!P4 LDG.E.128 R36, desc[UR6][R54.64+0x100] ;  /* 0x000100063624c981 */ /* 0x000168000c1e1d00 */
[----:B------:R0:W5:Y:S02]  /*0bc0*/  @!P5 LDG.E.128 R48, desc[UR6][R54.64+0x180] ;  /* 0x000180063630d981 */ /* 0x000164000c1e1d00 */
.L_x_193:
[----:B------:R-:W-:Y:S05]  /*0bd0*/  BSYNC B0 ;  /* 0x0000000000007941 */ /* 0x000fea0003800000 */
.L_x_192:
[----:B------:R-:W-:Y:S01]  /*0be0*/  BSSY B0, `(.L_x_194) ;  /* 0x000001f000007945 */ /* 0x000fe20003800000 */
[----:B0-----:R-:W-:Y:S02]  /*0bf0*/  CS2R R54, SRZ ;  /* 0x0000000000367805 */ /* 0x001fe4000001ff00 */
[----:B------:R-:W-:Y:S02]  /*0c00*/  CS2R R52, SRZ ;  /* 0x0000000000347805 */ /* 0x000fe4000001ff00 */
[----:B------:R-:W-:Y:S02]  /*0c10*/  CS2R R62, SRZ ;  /* 0x00000000003e7805 */ /* 0x000fe4000001ff00 */
[----:B------:R-:W-:Y:S02]  /*0c20*/  CS2R R58, SRZ ;  /* 0x00000000003a7805 */ /* 0x000fe4000001ff00 */
[----:B------:R-:W-:Y:S02]  /*0c30*/  CS2R R56, SRZ ;  /* 0x0000000000387805 */ /* 0x000fe4000001ff00 */
[----:B------:R-:W-:-:S02]  /*0c40*/  CS2R R60, SRZ ;  /* 0x00000000003c7805 */ /* 0x000fc4000001ff00 */
[----:B------:R-:W-:Y:S02]  /*0c50*/  CS2R R66, SRZ ;  /* 0x0000000000427805 */ /* 0x000fe4000001ff00 */
[----:B------:R-:W-:Y:S01]  /*0c60*/  CS2R R64, SRZ ;  /* 0x0000000000407805 */ /* 0x000fe2000001ff00 */
[----:B------:R-:W-:Y:S06]  /*0c70*/  @P1 BRA `(.L_x_195) ;  /* 0x0000000000541947 */ /* 0x000fec0003800000 */
[----:B------:R-:W-:Y:S01]  /*0c80*/  IADD3 R2, P0, R77, 0x20, RZ ;  /* 0x000000204d027810 */ /* 0x000fe20007f1e0ff */
[----:B------:R-:W-:Y:S01]  /*0c90*/  IMAD.MOV.U32 R73, RZ, RZ, R3 ;  /* 0x000000ffff497224 */ /* 0x000fe200078e0003 */
[----:B------:R-:W-:Y:S02]  /*0ca0*/  ULDC UR4, c[0x0][0x2d0] ;  /* 0x0000b40000047ab9 */ /* 0x000fe40000000800 */
[----:B------:R-:W-:Y:S01]  /*0cb0*/  IADD3.X R69, RZ, R75, RZ, P0, !PT ;  /* 0x0000004bff457210 */ /* 0x000fe200007fe4ff */
[-C--:B------:R-:W-:Y:S01]  /*0cc0*/  IMAD.WIDE.U32 R72, R2, R70.reuse, R72 ;  /* 0x0000004602487225 */ /* 0x080fe200078e0048 */
[----:B------:R-:W-:Y:S02]  /*0cd0*/  ISETP.GE.AND P1, PT, R68, UR4, PT ;  /* 0x0000000444007c0c */ /* 0x000fe4000bf26270 */
[----:B------:R-:W-:Y:S01]  /*0ce0*/  ISETP.GE.AND P2, PT, R74, UR4, PT ;  /* 0x000000044a007c0c */ /* 0x000fe2000bf46270 */
[----:B------:R-:W-:-:S04]  /*0cf0*/  IMAD R69, R69, R70, RZ ;  /* 0x0000004645457224 */ /* 0x000fc800078e02ff */
[----:B------:R-:W-:Y:S02]  /*0d00*/  IMAD R3, R2, R71, R69 ;  /* 0x0000004702037224 */ /* 0x000fe400078e0245 */
[C---:B------:R-:W-:Y:S01]  /*0d10*/  VIADD R2, R68.reuse, 0x80 ;  /* 0x0000008044027836 */ /* 0x040fe20000000000 */
[----:B------:R-:W-:Y:S01]  /*0d20*/  IADD3 R68, R68, 0xc0, RZ ;  /* 0x000000c044447810 */ /* 0x000fe20007ffe0ff */
[----:B------:R-:W-:-:S03]  /*0d30*/  IMAD.IADD R3, R73, 0x1, R3 ;  /* 0x0000000149037824 */ /* 0x000fc600078e0203 */
[----:B------:R-:W-:Y:S02]  /*0d40*/  ISETP.GE.AND P3, PT, R2, UR4, PT ;  /* 0x0000000402007c0c */ /* 0x000fe4000bf66270 */
[----:B------:R-:W-:Y:S01]  /*0d50*/  ISETP.GE.AND P4, PT, R68, UR4, PT ;  /* 0x0000000444007c0c */ /* 0x000fe2000bf86270 */
[----:B------:R-:W-:Y:S02]  /*0d60*/  ULDC.64 UR4, c[0x0][0x280] ;  /* 0x0000a00000047ab9 */ /* 0x000fe40000000a00 */
[----:B------:R-:W-:-:S04]  /*0d70*/  LEA R2, P0, R72, UR4, 0x1 ;  /* 0x0000000448027c11 */ /* 0x000fc8000f8008ff */
[----:B------:R-:W-:-:S05]  /*0d80*/  LEA.HI.X R3, R72, UR5, R3, 0x1, P0 ;  /* 0x0000000548037c11 */ /* 0x000fca00080f0c03 */
[----:B------:R0:W5:Y:S04]  /*0d90*/  @!P1 LDG.E.128 R64, desc[UR6][R2.64] ;  /* 0x0000000602409981 */ /* 0x000168000c1e1d00 */
[----:B------:R0:W5:Y:S04]  /*0da0*/  @!P2 LDG.E.128 R60, desc[UR6][R2.64+0x80] ;  /* 0x00008006023ca981 */ /* 0x000168000c1e1d00 */
[----:B------:R0:W5:Y:S04]  /*0db0*/  @!P3 LDG.E.128 R52, desc[UR6][R2.64+0x100] ;  /* 0x000100060234b981 */ /* 0x000168000c1e1d00 */
[----:B------:R0:W5:Y:S02]  /*0dc0*/  @!P4 LDG.E.128 R56, desc[UR6][R2.64+0x180] ;  /* 0x000180060238c981 */ /* 0x000164000c1e1d00 */
.L_x_195:
[----:B------:R-:W-:Y:S05]  /*0dd0*/  BSYNC B0 ;  /* 0x0000000000007941 */ /* 0x000fea0003800000 */
.L_x_194:
[C---:B0----5:R-:W-:Y:S01]  /*0de0*/  LOP3.LUT R3, R12.reuse, 0xffff0000, RZ, 0xc0, !PT ;  /* 0xffff00000c037812 */ /* 0x061fe200078ec0ff */
[----:B------:R-:W-:Y:S01]  /*0df0*/  IMAD.U32 R2, R12, 0x10000, RZ ;  /* 0x000100000c027824 */ /* 0x000fe200078e00ff */
[C---:B------:R-:W-:Y:S01]  /*0e00*/  LOP3.LUT R68, R44.reuse, 0xffff0000, RZ, 0xc0, !PT ;  /* 0xffff00002c447812 */ /* 0x040fe200078ec0ff */
[----:B------:R-:W-:Y:S01]  /*0e10*/  ULDC.64 UR4, c[0x0][0x478] ;  /* 0x00011e0000047ab9 */ /* 0x000fe20000000a00 */
[----:B------:R-:W-:Y:S02]  /*0e20*/  SHF.L.U32 R69, R44, 0x10, RZ ;  /* 0x000000102c457819 */ /* 0x000fe400000006ff */
[----:B------:R-:W-:Y:S01]  /*0e30*/  LOP3.LUT R12, R13, 0xffff0000, RZ, 0xc0, !PT ;  /* 0xffff00000d0c7812 */ /* 0x000fe200078ec0ff */
[----:B------:R-:W-:Y:S01]  /*0e40*/  FMUL.FTZ R71, R3, R68 ;  /* 0x0000004403477220 */ /* 0x000fe20000410000 */
[----:B------:R-:W-:Y:S01]  /*0e50*/  IMAD.U32 R68, R13, 0x10000, RZ ;  /* 0x000100000d447824 */ /* 0x000fe200078e00ff */
[C---:B------:R-:W-:Y:S01]  /*0e60*/  LOP3.LUT R3, R45.reuse, 0xffff0000, RZ, 0xc0, !PT ;  /* 0xffff00002d037812 */ /* 0x040fe200078ec0ff */
[----:B------:R-:W-:-:S02]  /*0e70*/  IMAD.U32 R13, R45, 0x10000, RZ ;  /* 0x000100002d0d7824 */ /* 0x000fc400078e00ff */
[----:B------:R-:W-:Y:S01]  /*0e80*/  FFMA.FTZ R69, R2, R69, R71 ;  /* 0x0000004502457223 */ /* 0x000fe20000010047 */
[C---:B------:R-:W-:Y:S01]  /*0e90*/  SHF.L.U32 R44, R14.reuse, 0x10, RZ ;  /* 0x000000100e2c7819 */ /* 0x040fe200000006ff */
[C---:B------:R-:W-:Y:S01]  /*0ea0*/  IMAD.U32 R2, R15.reuse, 0x10000, RZ ;  /* 0x000100000f027824 */ /* 0x040fe200078e00ff */
[----:B------:R-:W-:Y:S01]  /*0eb0*/  LOP3.LUT R45, R14, 0xffff0000, RZ, 0xc0, !PT ;  /* 0xffff00000e2d7812 */ /* 0x000fe200078ec0ff */
[----:B------:R-:W-:Y:S01]  /*0ec0*/  FFMA.FTZ R13, R68, R13, R69 ;  /* 0x0000000d440d7223 */ /* 0x000fe20000010045 */
[----:B------:R-:W-:Y:S01]  /*0ed0*/  LOP3.LUT R14, R15, 0xffff0000, RZ, 0xc0, !PT ;  /* 0xffff00000f0e7812 */ /* 0x000fe200078ec0ff */
[C---:B------:R-:W-:Y:S01]  /*0ee0*/  IMAD.U32 R15, R46.reuse, 0x10000, RZ ;  /* 0x000100002e0f7824 */ /* 0x040fe200078e00ff */
[----:B------:R-:W-:Y:S01]  /*0ef0*/  LOP3.LUT R46, R46, 0xffff0000, RZ, 0xc0, !PT ;  /* 0xffff00002e2e7812 */ /* 0x000fe200078ec0ff */
[----:B------:R-:W-:Y:S01]  /*0f00*/  FFMA.FTZ R71, R12, R3, R13 ;  /* 0x000000030c477223 */ /* 0x000fe2000001000d */
[C---:B------:R-:W-:Y:S01]  /*0f10*/  SHF.L.U32 R69, R47.reuse, 0x10, RZ ;  /* 0x000000102f457819 */ /* 0x040fe200000006ff */
[----:B------:R-:W-:Y:S01]  /*0f20*/  IMAD.U32 R3, R8, 0x10000, RZ ;  /* 0x0001000008037824 */ /* 0x000fe200078e00ff */
[----:B------:R-:W-:Y:S01]  /*0f30*/  LOP3.LUT R47, R47, 0xffff0000, RZ, 0xc0, !PT ;  /* 0xffff00002f2f7812 */ /* 0x000fe200078ec0ff */
[----:B------:R-:W-:Y:S01]  /*0f40*/  FFMA.FTZ R68, R44, R15, R71 ;  /* 0x0000000f2c447223 */ /* 0x000fe20000010047 */
[----:B------:R-:W-:Y:S01]  /*0f50*/  SHF.L.U32 R44, R40, 0x10, RZ ;  /* 0x00000010282c7819 */ /* 0x000fe200000006ff */
[----:B------:R-:W-:Y:S01]  /*0f60*/  IMAD.U32 R12, R9, 0x10000, RZ ;  /* 0x00010000090c7824 */ /* 0x000fe200078e00ff */
[----:B------:R-:W-:Y:S01]  /*0f70*/  LOP3.LUT R8, R8, 0xffff0000, RZ, 0xc0, !PT ;  /* 0xffff000008087812 */ /* 0x000fe200078ec0ff */
[----:B------:R-:W-:Y:S01]  /*0f80*/  FFMA.FTZ R71, R45, R46, R68 ;  /* 0x0000002e2d477223 */ /* 0x000fe20000010044 */
[----:B------:R-:W-:Y:S01]  /*0f90*/  LOP3.LUT R15, R40, 0xffff0000, RZ, 0xc0, !PT ;  /* 0xffff0000280f7812 */ /* 0x000fe200078ec0ff */
[----:B------:R-:W-:Y:S01]  /*0fa0*/  IMAD.U32 R45, R10, 0x10000, RZ ;  /* 0x000100000a2d7824 */ /* 0x000fe200078e00ff */
[----:B------:R-:W-:Y:S01]  /*0fb0*/  LOP3.LUT R70, R24, 0xffff0000, RZ, 0xc0, !PT ;  /* 0xffff000018467812 */ /* 0x000fe200078ec0ff */
[----:B------:R-:W-:Y:S01]  /*0fc0*/  FFMA.FTZ R71, R2, R69, R71 ;  /* 0x0000004502477223 */ /* 0x000fe20000010047 */
[----:B------:R-:W-:Y:S01]  /*0fd0*/  SHF.L.U32 R24, R24, 0x10, RZ ;  /* 0x0000001018187819 */ /* 0x000fe200000006ff */
[----:B------:R-:W-:Y:S01]  /*0fe0*/  IMAD.U32 R46, R42, 0x10000, RZ ;  /* 0x000100002a2e7824 */ /* 0x000fe200078e00ff */
[----:B------:R-:W-:Y:S01]  /*0ff0*/  LOP3.LUT R13, R9, 0xffff0000, RZ, 0xc0, !PT ;  /* 0xffff0000090d7812 */ /* 0x000fe200078ec0ff */
[----:B------:R-:W-:Y:S01]  /*1000*/  FFMA.FTZ R68, R14, R47, R71 ;  /* 0x0000002f0e447223 */ /* 0x000fe20000010047 */
[C---:B------:R-:W-:Y:S01]  /*1010*/  SHF.L.U32 R71, R38.reuse, 0x10, RZ ;  /* 0x0000001026477819 */ /* 0x040fe200000006ff */
[C---:B------:R-:W-:Y:S01]  /*1020*/  IMAD.U32 R9, R41.reuse, 0x10000, RZ ;  /* 0x0001000029097824 */ /* 0x040fe200078e00ff */
[----:B------:R-:W-:Y:S01]  /*1030*/  LOP3.LUT R40, R41, 0xffff0000, RZ, 0xc0, !PT ;  /* 0xffff000029287812 */ /* 0x000fe200078ec0ff */
[----:B------:R-:W-:Y:S01]  /*1040*/  FFMA.FTZ R73, R3, R44, R68 ;  /* 0x0000002c03497223 */ /* 0x000fe20000010044 */
[----:B------:R-:W-:Y:S01]  /*1050*/  LOP3.LUT R68, R38, 0xffff0000, RZ, 0xc0, !PT ;  /* 0xffff000026447812 */ /* 0x000fe200078ec0ff */
[----:B------:R-:W-:Y:S01]  /*1060*/  IMAD.U32 R69, R43, 0x10000, RZ ;  /* 0x000100002b457824 */ /* 0x000fe200078e00ff */
[C---:B------:R-:W-:Y:S01]  /*1070*/  LOP3.LUT R38, R39.reuse, 0xffff0000, RZ, 0xc0, !PT ;  /* 0xffff000027267812 */ /* 0x040fe200078ec0ff */
[----:B------:R-:W-:Y:S01]  /*1080*/  FFMA.FTZ R73, R8, R15, R73 ;  /* 0x0000000f08497223 */ /* 0x000fe20000010049 */
[----:B------:R-:W-:Y:S01]  /*1090*/  IMAD.U32 R15, R39, 0x10000, RZ ;  /* 0x00010000270f7824 */ /* 0x000fe200078e00ff */
[C---:B------:R-:W-:Y:S01]  /*10a0*/  LOP3.LUT R39, R64.reuse, 0xffff0000, RZ, 0xc0, !PT ;  /* 0xffff000040277812 */ /* 0x040fe200078ec0ff */
[----:B------:R-:W-:-:S02]  /*10b0*/  IMAD.U32 R64, R64, 0x10000, RZ ;  /* 0x0001000040407824 */ /* 0x000fc400078e00ff */
[----:B------:R-:W-:Y:S01]  /*10c0*/  FFMA.FTZ R12, R12, R9, R73 ;  /* 0x000000090c0c7223 */ /* 0x000fe20000010049 */
[----:B------:R-:W-:Y:S01]  /*10d0*/  LOP3.LUT R41, R10, 0xffff0000, RZ, 0xc0, !PT ;  /* 0xffff00000a297812 */ /* 0x000fe200078ec0ff */
[----:B------:R-:W-:Y:S02]  /*10e0*/  IMAD.U32 R9, R62, 0x10000, RZ ;  /* 0x000100003e097824 */ /* 0x000fe400078e00ff */
[----:B------:R-:W-:Y:S01]  /*10f0*/  FMUL.FTZ R39, R39, R70 ;  /* 0x0000004627277220 */ /* 0x000fe20000410000 */
[----:B------:R-:W-:Y:S01]  /*1100*/  FFMA.FTZ R12, R13, R40, R12 ;  /* 0x000000280d0c7223 */ /* 0x000fe2000001000c */
[----:B------:R-:W-:Y:S01]  /*1110*/  SHF.L.U32 R13, R22, 0x10, RZ ;  /* 0x00000010160d7819 */ /* 0x000fe200000006ff */
[----:B------:R-:W-:Y:S02]  /*1120*/  IMAD.U32 R44, R36, 0x10000, RZ ;  /* 0x00010000242c7824 */ /* 0x000fe400078e00ff */
[----:B------:R-:W-:Y:S01]  /*1130*/  FFMA.FTZ R24, R64, R24, R39 ;  /* 0x0000001840187223 */ /* 0x000fe20000010027 */
[C---:B------:R-:W-:Y:S01]  /*1140*/  IMAD.U32 R39, R65.reuse, 0x10000, RZ ;  /* 0x0001000041277824 */ /* 0x040fe200078e00ff */
[----:B------:R-:W-:Y:S01]  /*1150*/  LOP3.LUT R65, R65, 0xffff0000, RZ, 0xc0, !PT ;  /* 0xffff000041417812 */ /* 0x000fe200078ec0ff */
[C---:B------:R-:W-:Y:S01]  /*1160*/  IMAD.U32 R64, R25.reuse, 0x10000, RZ ;  /* 0x0001000019407824 */ /* 0x040fe200078e00ff */
[----:B------:R-:W-:Y:S01]  /*1170*/  LOP3.LUT R25, R25, 0xffff0000, RZ, 0xc0, !PT ;  /* 0xffff000019197812 */ /* 0x000fe200078ec0ff */
[----:B------:R-:W-:Y:S01]  /*1180*/  FFMA.FTZ R12, R45, R46, R12 ;  /* 0x0000002e2d0c7223 */ /* 0x000fe2000001000c */
[----:B------:R-:W-:Y:S01]  /*1190*/  LOP3.LUT R2, R42, 0xffff0000, RZ, 0xc0, !PT ;  /* 0xffff00002a027812 */ /* 0x000fe200078ec0ff */
[----:B------:R-:W-:Y:S01]  /*11a0*/  FFMA.FTZ R24, R39, R64, R24 ;  /* 0x0000004027187223 */ /* 0x000fe20000010018 */
[C---:B------:R-:W-:Y:S01]  /*11b0*/  IMAD.U32 R39, R26.reuse, 0x10000, RZ ;  /* 0x000100001a277824 */ /* 0x040fe200078e00ff */
[----:B------:R-:W-:Y:S01]  /*11c0*/  LOP3.LUT R26, R26, 0xffff0000, RZ, 0xc0, !PT ;  /* 0xffff00001a1a7812 */ /* 0x000fe200078ec0ff */
[----:B------:R-:W-:-:S02]  /*11d0*/  IMAD.U32 R8, R6, 0x10000, RZ ;  /* 0x0001000006087824 */ /* 0x000fc400078e00ff */
[----:B------:R-:W-:Y:S01]  /*11e0*/  FFMA.FTZ R24, R65, R25, R24 ;  /* 0x0000001941187223 */ /* 0x000fe20000010018 */
[C---:B------:R-:W-:Y:S01]  /*11f0*/  SHF.L.U32 R25, R66.reuse, 0x10, RZ ;  /* 0x0000001042197819 */ /* 0x040fe200000006ff */
        /* <DEDUP_REMOVED lines=9> */
[----:B------:R-:W-:Y:S01]  /*1290*/  LOP3.LUT R63, R63, 0xffff0000, RZ, 0xc0, !PT ;  /* 0xffff00003f3f7812 */ /* 0x000fe200078ec0ff */
[----:B------:R-:W-:Y:S01]  /*12a0*/  FFMA.FTZ R24, R25, R26, R24 ;  /* 0x0000001a19187223 */ /* 0x000fe20000010018 */
[----:B------:R-:W-:Y:S01]  /*12b0*/  SHF.L.U32 R26, R27, 0x10, RZ ;  /* 0x000000101b1a7819 */ /* 0x000fe200000006ff */
[C---:B------:R-:W-:Y:S01]  /*12c0*/  IMAD.U32 R25, R67.reuse, 0x10000, RZ ;  /* 0x0001000043197824 */ /* 0x040fe200078e00ff */
[----:B------:R-:W-:Y:S01]  /*12d0*/  LOP3.LUT R67, R67, 0xffff0000, RZ, 0xc0, !PT ;  /* 0xffff000043437812 */ /* 0x000fe200078ec0ff */
[----:B------:R-:W-:Y:S01]  /*12e0*/  FFMA.FTZ R10, R11, R42, R10 ;  /* 0x0000002a0b0a7223 */ /* 0x000fe2000001000a */
[----:B------:R-:W-:Y:S01]  /*12f0*/  LOP3.LUT R27, R27, 0xffff0000, RZ, 0xc0, !PT ;  /* 0xffff00001b1b7812 */ /* 0x000fe200078ec0ff */
[----:B------:R-:W-:Y:S01]  /*1300*/  FFMA.FTZ R24, R25, R26, R24 ;  /* 0x0000001a19187223 */ /* 0x000fe20000010018 */
[----:B------:R-:W-:Y:S01]  /*1310*/  IMAD.U32 R25, R60, 0x10000, RZ ;  /* 0x000100003c197824 */ /* 0x000fe200078e00ff */
[----:B------:R-:W-:Y:S01]  /*1320*/  SHF.L.U32 R43, R4, 0x10, RZ ;  /* 0x00000010042b7819 */ /* 0x000fe200000006ff */
[----:B------:R-:W-:-:S02]  /*1330*/  IMAD.U32 R26, R20, 0x10000, RZ ;  /* 0x00010000141a7824 */ /* 0x000fc400078e00ff */
        /* <DEDUP_REMOVED lines=10> */
[----:B------:R-:W-:Y:S01]  /*13e0*/  FFMA.FTZ R43, R43, R44, R10 ;  /* 0x0000002c2b2b7223 */ /* 0x000fe2000001000a */
[----:B------:R-:W-:Y:S01]  /*13f0*/  LOP3.LUT R24, R62, 0xffff0000, RZ, 0xc0, !PT ;  /* 0xffff00003e187812 */ /* 0x000fe200078ec0ff */
[----:B------:R-:W-:Y:S01]  /*1400*/  FFMA.FTZ R20, R25, R26, R20 ;  /* 0x0000001a19147223 */ /* 0x000fe20000010014 */
[----:B------:R-:W-:Y:S01]  /*1410*/  LOP3.LUT R14, R4, 0xffff0000, RZ, 0xc0, !PT ;  /* 0xffff0000040e7812 */ /* 0x000fe200078ec0ff */
[----:B------:R-:W-:Y:S01]  /*1420*/  IMAD.U32 R4, R5, 0x10000, RZ ;  /* 0x0001000005047824 */ /* 0x000fe200078e00ff */
[----:B------:R-:W-:Y:S01]  /*1430*/  LOP3.LUT R47, R36, 0xffff0000, RZ, 0xc0, !PT ;  /* 0xffff0000242f7812 */ /* 0x000fe200078ec0ff */
[----:B------:R-:W-:Y:S01]  /*1440*/  FFMA.FTZ R20, R61, R21, R20 ;  /* 0x000000153d147223 */ /* 0x000fe20000010014 */
[----:B------:R-:W-:-:S02]  /*1450*/  LOP3.LUT R21, R22, 0xffff0000, RZ, 0xc0, !PT ;  /* 0xffff000016157812 */ /* 0x000fc400078ec0ff */
[----:B------:R-:W-:Y:S01]  /*1460*/  LOP3.LUT R22, R23, 0xffff0000, RZ, 0xc0, !PT ;  /* 0xffff000017167812 */ /* 0x000fe200078ec0ff */
[----:B------:R-:W-:Y:S01]  /*1470*/  FFMA.FTZ R9, R9, R13, R20 ;  /* 0x0000000d09097223 */ /* 0x000fe20000010014 */
[----:B------:R-:W-:Y:S01]  /*1480*/  LOP3.LUT R13, R52, 0xffff0000, RZ, 0xc0, !PT ;  /* 0xffff0000340d7812 */ /* 0x000fe200078ec0ff */
[----:B------:R-:W-:Y:S01]  /*1490*/  FFMA.FTZ R43, R14, R47, R43 ;  /* 0x0000002f0e2b7223 */ /* 0x000fe2000001002b */
[----:B------:R-:W-:Y:S01]  /*14a0*/  LOP3.LUT R10, R16, 0xffff0000, RZ, 0xc0, !PT ;  /* 0xffff0000100a7812 */ /* 0x000fe200078ec0ff */
[----:B------:R-:W-:Y:S01]  /*14b0*/  FFMA.FTZ R9, R24, R21, R9 ;  /* 0x0000001518097223 */ /* 0x000fe20000010009 */
[----:B------:R-:W-:Y:S02]  /*14c0*/  SHF.L.U32 R3, R37, 0x10, RZ ;  /* 0x0000001025037819 */ /* 0x000fe400000006ff */
[----:B------:R-:W-:Y:S01]  /*14d0*/  LOP3.LUT R5, R5, 0xffff0000, RZ, 0xc0, !PT ;  /* 0xffff000005057812 */ /* 0x000fe200078ec0ff */
[----:B------:R-:W-:Y:S01]  /*14e0*/  FFMA.FTZ R2, R2, R12, R9 ;  /* 0x0000000c02027223 */ /* 0x000fe20000010009 */
[----:B------:R-:W-:Y:S01]  /*14f0*/  SHF.L.U32 R9, R52, 0x10, RZ ;  /* 0x0000001034097819 */ /* 0x000fe200000006ff */
[----:B------:R-:W-:Y:S01]  /*1500*/  FFMA.FTZ R4, R4, R3, R43 ;  /* 0x0000000304047223 */ /* 0x000fe2000001002b */
[----:B------:R-:W-:Y:S01]  /*1510*/  LOP3.LUT R36, R37, 0xffff0000, RZ, 0xc0, !PT ;  /* 0xffff000025247812 */ /* 0x000fe200078ec0ff */
[----:B------:R-:W-:Y:S01]  /*1520*/  FFMA.FTZ R2, R63, R22, R2 ;  /* 0x000000163f027223 */ /* 0x000fe20000010002 */
[----:B------:R-:W-:Y:S01]  /*1530*/  LOP3.LUT R16, R17, 0xffff0000, RZ, 0xc0, !PT ;  /* 0xffff000011107812 */ /* 0x000fe200078ec0ff */
[----:B------:R-:W-:Y:S01]  /*1540*/  IMAD.U32 R3, R54, 0x10000, RZ ;  /* 0x0001000036037824 */ /* 0x000fe200078e00ff */
[----:B------:R-:W-:Y:S01]  /*1550*/  LOP3.LUT R37, R6, 0xffff0000, RZ, 0xc0, !PT ;  /* 0xffff000006257812 */ /* 0x000fe200078ec0ff */
[----:B------:R-:W-:Y:S01]  /*1560*/  FFMA.FTZ R2, R9, R11, R2 ;  /* 0x0000000b09027223 */ /* 0x000fe20000010002 */
[----:B------:R-:W-:Y:S01]  /*1570*/  SHF.L.U32 R11, R17, 0x10, RZ ;  /* 0x00000010110b7819 */ /* 0x000fe200000006ff */
[C---:B------:R-:W-:Y:S01]  /*1580*/  IMAD.U32 R9, R53.reuse, 0x10000, RZ ;  /* 0x0001000035097824 */ /* 0x040fe200078e00ff */
[----:B------:R-:W-:Y:S01]  /*1590*/  LOP3.LUT R53, R53, 0xffff0000, RZ, 0xc0, !PT ;  /* 0xffff000035357812 */ /* 0x000fe200078ec0ff */
[----:B------:R-:W-:Y:S01]  /*15a0*/  FFMA.FTZ R2, R13, R10, R2 ;  /* 0x0000000a0d027223 */ /* 0x000fe20000010002 */
[----:B------:R-:W-:Y:S01]  /*15b0*/  FFMA.FTZ R5, R5, R36, R4 ;  /* 0x0000002405057223 */ /* 0x000fe20000010004 */
[----:B------:R-:W-:Y:S01]  /*15c0*/  SHF.L.U32 R4, R18, 0x10, RZ ;  /* 0x0000001012047819 */ /* 0x000fe200000006ff */
[----:B------:R-:W-:-:S02]  /*15d0*/  IMAD.U32 R6, R7, 0x10000, RZ ;  /* 0x0001000007067824 */ /* 0x000fc400078e00ff */
[----:B------:R-:W-:Y:S01]  /*15e0*/  FFMA.FTZ R2, R9, R11, R2 ;  /* 0x0000000b09027223 */ /* 0x000fe20000010002 */
[----:B------:R-:W-:Y:S01]  /*15f0*/  FFMA.FTZ R8, R8, R71, R5 ;  /* 0x0000004708087223 */ /* 0x000fe20000010005 */
[----:B------:R-:W-:Y:S01]  /*1600*/  LOP3.LUT R10, R54, 0xffff0000, RZ, 0xc0, !PT ;  /* 0xffff0000360a7812 */ /* 0x000fe200078ec0ff */
[----:B------:R-:W-:Y:S02]  /*1610*/  IMAD.U32 R17, R55, 0x10000, RZ ;  /* 0x0001000037117824 */ /* 0x000fe400078e00ff */
[----:B------:R-:W-:Y:S01]  /*1620*/  FFMA.FTZ R2, R53, R16, R2 ;  /* 0x0000001035027223 */ /* 0x000fe20000010002 */
[----:B------:R-:W-:Y:S01]  /*1630*/  LOP3.LUT R11, R18, 0xffff0000, RZ, 0xc0, !PT ;  /* 0xffff0000120b7812 */ /* 0x000fe200078ec0ff */
[----:B------:R-:W-:Y:S01]  /*1640*/  FFMA.FTZ R37, R37, R68, R8 ;  /* 0x0000004425257223 */ /* 0x000fe20000010008 */
[----:B------:R-:W-:Y:S01]  /*1650*/  LOP3.LUT R7, R7, 0xffff0000, RZ, 0xc0, !PT ;  /* 0xffff000007077812 */ /* 0x000fe200078ec0ff */
[----:B------:R-:W-:Y:S01]  /*1660*/  FFMA.FTZ R9, R3, R4, R2 ;  /* 0x0000000403097223 */ /* 0x000fe20000010002 */
[----:B------:R-:W-:-:S02]  /*1670*/  IMAD.U32 R18, R19, 0x10000, RZ ;  /* 0x0001000013127824 */ /* 0x000fc400078e00ff */
[----:B------:R-:W-:Y:S01]  /*1680*/  FFMA.FTZ R14, R6, R15, R37 ;  /* 0x0000000f060e7223 */ /* 0x000fe20000010025 */
[----:B------:R-:W-:Y:S01]  /*1690*/  LOP3.LUT R55, R55, 0xffff0000, RZ, 0xc0, !PT ;  /* 0xffff000037377812 */ /* 0x000fe200078ec0ff */
[----:B------:R-:W-:Y:S01]  /*16a0*/  FFMA.FTZ R16, R10, R11, R9 ;  /* 0x0000000b0a107223 */ /* 0x000fe20000010009 */
[----:B------:R-:W-:Y:S01]  /*16b0*/  LOP3.LUT R19, R19, 0xffff0000, RZ, 0xc0, !PT ;  /* 0xffff000013137812 */ /* 0x000fe200078ec0ff */
[----:B------:R-:W-:Y:S01]  /*16c0*/  IMAD.U32 R2, R28, 0x10000, RZ ;  /* 0x000100001c027824 */ /* 0x000fe200078e00ff */
[----:B------:R-:W-:Y:S01]  /*16d0*/  SHF.L.U32 R9, R48, 0x10, RZ ;  /* 0x0000001030097819 */ /* 0x000fe200000006ff */
[----:B------:R-:W-:Y:S01]  /*16e0*/  FFMA.FTZ R16, R17, R18, R16 ;  /* 0x0000001211107223 */ /* 0x000fe20000010010 */
[----:B------:R-:W-:Y:S01]  /*16f0*/  FFMA.FTZ R7, R7, R38, R14 ;  /* 0x0000002607077223 */ /* 0x000fe2000001000e */
[----:B------:R-:W-:Y:S01]  /*1700*/  LOP3.LUT R28, R28, 0xffff0000, RZ, 0xc0, !PT ;  /* 0xffff00001c1c7812 */ /* 0x000fe200078ec0ff */
[----:B------:R-:W-:Y:S01]  /*1710*/  IMAD.U32 R17, R56, 0x10000, RZ ;  /* 0x0001000038117824 */ /* 0x000fe200078e00ff */
[----:B------:R-:W-:Y:S01]  /*1720*/  LOP3.LUT R11, R48, 0xffff0000, RZ, 0xc0, !PT ;  /* 0xffff0000300b7812 */ /* 0x000fe200078ec0ff */
[----:B------:R-:W-:-:S02]  /*1730*/  IMAD.U32 R14, R32, 0x10000, RZ ;  /* 0x00010000200e7824 */ /* 0x000fc400078e00ff */
[----:B------:R-:W-:Y:S01]  /*1740*/  FFMA.FTZ R16, R55, R19, R16 ;  /* 0x0000001337107223 */ /* 0x000fe20000010010 */
[----:B------:R-:W-:Y:S01]  /*1750*/  FFMA.FTZ R7, R2, R9, R7 ;  /* 0x0000000902077223 */ /* 0x000fe20000010007 */
[----:B------:R-:W-:Y:S01]  /*1760*/  LOP3.LUT R9, R56, 0xffff0000, RZ, 0xc0, !PT ;  /* 0xffff000038097812 */ /* 0x000fe200078ec0ff */
[----:B------:R-:W-:Y:S01]  /*1770*/  IMAD.U32 R6, R49, 0x10000, RZ ;  /* 0x0001000031067824 */ /* 0x000fe200078e00ff */
[----:B------:R-:W-:Y:S01]  /*1780*/  LOP3.LUT R32, R32, 0xffff0000, RZ, 0xc0, !PT ;  /* 0xffff000020207812 */ /* 0x000fe200078ec0ff */
[----:B------:R-:W-:Y:S01]  /*1790*/  FFMA.FTZ R14, R17, R14, R16 ;  /* 0x0000000e110e7223 */ /* 0x000fe20000010010 */
[----:B------:R-:W-:Y:S01]  /*17a0*/  SHF.L.U32 R3, R29, 0x10, RZ ;  /* 0x000000101d037819 */ /* 0x000fe200000006ff */
        /* <DEDUP_REMOVED lines=10> */
[----:B------:R-:W-:-:S02]  /*1850*/  IMAD.U32 R4, R30, 0x10000, RZ ;  /* 0x000100001e047824 */ /* 0x000fc400078e00ff */
[----:B------:R-:W-:Y:S01]  /*1860*/  FFMA.FTZ R29, R29, R8, R6 ;  /* 0x000000081d1d7223 */ /* 0x000fe20000010006 */
[----:B------:R-:W-:Y:S01]  /*1870*/  IMAD.U32 R13, R50, 0x10000, RZ ;  /* 0x00010000320d7824 */ /* 0x000fe200078e00ff */
        /* <DEDUP_REMOVED lines=21> */
[----:B------:R-:W-:Y:S01]  /*19d0*/  FFMA.FTZ R10, R31, R12, R10 ;  /* 0x0000000c1f0a7223 */ /* 0x000fe2000001000a */
[----:B------:R-:W0:Y:S01]  /*19e0*/  S2R R7, SR_TID.X ;  /* 0x0000000000077919 */ /* 0x000e220000002100 */
[----:B------:R-:W-:-:S02]  /*19f0*/  SHF.R.S32.HI R8, RZ, 0x1f, R0 ;  /* 0x0000001fff087819 */ /* 0x000fc40000011400 */
[----:B------:R-:W-:Y:S01]  /*1a00*/  FFMA.FTZ R35, R59, R35, R2 ;  /* 0x000000233b237223 */ /* 0x000fe20000010002 */
[----:B------:R-:W1:Y:S04]  /*1a10*/  SHFL.BFLY PT, R3, R10, 0x4, 0x1f ;  /* 0x0c801f000a037f89 */ /* 0x000e6800000e0000 */
[----:B------:R-:W2:Y:S01]  /*1a20*/  SHFL.BFLY PT, R2, R35, 0x4, 0x1f ;  /* 0x0c801f0023027f89 */ /* 0x000ea200000e0000 */
[----:B-1----:R-:W-:Y:S01]  /*1a30*/  FADD.FTZ R3, R10, R3 ;  /* 0x000000030a037221 */ /* 0x002fe20000010000 */
[----:B--2---:R-:W-:Y:S01]  /*1a40*/  FADD.FTZ R4, R35, R2 ;  /* 0x0000000223047221 */ /* 0x004fe20000010000 */
[----:B0-----:R-:W-:-:S03]  /*1a50*/  LOP3.LUT P0, RZ, R7, 0x7, RZ, 0xc0, !PT ;  /* 0x0000000707ff7812 */ /* 0x001fc6000780c0ff */
[----:B------:R-:W0:Y:S01]  /*1a60*/  SHFL.BFLY PT, R2, R3, 0x2, 0x1f ;  /* 0x0c401f0003027f89 */ /* 0x000e2200000e0000 */
[----:B------:R-:W-:-:S03]  /*1a70*/  LEA.HI R7, P1, R7, R0, RZ, 0x1d ;  /* 0x0000000007077211 */ /* 0x000fc6000783e8ff */
[----:B------:R-:W1:Y:S01]  /*1a80*/  SHFL.BFLY PT, R5, R4, 0x2, 0x1f ;  /* 0x0c401f0004057f89 */ /* 0x000e6200000e0000 */
[----:B------:R-:W-:Y:S01]  /*1a90*/  IADD3.X R8, RZ, R8, RZ, P1, !PT ;  /* 0x00000008ff087210 */ /* 0x000fe20000ffe4ff */
[----:B0-----:R-:W-:Y:S01]  /*1aa0*/  FADD.FTZ R9, R3, R2 ;  /* 0x0000000203097221 */ /* 0x001fe20000010000 */
[C---:B------:R-:W-:Y:S01]  /*1ab0*/  LEA R2, P1, R7.reuse, UR4, 0x2 ;  /* 0x0000000407027c11 */ /* 0x040fe2000f8210ff */
[----:B------:R-:W-:Y:S01]  /*1ac0*/  ULDC UR4, c[0x0][0x384] ;  /* 0x0000e10000047ab9 */ /* 0x000fe20000000800 */
[----:B-1----:R-:W-:Y:S02]  /*1ad0*/  FADD.FTZ R5, R4, R5 ;  /* 0x0000000504057221 */ /* 0x002fe40000010000 */
[----:B------:R-:W0:Y:S01]  /*1ae0*/  SHFL.BFLY PT, R12, R9, 0x1, 0x1f ;  /* 0x0c201f00090c7f89 */ /* 0x000e2200000e0000 */
[----:B------:R-:W-:-:S03]  /*1af0*/  LEA.HI.X R3, R7, UR5, R8, 0x2, P1 ;  /* 0x0000000507037c11 */ /* 0x000fc600088f1408 */
[----:B------:R-:W1:Y:S01]  /*1b00*/  SHFL.BFLY PT, R6, R5, 0x1, 0x1f ;  /* 0x0c201f0005067f89 */ /* 0x000e6200000e0000 */
[----:B0-----:R-:W-:Y:S01]  /*1b10*/  @!P0 FADD.FTZ R0, R9, R12 ;  /* 0x0000000c09008221 */ /* 0x001fe20000010000 */
[----:B-1----:R-:W-:-:S03]  /*1b20*/  FADD.FTZ R6, R5, R6 ;  /* 0x0000000605067221 */ /* 0x002fc60000010000 */
[----:B------:R-:W-:Y:S01]  /*1b30*/  @!P0 FMUL.FTZ R5, R0, UR4 ;  /* 0x0000000400058c20 */ /* 0x000fe20008410000 */
[----:B------:R-:W-:-:S04]  /*1b40*/  FMUL.FTZ R7, R6, UR4 ;  /* 0x0000000406077c20 */ /* 0x000fc80008410000 */
[----:B------:R0:W-:Y:S01]  /*1b50*/  @!P0 STG.E desc[UR6][R2.64], R5 ;  /* 0x0000000502008986 */ /* 0x0001e2000c101906 */
[----:B------:R-:W-:Y:S05]  /*1b60*/  @P0 EXIT ;  /* 0x000000000000094d */ /* 0x000fea0003800000 */
[----:B------:R-:W-:Y:S01]  /*1b70*/  STG.E desc[UR6][R2.64+0x80], R7 ;  /* 0x0000800702007986 */ /* 0x000fe2000c101906 */
[----:B------:R-:W-:Y:S05]  /*1b80*/  EXIT ;  /* 0x000000000000794d */ /* 0x000fea0003800000 */
.L_x_196:
        /* <DEDUP_REMOVED lines=15> */
.L_x_1036:


//--------------------- .text._ZN5flash25flash_bwd_dot_do_o_kernelILb1E23Flash_bwd_kernel_traitsILi256ELi64ELi32ELi8ELi4ELi1ELi2ELb1ELb1EN7cutlass10bfloat16_tE19Flash_kernel_traitsILi256ELi64ELi32ELi8ES3_EEEEvNS_16Flash_bwd_paramsE --------------------------
	.section	.text._ZN5flash25flash_bwd_dot_do_o_kernelILb1E23Flash_bwd_kernel_traitsILi256ELi64ELi32ELi8ELi4ELi1ELi2ELb1ELb1EN7cutlass10bfloat16_tE19Flash_kernel_traitsILi256ELi64ELi32ELi8ES3_EEEEvNS_16Flash_bwd_paramsE,"ax",@progbits
	.align	128
        .global         _ZN5flash25flash_bwd_dot_do_o_kernelILb1E23Flash_bwd_kernel_traitsILi256ELi64ELi32ELi8ELi4ELi1ELi2ELb1ELb1EN7cutlass10bfloat16_tE19Flash_kernel_traitsILi256ELi64ELi32ELi8ES3_EEEEvNS_16Flash_bwd_paramsE
        .type           _ZN5flash25flash_bwd_dot_do_o_kernelILb1E23Flash_bwd_kernel_traitsILi256ELi64ELi32ELi8ELi4ELi1ELi2ELb1ELb1EN7cutlass10bfloat16_tE19Flash_kernel_traitsILi256ELi64ELi32ELi8ES3_EEEEvNS_16Flash_bwd_paramsE,@function
        .size           _ZN5flash25flash_bwd_dot_do_o_kernelILb1E23Flash_bwd_kernel_traitsILi256ELi64ELi32ELi8ELi4ELi1ELi2ELb1ELb1EN7cutlass10bfloat16_tE19Flash_kernel_traitsILi256ELi64ELi32ELi8ES3_EEEEvNS_16Flash_bwd_paramsE,(.L_x_1037 - _ZN5flash25flash_bwd_dot_do_o_kernelILb1E23Flash_bwd_kernel_traitsILi256ELi64ELi32ELi8ELi4ELi1ELi2ELb1ELb1EN7cutlass10bfloat16_tE19Flash_kernel_traitsILi256ELi64ELi32ELi8ES3_EEEEvNS_16Flash_bwd_paramsE)
        .other          _ZN5flash25flash_bwd_dot_do_o_kernelILb1E23Flash_bwd_kernel_traitsILi256ELi64ELi32ELi8ELi4ELi1ELi2ELb1ELb1EN7cutlass10bfloat16_tE19Flash_kernel_traitsILi256ELi64ELi32ELi8ES3_EEEEvNS_16Flash_bwd_paramsE,@"STO_CUDA_ENTRY STV_DEFAULT"
_ZN5flash25flash_bwd_dot_do_o_kernelILb1E23Flash_bwd_kernel_traitsILi256ELi64ELi32ELi8ELi4ELi1ELi2ELb1ELb1EN7cutlass10bfloat16_tE19Flash_kernel_traitsILi256ELi64ELi32ELi8ES3_EEEEvNS_16Flash_bwd_paramsE:
.text._ZN5flash25flash_bwd_dot_do_o_kernelILb1E23Flash_bwd_kernel_traitsILi256ELi64ELi32ELi8ELi4ELi1ELi2ELb1ELb1EN7cutlass10bfloat16_tE19Flash_kernel_traitsILi256ELi64ELi32ELi8ES3_EEEEvNS_16Flash_bwd_paramsE:
        /* <DEDUP_REMOVED lines=14> */
[----:B------:R-:W0:Y:S02]  /*00e0*/  S2R R69, SR_CTAID.X ;  /* 0x0000000000457919 */ /* 0x000e240000002500 */
[----:B0-----:R-:W-:Y:S01]  /*00f0*/  IMAD.SHL.U32 R69, R69, 0x40, RZ ;  /* 0x0000004045457824 */ /* 0x001fe200078e00ff */
[----:B--2---:R-:W-:-:S06]  /*0100*/  @P0 IADD3 R2, R6, -R17, RZ ;  /* 0x8000001106020210 */ /* 0x004fcc0007ffe0ff */
[----:B------:R-:W0:Y:S02]  /*0110*/  @!P0 LDC R2, c[0x0][0x2c4] ;  /* 0x0000b100ff028b82 */ /* 0x000e240000000800 */
[----:B0-----:R-:W-:-:S13]  /*0120*/  ISETP.GT.AND P1, PT, R2, R69, PT ;  /* 0x000000450200720c */ /* 0x001fda0003f24270 */
[----:B------:R-:W-:Y:S05]  /*0130*/  @!P1 EXIT ;  /* 0x000000000000994d */ /* 0x000fea0003800000 */
[----:B------:R-:W-:Y:S01]  /*0140*/  ISETP.NE.AND P1, PT, R17, -0x1, PT ;  /* 0xffffffff1100780c */ /* 0x000fe20003f25270 */
[----:B------:R-:W0:Y:S01]  /*0150*/  LDC R16, c[0x0][0x2d4] ;  /* 0x0000b500ff107b82 */ /* 0x000e220000000800 */
[----:B------:R-:W-:Y:S01]  /*0160*/  IMAD.WIDE R4, R15, 0x80, RZ ;  /* 0x000000800f047825 */ /* 0x000fe200078e02ff */
[----:B------:R-:W1:Y:S01]  /*0170*/  S2R R68, SR_TID.X ;  /* 0x0000000000447919 */ /* 0x000e620000002100 */
[----:B------:R-:W-:Y:S01]  /*0180*/  HFMA2.MMA R27, -RZ, RZ, 0, 0 ;  /* 0x00000000ff1b7435 */ /* 0x000fe200000001ff */
[----:B------:R-:W2:Y:S01]  /*0190*/  S2R R36, SR_CTAID.Z ;  /* 0x0000000000247919 */ /* 0x000ea20000002700 */
[----:B------:R-:W-:-:S03]  /*01a0*/  SEL R0, R4, RZ, P0 ;  /* 0x000000ff04007207 */ /* 0x000fc60000000000 */
[----:B------:R-:W3:Y:S01]  /*01b0*/  LDC R31, c[0x0][0x270] ;  /* 0x00009c00ff1f7b82 */ /* 0x000ee20000000800 */
[----:B------:R-:W-:Y:S02]  /*01c0*/  SEL R21, R5, RZ, P0 ;  /* 0x000000ff05157207 */ /* 0x000fe40000000000 */
[----:B------:R-:W-:Y:S01]  /*01d0*/  IADD3 R19, P0, R69, R0, RZ ;  /* 0x0000000045137210 */ /* 0x000fe20007f1e0ff */
[----:B------:R-:W-:Y:S01]  /*01e0*/  @P1 IMAD.MOV.U32 R25, RZ, RZ, R17 ;  /* 0x000000ffff191224 */ /* 0x000fe200078e0011 */
[----:B------:R-:W-:-:S03]  /*01f0*/  @!P1 SHF.R.S32.HI R3, RZ, 0x1f, R15 ;  /* 0x0000001fff039819 */ /* 0x000fc6000001140f */
[----:B------:R-:W4:Y:S08]  /*0200*/  @P1 LDC.64 R10, c[0x0][0x420] ;  /* 0x00010800ff0a1b82 */ /* 0x000f300000000a00 */
[----:B------:R-:W5:Y:S01]  /*0210*/  @!P1 LDC.64 R12, c[0x0][0x418] ;  /* 0x00010600ff0c9b82 */ /* 0x000f620000000a00 */
[----:B0-----:R-:W-:-:S07]  /*0220*/  IMAD.WIDE R4, R15, R16, RZ ;  /* 0x000000100f047225 */ /* 0x001fce00078e02ff */
[----:B------:R-:W0:Y:S01]  /*0230*/  @P1 LDC.64 R22, c[0x0][0x298] ;  /* 0x0000a600ff161b82 */ /* 0x000e220000000a00 */
[----:B---3--:R-:W-:-:S07]  /*0240*/  IMAD R5, R5, R31, RZ ;  /* 0x0000001f05057224 */ /* 0x008fce00078e02ff */
[----:B------:R-:W3:Y:S01]  /*0250*/  LDC R33, c[0x0][0x2dc] ;  /* 0x0000b700ff217b82 */ /* 0x000ee20000000800 */
[----:B----4-:R-:W-:-:S04]  /*0260*/  @P1 IMAD.WIDE.U32 R6, R17, R10, RZ ;  /* 0x0000000a11061225 */ /* 0x010fc800078e00ff */
[----:B------:R-:W-:Y:S02]  /*0270*/  @P1 IMAD.MOV.U32 R29, RZ, RZ, R6 ;  /* 0x000000ffff1d1224 */ /* 0x000fe400078e0006 */
[-C--:B-----5:R-:W-:Y:S02]  /*0280*/  @!P1 IMAD R8, R3, R12.reuse, RZ ;  /* 0x0000000c03089224 */ /* 0x0a0fe400078e02ff */
[----:B------:R-:W-:Y:S01]  /*0290*/  @P1 IMAD R3, R17, R11, R7 ;  /* 0x0000000b11031224 */ /* 0x000fe200078e0207 */
[----:B------:R-:W-:Y:S01]  /*02a0*/  SHF.R.S32.HI R11, RZ, 0x1f, R31 ;  /* 0x0000001fff0b7819 */ /* 0x000fe2000001141f */
[C---:B------:R-:W-:Y:S02]  /*02b0*/  @!P1 IMAD R13, R15.reuse, R13, R8 ;  /* 0x0000000d0f0d9224 */ /* 0x040fe400078e0208 */
[----:B------:R-:W-:Y:S01]  /*02c0*/  @!P1 IMAD.WIDE.U32 R8, R15, R12, RZ ;  /* 0x0000000c0f089225 */ /* 0x000fe200078e00ff */
[----:B------:R-:W-:-:S03]  /*02d0*/  SHF.R.S32.HI R12, RZ, 0x1f, R69 ;  /* 0x0000001fff0c7819 */ /* 0x000fc60000011445 */
[C---:B------:R-:W-:Y:S01]  /*02e0*/  IMAD R5, R4.reuse, R11, R5 ;  /* 0x0000000b04057224 */ /* 0x040fe200078e0205 */
[----:B------:R-:W-:Y:S01]  /*02f0*/  @!P1 IADD3 R3, R9, R13, RZ ;  /* 0x0000000d09039210 */ /* 0x000fe20007ffe0ff */
[----:B------:R-:W-:-:S04]  /*0300*/  IMAD.WIDE.U32 R10, R4, R31, RZ ;  /* 0x0000001f040a7225 */ /* 0x000fc800078e00ff */
[----:B0-----:R-:W-:Y:S01]  /*0310*/  @P1 IMAD.WIDE.U32 R6, R17, R22, RZ ;  /* 0x0000001611061225 */ /* 0x001fe200078e00ff */
[----:B---3--:R-:W-:-:S03]  /*0320*/  SHF.R.S32.HI R13, RZ, 0x1f, R33 ;  /* 0x0000001fff0d7819 */ /* 0x008fc60000011421 */
[----:B------:R-:W-:Y:S02]  /*0330*/  IMAD.IADD R0, R11, 0x1, R5 ;  /* 0x000000010b007824 */ /* 0x000fe400078e0205 */
[----:B------:R-:W-:Y:S02]  /*0340*/  @P1 IMAD R23, R17, R23, R7 ;  /* 0x0000001711171224 */ /* 0x000fe400078e0207 */
[----:B------:R-:W-:Y:S02]  /*0350*/  @P1 IMAD.MOV.U32 R41, RZ, RZ, R6 ;  /* 0x000000ffff291224 */ /* 0x000fe400078e0006 */
[----:B------:R-:W-:-:S04]  /*0360*/  IMAD.WIDE R4, R31, R33, RZ ;  /* 0x000000211f047225 */ /* 0x000fc800078e02ff */
[----:B------:R-:W-:Y:S01]  /*0370*/  IMAD R14, R0, R33, RZ ;  /* 0x00000021000e7224 */ /* 0x000fe200078e02ff */
[----:B-12---:R-:W-:Y:S06]  /*0380*/  @P1 BRA `(.L_x_197) ;  /* 0x0000000000201947 */ /* 0x006fec0003800000 */
[----:B------:R-:W0:Y:S01]  /*0390*/  LDC.64 R22, c[0x0][0x290] ;  /* 0x0000a400ff167b82 */ /* 0x000e220000000a00 */
[----:B------:R-:W-:Y:S01]  /*03a0*/  SHF.R.S32.HI R7, RZ, 0x1f, R15 ;  /* 0x0000001fff077819 */ /* 0x000fe2000001140f */
[----:B------:R-:W-:-:S04]  /*03b0*/  IMAD.MOV.U32 R25, RZ, RZ, -0x1 ;  /* 0xffffffffff197424 */ /* 0x000fc800078e00ff */
[-C--:B0-----:R-:W-:Y:S02]  /*03c0*/  IMAD R0, R7, R22.reuse, RZ ;  /* 0x0000001607007224 */ /* 0x081fe400078e02ff */
[----:B------:R-:W-:-:S04]  /*03d0*/  IMAD.WIDE.U32 R6, R15, R22, RZ ;  /* 0x000000160f067225 */ /* 0x000fc800078e00ff */
[----:B------:R-:W-:Y:S01]  /*03e0*/  IMAD R23, R15, R23, R0 ;  /* 0x000000170f177224 */ /* 0x000fe200078e0200 */
[----:B------:R-:W-:-:S03]  /*03f0*/  MOV R41, R6 ;  /* 0x0000000600297202 */ /* 0x000fc60000000f00 */
[----:B------:R-:W-:-:S07]  /*0400*/  IMAD.IADD R23, R7, 0x1, R23 ;  /* 0x0000000107177824 */ /* 0x000fce00078e0217 */
.L_x_197:
[----:B------:R-:W-:Y:S01]  /*0410*/  ULDC.U8 UR6, c[0x0][0x3d8] ;  /* 0x0000f60000067ab9 */ /* 0x000fe20000000000 */
[----:B------:R-:W-:Y:S01]  /*0420*/  IADD3.X R7, R12, R21, RZ, P0, !PT ;  /* 0x000000150c077210 */ /* 0x000fe200007fe4ff */
[----:B------:R-:W-:Y:S01]  /*0430*/  IMAD R0, R5, R25, RZ ;  /* 0x0000001905007224 */ /* 0x000fe200078e02ff */
[----:B------:R-:W-:Y:S01]  /*0440*/  ISETP.NE.AND P0, PT, RZ, UR6, PT ;  /* 0x00000006ff007c0c */ /* 0x000fe2000bf05270 */
[----:B------:R-:W-:Y:S01]  /*0450*/  IMAD R9, R13, R10, R14 ;  /* 0x0000000a0d097224 */ /* 0x000fe200078e020e */
[----:B------:R-:W-:Y:S01]  /*0460*/  SHF.R.S32.HI R37, RZ, 0x1f, R36 ;  /* 0x0000001fff257819 */ /* 0x000fe20000011424 */
[----:B------:R-:W-:Y:S02]  /*0470*/  IMAD R27, R4, R27, R0 ;  /* 0x0000001b041b7224 */ /* 0x000fe400078e0200 */
[----:B------:R-:W-:-:S04]  /*0480*/  IMAD.WIDE.U32 R10, R10, R33, RZ ;  /* 0x000000210a0a7225 */ /* 0x000fc800078e00ff */
[----:B------:R-:W-:Y:S02]  /*0490*/  IMAD R0, R7, R4, RZ ;  /* 0x0000000407007224 */ /* 0x000fe400078e02ff */
[----:B------:R-:W-:Y:S02]  /*04a0*/  @!P1 IMAD.MOV.U32 R29, RZ, RZ, R8 ;  /* 0x000000ffff1d9224 */ /* 0x000fe400078e0008 */
[----:B------:R-:W-:-:S04]  /*04b0*/  IMAD.WIDE.U32 R6, R4, R25, RZ ;  /* 0x0000001904067225 */ /* 0x000fc800078e00ff */
[----:B------:R-:W-:Y:S01]  /*04c0*/  IMAD.IADD R14, R11, 0x1, R9 ;  /* 0x000000010b0e7824 */ /* 0x000fe200078e0209 */
[----:B------:R-:W-:Y:S01]  /*04d0*/  SEL R10, R10, R6, !P1 ;  /* 0x000000060a0a7207 */ /* 0x000fe20004800000 */
[----:B------:R-:W-:Y:S02]  /*04e0*/  IMAD R13, R36, R33, RZ ;  /* 0x00000021240d7224 */ /* 0x000fe400078e02ff */
[----:B------:R-:W-:-:S03]  /*04f0*/  IMAD.WIDE.U32 R8, R19, R4, RZ ;  /* 0x0000000413087225 */ /* 0x000fc600078e00ff */
[----:B------:R-:W-:Y:S01]  /*0500*/  SHF.R.S32.HI R6, RZ, 0x1f, R13 ;  /* 0x0000001fff067819 */ /* 0x000fe2000001140d */
[----:B------:R-:W-:Y:S02]  /*0510*/  IMAD R11, R5, R19, R0 ;  /* 0x00000013050b7224 */ /* 0x000fe400078e0200 */
[----:B------:R-:W-:-:S03]  /*0520*/  @P1 IMAD.IADD R14, R7, 0x1, R27 ;  /* 0x00000001070e1824 */ /* 0x000fc600078e021b */
[----:B------:R-:W-:Y:S01]  /*0530*/  IADD3 R11, R9, R11, RZ ;  /* 0x0000000b090b7210 */ /* 0x000fe20007ffe0ff */
[----:B------:R-:W-:Y:S06]  /*0540*/  @!P0 BRA `(.L_x_198) ;  /* 0x00000000001c8947 */ /* 0x000fec0003800000 */
[----:B------:R-:W0:Y:S01]  /*0550*/  LDC R5, c[0x0][0x2c0] ;  /* 0x0000b000ff057b82 */ /* 0x000e220000000800 */
[----:B------:R-:W-:-:S04]  /*0560*/  @!P1 IMAD R17, R15, R16, RZ ;  /* 0x000000100f119224 */ /* 0x000fc800078e02ff */
[----:B------:R-:W-:-:S03]  /*0570*/  IMAD R38, R15, 0x80, R17 ;  /* 0x000000800f267824 */ /* 0x000fc600078e0211 */
[----:B------:R-:W0:Y:S02]  /*0580*/  LDC R0, c[0x0][0x2e4] ;  /* 0x0000b900ff007b82 */ /* 0x000e240000000800 */
[----:B0-----:R-:W-:-:S04]  /*0590*/  IMAD R5, R5, 0x80, R0 ;  /* 0x0000008005057824 */ /* 0x001fc800078e0200 */
[----:B------:R-:W-:Y:S01]  /*05a0*/  IMAD R38, R5, R36, R38 ;  /* 0x0000002405267224 */ /* 0x000fe200078e0226 */
[----:B------:R-:W-:Y:S06]  /*05b0*/  BRA `(.L_x_199) ;  /* 0x0000000000087947 */ /* 0x000fec0003800000 */
.L_x_198:
[----:B------:R-:W-:-:S04]  /*05c0*/  IMAD R38, R15, R31, R36 ;  /* 0x0000001f0f267224 */ /* 0x000fc800078e0224 */
[----:B------:R-:W-:-:S07]  /*05d0*/  IMAD R38, R38, R16, RZ ;  /* 0x0000001026267224 */ /* 0x000fce00078e02ff */
.L_x_199:
[----:B------:R-:W-:Y:S01]  /*05e0*/  SHF.R.S32.HI R5, RZ, 0x1f, R68 ;  /* 0x0000001fff057819 */ /* 0x000fe20000011444 */
[----:B------:R-:W-:Y:S01]  /*05f0*/  ULDC.64 UR10, c[0x0][0x420] ;  /* 0x00010800000a7ab9 */ /* 0x000fe20000000a00 */
[----:B------:R-:W-:Y:S01]  /*0600*/  IADD3 R8, P0, P1, R8, R10, R13 ;  /* 0x0000000a08087210 */ /* 0x000fe2000791e00d */
[----:B------:R-:W-:Y:S01]  /*0610*/  IMAD.IADD R13, R2, 0x1, -R69 ;  /* 0x00000001020d7824 */ /* 0x000fe200078e0a45 */
[CC--:B------:R-:W-:Y:S01]  /*0620*/  LEA.HI R0, R5.reuse, R68.reuse, RZ, 0x4 ;  /* 0x0000004405007211 */ /* 0x0c0fe200078f20ff */
[----:B------:R-:W-:Y:S01]  /*0630*/  IMAD R10, R12, UR10, RZ ;  /* 0x0000000a0c0a7c24 */ /* 0x000fe2000f8e02ff */
[-C--:B------:R-:W-:Y:S01]  /*0640*/  LEA.HI R72, R5, R68.reuse, RZ, 0x3 ;  /* 0x0000004405487211 */ /* 0x080fe200078f18ff */
[----:B------:R-:W-:Y:S01]  /*0650*/  ULDC.64 UR12, c[0x0][0x298] ;  /* 0x0000a600000c7ab9 */ /* 0x000fe20000000a00 */
[----:B------:R-:W-:Y:S01]  /*0660*/  LOP3.LUT R7, R0, 0x3ffffff0, RZ, 0xc0, !PT ;  /* 0x3ffffff000077812 */ /* 0x000fe200078ec0ff */
[----:B------:R-:W-:Y:S01]  /*0670*/  IMAD R10, R69, UR11, R10 ;  /* 0x0000000b450a7c24 */ /* 0x000fe2000f8e020a */
[----:B------:R-:W-:Y:S01]  /*0680*/  LOP3.LUT R5, R72, 0x1ffffff8, RZ, 0xc0, !PT ;  /* 0x1ffffff848057812 */ /* 0x000fe200078ec0ff */
[----:B------:R-:W-:Y:S01]  /*0690*/  ULDC.64 UR8, c[0x0][0x428] ;  /* 0x00010a0000087ab9 */ /* 0x000fe20000000a00 */
[----:B------:R-:W-:Y:S01]  /*06a0*/  SHF.R.S32.HI R4, RZ, 0x4, R0 ;  /* 0x00000004ff047819 */ /* 0x000fe20000011400 */
[----:B------:R-:W-:Y:S01]  /*06b0*/  IMAD.IADD R7, R68, 0x1, -R7 ;  /* 0x0000000144077824 */ /* 0x000fe200078e0a07 */
[----:B------:R-:W-:Y:S01]  /*06c0*/  IADD3 R5, -R5, R68, RZ ;  /* 0x0000004405057210 */ /* 0x000fe20007ffe1ff */
[----:B------:R-:W-:Y:S01]  /*06d0*/  IMAD R0, R31, R33, RZ ;  /* 0x000000211f007224 */ /* 0x000fe200078e02ff */
[----:B------:R-:W-:Y:S01]  /*06e0*/  IADD3.X R6, R11, R14, R6, P0, P1 ;  /* 0x0000000e0b067210 */ /* 0x000fe200007e2406 */
[----:B------:R-:W-:Y:S01]  /*06f0*/  IMAD R12, R12, UR12, RZ ;  /* 0x0000000c0c0c7c24 */ /* 0x000fe2000f8e02ff */
[----:B------:R-:W-:Y:S01]  /*0700*/  SHF.L.U32 R7, R7, 0x2, RZ ;  /* 0x0000000207077819 */ /* 0x000fe200000006ff */
[----:B------:R-:W-:Y:S01]  /*0710*/  IMAD.SHL.U32 R70, R5, 0x8, RZ ;  /* 0x0000000805467824 */ /* 0x000fe200078e00ff */
[----:B------:R-:W-:Y:S01]  /*0720*/  SHF.R.S32.HI R72, RZ, 0x3, R72 ;  /* 0x00000003ff487819 */ /* 0x000fe20000011448 */
[----:B------:R-:W-:Y:S01]  /*0730*/  ULDC.64 UR6, c[0x0][0x400] ;  /* 0x0001000000067ab9 */ /* 0x000fe20000000a00 */
[----:B------:R-:W-:Y:S01]  /*0740*/  IMAD R11, R37, UR8, RZ ;  /* 0x00000008250b7c24 */ /* 0x000fe2000f8e02ff */
[----:B------:R-:W-:Y:S01]  /*0750*/  BSSY B0, `(.L_x_200) ;  /* 0x000003a000007945 */ /* 0x000fe20003800000 */
[----:B------:R-:W-:Y:S01]  /*0760*/  IMAD R7, R4, R0, R7 ;  /* 0x0000000004077224 */ /* 0x000fe200078e0207 */
[----:B------:R-:W-:Y:S01]  /*0770*/  SHF.R.S32.HI R71, RZ, 0x1f, R70 ;  /* 0x0000001fff477819 */ /* 0x000fe20000011446 */
[----:B------:R-:W-:Y:S01]  /*0780*/  IMAD R12, R69, UR13, R12 ;  /* 0x0000000d450c7c24 */ /* 0x000fe2000f8e020c */
[----:B------:R-:W-:Y:S01]  /*0790*/  CS2R R32, SRZ ;  /* 0x0000000000207805 */ /* 0x000fe2000001ff00 */
[----:B------:R-:W-:Y:S01]  /*07a0*/  IMAD R45, R36, UR9, R11 ;  /* 0x00000009242d7c24 */ /* 0x000fe2000f8e020b */
[----:B------:R-:W-:Y:S01]  /*07b0*/  IADD3 R8, P0, R7, R8, RZ ;  /* 0x0000000807087210 */ /* 0x000fe20007f1e0ff */
[----:B------:R-:W-:Y:S01]  /*07c0*/  IMAD.WIDE.U32 R4, R69, UR10, R70 ;  /* 0x0000000a45047c25 */ /* 0x000fe2000f8e0046 */
[----:B------:R-:W-:-:S02]  /*07d0*/  CS2R R30, SRZ ;  /* 0x00000000001e7805 */ /* 0x000fc4000001ff00 */
[----:B------:R-:W-:Y:S02]  /*07e0*/  CS2R R24, SRZ ;  /* 0x0000000000187805 */ /* 0x000fe4000001ff00 */
[----:B------:R-:W-:Y:S01]  /*07f0*/  LEA.HI.X.SX32 R9, R7, R6, 0x1, P0 ;  /* 0x0000000607097211 */ /* 0x000fe200000f0eff */
[----:B------:R-:W-:Y:S01]  /*0800*/  IMAD.WIDE.U32 R6, R69, UR12, R70 ;  /* 0x0000000c45067c25 */ /* 0x000fe2000f8e0046 */
[----:B------:R-:W-:Y:S02]  /*0810*/  ISETP.GE.AND P0, PT, R72, R13, PT ;  /* 0x0000000d4800720c */ /* 0x000fe40003f06270 */
[----:B------:R-:W-:Y:S02]  /*0820*/  CS2R R26, SRZ ;  /* 0x00000000001a7805 */ /* 0x000fe4000001ff00 */
[----:B------:R-:W-:Y:S02]  /*0830*/  IADD3 R4, P1, R29, R4, RZ ;  /* 0x000000041d047210 */ /* 0x000fe40007f3e0ff */
[----:B------:R-:W-:-:S02]  /*0840*/  CS2R R28, SRZ ;  /* 0x00000000001c7805 */ /* 0x000fc4000001ff00 */
[----:B------:R-:W-:Y:S02]  /*0850*/  LEA R2, P2, R8, UR6, 0x2 ;  /* 0x0000000608027c11 */ /* 0x000fe4000f8410ff */
[----:B------:R-:W-:Y:S02]  /*0860*/  CS2R R20, SRZ ;  /* 0x0000000000147805 */ /* 0x000fe4000001ff00 */
[----:B------:R-:W-:Y:S01]  /*0870*/  IADD3.X R5, R3, R5, R10, P1, !PT ;  /* 0x0000000503057210 */ /* 0x000fe20000ffe40a */
[----:B------:R-:W-:Y:S01]  /*0880*/  VIADD R3, R72, 0x20 ;  /* 0x0000002048037836 */ /* 0x000fe20000000000 */
[----:B------:R-:W-:Y:S02]  /*0890*/  IADD3 R40, P3, R41, R6, RZ ;  /* 0x0000000629287210 */ /* 0x000fe40007f7e0ff */
[----:B------:R-:W-:Y:S02]  /*08a0*/  CS2R R34, SRZ ;  /* 0x0000000000227805 */ /* 0x000fe4000001ff00 */
[----:B------:R-:W-:Y:S01]  /*08b0*/  CS2R R16, SRZ ;  /* 0x0000000000107805 */ /* 0x000fe2000001ff00 */
[----:B------:R-:W-:Y:S01]  /*08c0*/  IMAD.WIDE.U32 R46, R36, UR8, R4 ;  /* 0x00000008242e7c25 */ /* 0x000fe2000f8e0004 */
[----:B------:R-:W-:-:S02]  /*08d0*/  ISETP.GE.AND P1, PT, R3, R13, PT ;  /* 0x0000000d0300720c */ /* 0x000fc40003f26270 */
[----:B------:R-:W-:Y:S02]  /*08e0*/  CS2R R18, SRZ ;  /* 0x0000000000127805 */ /* 0x000fe4000001ff00 */
[----:B------:R-:W-:Y:S02]  /*08f0*/  LEA.HI.X R3, R8, UR7, R9, 0x2, P2 ;  /* 0x0000000708037c11 */ /* 0x000fe400090f1409 */
[----:B------:R-:W-:Y:S02]  /*0900*/  CS2R R14, SRZ ;  /* 0x00000000000e7805 */ /* 0x000fe4000001ff00 */
[----:B------:R-:W-:Y:S02]  /*0910*/  IADD3.X R41, R23, R7, R12, P3, !PT ;  /* 0x0000000717297210 */ /* 0x000fe40001ffe40c */
[----:B------:R-:W-:Y:S02]  /*0920*/  CS2R R22, SRZ ;  /* 0x0000000000167805 */ /* 0x000fe4000001ff00 */
[----:B------:R-:W-:-:S02]  /*0930*/  CS2R R12, SRZ ;  /* 0x00000000000c7805 */ /* 0x000fc4000001ff00 */
[----:B------:R-:W-:Y:S02]  /*0940*/  CS2R R8, SRZ ;  /* 0x0000000000087805 */ /* 0x000fe4000001ff00 */
[----:B------:R-:W-:Y:S02]  /*0950*/  CS2R R4, SRZ ;  /* 0x0000000000047805 */ /* 0x000fe4000001ff00 */
[----:B------:R-:W-:Y:S02]  /*0960*/  CS2R R6, SRZ ;  /* 0x0000000000067805 */ /* 0x000fe4000001ff00 */
[----:B------:R-:W-:Y:S02]  /*0970*/  CS2R R10, SRZ ;  /* 0x00000000000a7805 */ /* 0x000fe4000001ff00 */
[----:B------:R-:W-:Y:S01]  /*0980*/  SHF.R.S32.HI R73, RZ, 0x1f, R72 ;  /* 0x0000001fff497819 */ /* 0x000fe20000011448 */
[----:B------:R-:W-:Y:S01]  /*0990*/  IMAD.IADD R45, R47, 0x1, R45 ;  /* 0x000000012f2d7824 */ /* 0x000fe200078e022d */
[----:B------:R-:W-:Y:S01]  /*09a0*/  IADD3 R78, R70, 0x40, RZ ;  /* 0x00000040464e7810 */ /* 0x000fe20007ffe0ff */
[----:B------:R-:W-:Y:S06]  /*09b0*/  @P0 BRA `(.L_x_201) ;  /* 0x00000000004c0947 */ /* 0x000fec0003800000 */
[C---:B------:R-:W-:Y:S01]  /*09c0*/  VIADD R42, R70.reuse, 0x80 ;  /* 0x00000080462a7836 */ /* 0x040fe20000000000 */
[----:B------:R-:W-:Y:S01]  /*09d0*/  ULDC UR6, c[0x0][0x2d0] ;  /* 0x0000b40000067ab9 */ /* 0x000fe20000000800 */
[----:B------:R-:W-:Y:S01]  /*09e0*/  IMAD R39, R73, UR10, RZ ;  /* 0x0000000a49277c24 */ /* 0x000fe2000f8e02ff */
[----:B------:R-:W-:Y:S01]  /*09f0*/  IADD3 R48, R70, 0xc0, RZ ;  /* 0x000000c046307810 */ /* 0x000fe20007ffe0ff */
[----:B------:R-:W-:Y:S01]  /*0a00*/  IMAD.MOV.U32 R44, RZ, RZ, R46 ;  /* 0x000000ffff2c7224 */ /* 0x000fe200078e002e */
[----:B------:R-:W-:Y:S01]  /*0a10*/  ISETP.GE.AND P4, PT, R42, UR6, PT ;  /* 0x000000062a007c0c */ /* 0x000fe2000bf86270 */
[----:B------:R-:W-:Y:S01]  /*0a20*/  IMAD R39, R72, UR11, R39 ;  /* 0x0000000b48277c24 */ /* 0x000fe2000f8e0227 */
[----:B------:R-:W-:Y:S01]  /*0a30*/  ISETP.GE.AND P5, PT, R48, UR6, PT ;  /* 0x0000000630007c0c */ /* 0x000fe2000bfa6270 */
[----:B------:R-:W-:Y:S01]  /*0a40*/  IMAD.WIDE.U32 R42, R72, UR10, R44 ;  /* 0x0000000a482a7c25 */ /* 0x000fe2000f8e002c */
[----:B------:R-:W-:Y:S01]  /*0a50*/  ISETP.GE.AND P2, PT, R70, UR6, PT ;  /* 0x0000000646007c0c */ /* 0x000fe2000bf46270 */
[----:B------:R-:W-:Y:S01]  /*0a60*/  ULDC.64 UR8, c[0x0][0x3e0] ;  /* 0x0000f80000087ab9 */ /* 0x000fe20000000a00 */
[----:B------:R-:W-:Y:S01]  /*0a70*/  ISETP.GE.AND P3, PT, R78, UR6, PT ;  /* 0x000000064e007c0c */ /* 0x000fe2000bf66270 */
[----:B------:R-:W-:Y:S01]  /*0a80*/  IMAD.IADD R39, R43, 0x1, R39 ;  /* 0x000000012b277824 */ /* 0x000fe200078e0227 */
[----:B------:R-:W-:-:S04]  /*0a90*/  LEA R48, P6, R42, UR8, 0x1 ;  /* 0x000000082a307c11 */ /* 0x000fc8000f8c08ff */
[----:B------:R-:W-:-:S05]  /*0aa0*/  LEA.HI.X R49, R42, UR9, R39, 0x1, P6 ;  /* 0x000000092a317c11 */ /* 0x000fca000b0f0c27 */
[----:B------:R0:W5:Y:S04]  /*0ab0*/  @!P2 LDG.E.128 R28, desc[UR4][R48.64] ;  /* 0x00000004301ca981 */ /* 0x000168000c1e1d00 */
[----:B------:R0:W5:Y:S04]  /*0ac0*/  @!P3 LDG.E.128 R24, desc[UR4][R48.64+0x80] ;  /* 0x000080043018b981 */ /* 0x000168000c1e1d00 */
[----:B------:R0:W5:Y:S04]  /*0ad0*/  @!P4 LDG.E.128 R20, desc[UR4][R48.64+0x100] ;  /* 0x000100043014c981 */ /* 0x000168000c1e1d00 */
[----:B------:R0:W5:Y:S02]  /*0ae0*/  @!P5 LDG.E.128 R4, desc[UR4][R48.64+0x180] ;  /* 0x000180043004d981 */ /* 0x000164000c1e1d00 */
.L_x_201:
[----:B------:R-:W-:Y:S05]  /*0af0*/  BSYNC B0 ;  /* 0x0000000000007941 */ /* 0x000fea0003800000 */
.L_x_200:
[----:B------:R-:W-:Y:S04]  /*0b00*/  BSSY B0, `(.L_x_202) ;  /* 0x0000018000007945 */ /* 0x000fe80003800000 */
[----:B------:R-:W-:Y:S05]  /*0b10*/  @P1 BRA `(.L_x_203) ;  /* 0x0000000000581947 */ /* 0x000fea0003800000 */
[----:B------:R-:W-:Y:S01]  /*0b20*/  IADD3 R39, P2, R72, 0x20, RZ ;  /* 0x0000002048277810 */ /* 0x000fe20007f5e0ff */
[----:B------:R-:W-:Y:S01]  /*0b30*/  IMAD.MOV.U32 R42, RZ, RZ, R46 ;  /* 0x000000ffff2a7224 */ /* 0x000fe200078e002e */
[----:B------:R-:W-:Y:S01]  /*0b40*/  ULDC UR6, c[0x0][0x2d0] ;  /* 0x0000b40000067ab9 */ /* 0x000fe20000000800 */
[----:B------:R-:W-:Y:S01]  /*0b50*/  IMAD.MOV.U32 R43, RZ, RZ, R45 ;  /* 0x000000ffff2b7224 */ /* 0x000fe200078e002d */
[----:B------:R-:W-:Y:S01]  /*0b60*/  IADD3.X R44, RZ, R73, RZ, P2, !PT ;  /* 0x00000049ff2c7210 */ /* 0x000fe200017fe4ff */
[C---:B------:R-:W-:Y:S01]  /*0b70*/  VIADD R46, R70.reuse, 0xc0 ;  /* 0x000000c0462e7836 */ /* 0x040fe20000000000 */
[C---:B------:R-:W-:Y:S01]  /*0b80*/  IADD3 R45, R70.reuse, 0x80, RZ ;  /* 0x00000080462d7810 */ /* 0x040fe20007ffe0ff */
[----:B------:R-:W-:Y:S01]  /*0b90*/  IMAD.WIDE.U32 R42, R39, UR10, R42 ;  /* 0x0000000a272a7c25 */ /* 0x000fe2000f8e002a */
[----:B------:R-:W-:Y:S01]  /*0ba0*/  ISETP.GE.AND P3, PT, R70, UR6, PT ;  /* 0x0000000646007c0c */ /* 0x000fe2000bf66270 */
[----:B------:R-:W-:Y:S01]  /*0bb0*/  ULDC.64 UR8, c[0x0][0x3e0] ;  /* 0x0000f80000087ab9 */ /* 0x000fe20000000a00 */
[----:B------:R-:W-:Y:S01]  /*0bc0*/  ISETP.GE.AND P5, PT, R45, UR6, PT ;  /* 0x000000062d007c0c */ /* 0x000fe2000bfa6270 */
[----:B------:R-:W-:Y:S01]  /*0bd0*/  IMAD R44, R44, UR10, RZ ;  /* 0x0000000a2c2c7c24 */ /* 0x000fe2000f8e02ff */
[----:B------:R-:W-:-:S02]  /*0be0*/  ISETP.GE.AND P6, PT, R46, UR6, PT ;  /* 0x000000062e007c0c */ /* 0x000fc4000bfc6270 */
[----:B------:R-:W-:Y:S01]  /*0bf0*/  ISETP.GE.AND P4, PT, R78, UR6, PT ;  /* 0x000000064e007c0c */ /* 0x000fe2000bf86270 */
[----:B------:R-:W-:Y:S01]  /*0c00*/  IMAD R39, R39, UR11, R44 ;  /* 0x0000000b27277c24 */ /* 0x000fe2000f8e022c */
[----:B------:R-:W-:-:S03]  /*0c10*/  LEA R44, P2, R42, UR8, 0x1 ;  /* 0x000000082a2c7c11 */ /* 0x000fc6000f8408ff */
[----:B------:R-:W-:-:S05]  /*0c20*/  IMAD.IADD R39, R43, 0x1, R39 ;  /* 0x000000012b277824 */ /* 0x000fca00078e0227 */
[----:B------:R-:W-:-:S05]  /*0c30*/  LEA.HI.X R45, R42, UR9, R39, 0x1, P2 ;  /* 0x000000092a2d7c11 */ /* 0x000fca00090f0c27 */
[----:B------:R1:W5:Y:S04]  /*0c40*/  @!P3 LDG.E.128 R32, desc[UR4][R44.64] ;  /* 0x000000042c20b981 */ /* 0x000368000c1e1d00 */
[----:B------:R1:W5:Y:S04]  /*0c50*/  @!P4 LDG.E.128 R16, desc[UR4][R44.64+0x80] ;  /* 0x000080042c10c981 */ /* 0x000368000c1e1d00 */
[----:B------:R1:W5:Y:S04]  /*0c60*/  @!P5 LDG.E.128 R12, desc[UR4][R44.64+0x100] ;  /* 0x000100042c0cd981 */ /* 0x000368000c1e1d00 */
[----:B------:R1:W5:Y:S02]  /*0c70*/  @!P6 LDG.E.128 R8, desc[UR4][R44.64+0x180] ;  /* 0x000180042c08e981 */ /* 0x000364000c1e1d00 */
.L_x_203:
[----:B------:R-:W-:Y:S05]  /*0c80*/  BSYNC B0 ;  /* 0x0000000000007941 */ /* 0x000fea0003800000 */
.L_x_202:
[----:B------:R-:W-:Y:S01]  /*0c90*/  ULDC.64 UR6, c[0x0][0x2a0] ;  /* 0x0000a80000067ab9 */ /* 0x000fe20000000a00 */
[----:B------:R-:W-:Y:S01]  /*0ca0*/  BSSY B0, `(.L_x_204) ;  /* 0x0000022000007945 */ /* 0x000fe20003800000 */
[----:B------:R-:W-:Y:S01]  /*0cb0*/  IMAD R37, R37, UR6, RZ ;  /* 0x0000000625257c24 */ /* 0x000fe2000f8e02ff */
[----:B------:R-:W-:Y:S01]  /*0cc0*/  IADD3 R69, R69, R38, RZ ;  /* 0x0000002645457210 */ /* 0x000fe20007ffe0ff */
[C---:B------:R-:W-:Y:S01]  /*0cd0*/  IMAD.WIDE.U32 R74, R36.reuse, UR6, R40 ;  /* 0x00000006244a7c25 */ /* 0x040fe2000f8e0028 */
[----:B------:R-:W-:Y:S02]  /*0ce0*/  CS2R R38, SRZ ;  /* 0x0000000000267805 */ /* 0x000fe4000001ff00 */
[----:B------:R-:W-:Y:S02]  /*0cf0*/  CS2R R40, SRZ ;  /* 0x0000000000287805 */ /* 0x000fe4000001ff00 */
[----:B------:R-:W-:Y:S01]  /*0d00*/  CS2R R42, SRZ ;  /* 0x00000000002a7805 */ /* 0x000fe2000001ff00 */
[----:B------:R-:W-:Y:S01]  /*0d10*/  IMAD R77, R36, UR7, R37 ;  /* 0x00000007244d7c24 */ /* 0x000fe2000f8e0225 */
[----:B------:R-:W-:-:S02]  /*0d20*/  CS2R R36, SRZ ;  /* 0x0000000000247805 */ /* 0x000fc4000001ff00 */
[----:B-1----:R-:W-:Y:S02]  /*0d30*/  CS2R R44, SRZ ;  /* 0x00000000002c7805 */ /* 0x002fe4000001ff00 */
[----:B------:R-:W-:Y:S02]  /*0d40*/  CS2R R46, SRZ ;  /* 0x00000000002e7805 */ /* 0x000fe4000001ff00 */
[----:B0-----:R-:W-:Y:S02]  /*0d50*/  CS2R R48, SRZ ;  /* 0x0000000000307805 */ /* 0x001fe4000001ff00 */
[----:B------:R-:W-:Y:S01]  /*0d60*/  CS2R R50, SRZ ;  /* 0x0000000000327805 */ /* 0x000fe2000001ff00 */
[----:B------:R-:W-:Y:S01]  /*0d70*/  IMAD.IADD R77, R75, 0x1, R77 ;  /* 0x000000014b4d7824 */ /* 0x000fe200078e024d */
        /* <DEDUP_REMOVED lines=20> */
.L_x_205:
[----:B------:R-:W-:Y:S05]  /*0ec0*/  BSYNC B0 ;  /* 0x0000000000007941 */ /* 0x000fea0003800000 */
.L_x_204:
[----:B------:R-:W-:Y:S01]  /*0ed0*/  BSSY B0, `(.L_x_206) ;  /* 0x0000020000007945 */ /* 0x000fe20003800000 */
[----:B------:R-:W-:Y:S02]  /*0ee0*/  CS2R R52, SRZ ;  /* 0x0000000000347805 */ /* 0x000fe4000001ff00 */
[----:B0-----:R-:W-:Y:S02]  /*0ef0*/  CS2R R54, SRZ ;  /* 0x0000000000367805 */ /* 0x001fe4000001ff00 */
        /* <DEDUP_REMOVED lines=9> */
[----:B------:R-:W-:Y:S02]  /*0f90*/  ULDC.64 UR6, c[0x0][0x280] ;  /* 0x0000a00000067ab9 */ /* 0x000fe40000000a00 */
[----:B------:R-:W-:Y:S01]  /*0fa0*/  IADD3.X R71, RZ, R73, RZ, P0, !PT ;  /* 0x00000049ff477210 */ /* 0x000fe200007fe4ff */
[----:B------:R-:W-:-:S04]  /*0fb0*/  IMAD.MOV.U32 R73, RZ, RZ, R77 ;  /* 0x000000ffff497224 */ /* 0x000fc800078e004d */
[----:B------:R-:W-:Y:S02]  /*0fc0*/  IMAD R71, R71, UR12, RZ ;  /* 0x0000000c47477c24 */ /* 0x000fe4000f8e02ff */
[----:B------:R-:W-:-:S04]  /*0fd0*/  IMAD.WIDE.U32 R72, R75, UR12, R72 ;  /* 0x0000000c4b487c25 */ /* 0x000fc8000f8e0048 */
[----:B------:R-:W-:Y:S01]  /*0fe0*/  IMAD R71, R75, UR13, R71 ;  /* 0x0000000d4b477c24 */ /* 0x000fe2000f8e0247 */
[----:B------:R-:W-:Y:S01]  /*0ff0*/  LEA R74, P0, R72, UR6, 0x1 ;  /* 0x00000006484a7c11 */ /* 0x000fe2000f8008ff */
[----:B------:R-:W-:Y:S02]  /*1000*/  ULDC UR6, c[0x0][0x2d0] ;  /* 0x0000b40000067ab9 */ /* 0x000fe40000000800 */
[----:B------:R-:W-:Y:S02]  /*1010*/  ISETP.GE.AND P1, PT, R78, UR6, PT ;  /* 0x000000064e007c0c */ /* 0x000fe4000bf26270 */
[----:B------:R-:W-:-:S04]  /*1020*/  IADD3 R71, R73, R71, RZ ;  /* 0x0000004749477210 */ /* 0x000fc80007ffe0ff */
[----:B------:R-:W-:Y:S01]  /*1030*/  LEA.HI.X R75, R72, UR7, R71, 0x1, P0 ;  /* 0x00000007484b7c11 */ /* 0x000fe200080f0c47 */
[C---:B------:R-:W-:Y:S01]  /*1040*/  VIADD R71, R70.reuse, 0x80 ;  /* 0x0000008046477836 */ /* 0x040fe20000000000 */
[C---:B------:R-:W-:Y:S01]  /*1050*/  ISETP.GE.AND P0, PT, R70.reuse, UR6, PT ;  /* 0x0000000646007c0c */ /* 0x040fe2000bf06270 */
[----:B------:R-:W-:-:S03]  /*1060*/  VIADD R70, R70, 0xc0 ;  /* 0x000000c046467836 */ /* 0x000fc60000000000 */
[----:B------:R-:W-:Y:S01]  /*1070*/  ISETP.GE.AND P2, PT, R71, UR6, PT ;  /* 0x0000000647007c0c */ /* 0x000fe2000bf46270 */
[----:B------:R0:W5:Y:S01]  /*1080*/  @!P1 LDG.E.128 R60, desc[UR4][R74.64+0x80] ;  /* 0x000080044a3c9981 */ /* 0x000162000c1e1d00 */
[----:B------:R-:W-:-:S07]  /*1090*/  ISETP.GE.AND P3, PT, R70, UR6, PT ;  /* 0x0000000646007c0c */ /* 0x000fce000bf66270 */
[----:B------:R0:W5:Y:S04]  /*10a0*/  @!P0 LDG.E.128 R52, desc[UR4][R74.64] ;  /* 0x000000044a348981 */ /* 0x000168000c1e1d00 */
[----:B------:R0:W5:Y:S04]  /*10b0*/  @!P2 LDG.E.128 R64, desc[UR4][R74.64+0x100] ;  /* 0x000100044a40a981 */ /* 0x000168000c1e1d00 */
[----:B------:R0:W5:Y:S02]  /*10c0*/  @!P3 LDG.E.128 R56, desc[UR4][R74.64+0x180] ;  /* 0x000180044a38b981 */ /* 0x000164000c1e1d00 */
.L_x_207:
[----:B------:R-:W-:Y:S05]  /*10d0*/  BSYNC B0 ;  /* 0x0000000000007941 */ /* 0x000fea0003800000 */
.L_x_206:
[----:B-----5:R-:W-:Y:S01]  /*10e0*/  LOP3.LUT R70, R28, 0xffff0000, RZ, 0xc0, !PT ;  /* 0xffff00001c467812 */ /* 0x020fe200078ec0ff */
[----:B------:R-:W-:Y:S01]  /*10f0*/  ULDC.64 UR6, c[0x0][0x478] ;  /* 0x00011e0000067ab9 */ /* 0x000fe20000000a00 */
[----:B------:R-:W-:Y:S02]  /*1100*/  LOP3.LUT R71, R36, 0xffff0000, RZ, 0xc0, !PT ;  /* 0xffff000024477812 */ /* 0x000fe400078ec0ff */
[----:B------:R-:W-:Y:S02]  /*1110*/  SHF.L.U32 R28, R28, 0x10, RZ ;  /* 0x000000101c1c7819 */ /* 0x000fe400000006ff */
[----:B------:R-:W-:Y:S01]  /*1120*/  LOP3.LUT P0, RZ, R68, 0x7, RZ, 0xc0, !PT ;  /* 0x0000000744ff7812 */ /* 0x000fe2000780c0ff */
[----:B------:R-:W-:Y:S01]  /*1130*/  FMUL.FTZ R73, R70, R71 ;  /* 0x0000004746497220 */ /* 0x000fe20000410000 */
[----:B------:R-:W-:Y:S01]  /*1140*/  IMAD.U32 R71, R36, 0x10000, RZ ;  /* 0x0001000024477824 */ /* 0x000fe200078e00ff */
[----:B------:R-:W-:Y:S02]  /*1150*/  LOP3.LUT R36, R24, 0xffff0000, RZ, 0xc0, !PT ;  /* 0xffff000018247812 */ /* 0x000fe400078ec0ff */
[----:B------:R-:W-:Y:S01]  /*1160*/  LEA.HI R68, P1, R68, R69, RZ, 0x1d ;  /* 0x0000004544447211 */ /* 0x000fe2000783e8ff */
[----:B------:R-:W-:Y:S01]  /*1170*/  FFMA.FTZ R73, R28, R71, R73 ;  /* 0x000000471c497223 */ /* 0x000fe20000010049 */
[----:B------:R-:W-:Y:S01]  /*1180*/  SHF.L.U32 R71, R37, 0x10, RZ ;  /* 0x0000001025477819 */ /* 0x000fe200000006ff */
[----:B------:R-:W-:Y:S01]  /*1190*/  IMAD.U32 R28, R29, 0x10000, RZ ;  /* 0x000100001d1c7824 */ /* 0x000fe200078e00ff */
[----:B------:R-:W-:-:S02]  /*11a0*/  LOP3.LUT R37, R37, 0xffff0000, RZ, 0xc0, !PT ;  /* 0xffff000025257812 */ /* 0x000fc400078ec0ff */
[----:B------:R-:W-:Y:S01]  /*11b0*/  LEA.HI.X.SX32 R69, R69, RZ, 0x1, P1 ;  /* 0x000000ff45457211 */ /* 0x000fe200008f0eff */
[----:B------:R-:W-:Y:S01]  /*11c0*/  FFMA.FTZ R71, R28, R71, R73 ;  /* 0x000000471c477223 */ /* 0x000fe20000010049 */
[----:B------:R-:W-:Y:S01]  /*11d0*/  LOP3.LUT R28, R29, 0xffff0000, RZ, 0xc0, !PT ;  /* 0xffff00001d1c7812 */ /* 0x000fe200078ec0ff */
[----:B------:R-:W-:Y:S01]  /*11e0*/  IMAD.U32 R29, R38, 0x10000, RZ ;  /* 0x00010000261d7824 */ /* 0x000fe200078e00ff */
[----:B------:R-:W-:-:S03]  /*11f0*/  LOP3.LUT R73, R40, 0xffff0000, RZ, 0xc0, !PT ;  /* 0xffff000028497812 */ /* 0x000fc600078ec0ff */
[----:B------:R-:W-:Y:S01]  /*1200*/  FFMA.FTZ R37, R28, R37, R71 ;  /* 0x000000251c257223 */ /* 0x000fe20000010047 */
[----:B------:R-:W-:-:S04]  /*1210*/  IMAD.U32 R28, R30, 0x10000, RZ ;  /* 0x000100001e1c7824 */ /* 0x000fc800078e00ff */
[----:B------:R-:W-:Y:S01]  /*1220*/  FFMA.FTZ R71, R28, R29, R37 ;  /* 0x0000001d1c477223 */ /* 0x000fe20000010025 */
[----:B------:R-:W-:Y:S02]  /*1230*/  LOP3.LUT R28, R30, 0xffff0000, RZ, 0xc0, !PT ;  /* 0xffff00001e1c7812 */ /* 0x000fe400078ec0ff */
[----:B------:R-:W-:Y:S01]  /*1240*/  LOP3.LUT R37, R38, 0xffff0000, RZ, 0xc0, !PT ;  /* 0xffff000026257812 */ /* 0x000fe200078ec0ff */
[----:B------:R-:W-:Y:S01]  /*1250*/  IMAD.U32 R38, R39, 0x10000, RZ ;  /* 0x0001000027267824 */ /* 0x000fe200078e00ff */
[C---:B------:R-:W-:Y:S02]  /*1260*/  SHF.L.U32 R29, R31.reuse, 0x10, RZ ;  /* 0x000000101f1d7819 */ /* 0x040fe400000006ff */
[----:B------:R-:W-:Y:S01]  /*1270*/  LOP3.LUT R30, R31, 0xffff0000, RZ, 0xc0, !PT ;  /* 0xffff00001f1e7812 */ /* 0x000fe200078ec0ff */
[----:B------:R-:W-:Y:S01]  /*1280*/  FFMA.FTZ R70, R28, R37, R71 ;  /* 0x000000251c467223 */ /* 0x000fe20000010047 */
[----:B------:R-:W-:Y:S01]  /*1290*/  LOP3.LUT R39, R39, 0xffff0000, RZ, 0xc0, !PT ;  /* 0xffff000027277812 */ /* 0x000fe200078ec0ff */
[----:B------:R-:W-:Y:S01]  /*12a0*/  IMAD.U32 R28, R24, 0x10000, RZ ;  /* 0x00010000181c7824 */ /* 0x000fe200078e00ff */
[C---:B------:R-:W-:Y:S01]  /*12b0*/  SHF.L.U32 R37, R25.reuse, 0x10, RZ ;  /* 0x0000001019257819 */ /* 0x040fe200000006ff */
[----:B------:R-:W-:Y:S01]  /*12c0*/  IMAD.U32 R31, R42, 0x10000, RZ ;  /* 0x000100002a1f7824 */ /* 0x000fe200078e00ff */
[----:B------:R-:W-:Y:S01]  /*12d0*/  LOP3.LUT R71, R25, 0xffff0000, RZ, 0xc0, !PT ;  /* 0xffff000019477812 */ /* 0x000fe200078ec0ff */
[----:B------:R-:W-:Y:S01]  /*12e0*/  FFMA.FTZ R25, R29, R38, R70 ;  /* 0x000000261d197223 */ /* 0x000fe20000010046 */
[----:B------:R-:W-:Y:S01]  /*12f0*/  IMAD.U32 R29, R40, 0x10000, RZ ;  /* 0x00010000281d7824 */ /* 0x000fe200078e00ff */
[C---:B------:R-:W-:Y:S01]  /*1300*/  LOP3.LUT R40, R41.reuse, 0xffff0000, RZ, 0xc0, !PT ;  /* 0xffff000029287812 */ /* 0x040fe200078ec0ff */
[----:B------:R-:W-:-:S02]  /*1310*/  IMAD.U32 R38, R41, 0x10000, RZ ;  /* 0x0001000029267824 */ /* 0x000fc400078e00ff */
[----:B------:R-:W-:Y:S01]  /*1320*/  FFMA.FTZ R39, R30, R39, R25 ;  /* 0x000000271e277223 */ /* 0x000fe20000010019 */
[----:B------:R-:W-:Y:S01]  /*1330*/  SHF.L.U32 R41, R44, 0x10, RZ ;  /* 0x000000102c297819 */ /* 0x000fe200000006ff */
[----:B------:R-:W-:Y:S01]  /*1340*/  IMAD.U32 R25, R27, 0x10000, RZ ;  /* 0x000100001b197824 */ /* 0x000fe200078e00ff */
[----:B------:R-:W-:Y:S01]  /*1350*/  SHF.L.U32 R24, R26, 0x10, RZ ;  /* 0x000000101a187819 */ /* 0x000fe200000006ff */
[----:B------:R-:W-:Y:S01]  /*1360*/  FFMA.FTZ R39, R28, R29, R39 ;  /* 0x0000001d1c277223 */ /* 0x000fe20000010027 */
[----:B------:R-:W-:Y:S02]  /*1370*/  LOP3.LUT R26, R26, 0xffff0000, RZ, 0xc0, !PT ;  /* 0xffff00001a1a7812 */ /* 0x000fe400078ec0ff */
[----:B------:R-:W-:Y:S01]  /*1380*/  LOP3.LUT R29, R42, 0xffff0000, RZ, 0xc0, !PT ;  /* 0xffff00002a1d7812 */ /* 0x000fe200078ec0ff */
[----:B------:R-:W-:Y:S01]  /*1390*/  FFMA.FTZ R70, R36, R73, R39 ;  /* 0x0000004924467223 */ /* 0x000fe20000010027 */
[----:B------:R-:W-:Y:S01]  /*13a0*/  LOP3.LUT R39, R44, 0xffff0000, RZ, 0xc0, !PT ;  /* 0xffff00002c277812 */ /* 0x000fe200078ec0ff */
[----:B------:R-:W-:Y:S01]  /*13b0*/  IMAD.U32 R36, R20, 0x10000, RZ ;  /* 0x0001000014247824 */ /* 0x000fe200078e00ff */
[----:B------:R-:W-:Y:S01]  /*13c0*/  LOP3.LUT R44, R45, 0xffff0000, RZ, 0xc0, !PT ;  /* 0xffff00002d2c7812 */ /* 0x000fe200078ec0ff */
[----:B------:R-:W-:Y:S01]  /*13d0*/  FFMA.FTZ R38, R37, R38, R70 ;  /* 0x0000002625267223 */ /* 0x000fe20000010046 */
[----:B------:R-:W-:Y:S01]  /*13e0*/  IMAD.U32 R37, R45, 0x10000, RZ ;  /* 0x000100002d257824 */ /* 0x000fe200078e00ff */
[C---:B------:R-:W-:Y:S01]  /*13f0*/  LOP3.LUT R45, R46.reuse, 0xffff0000, RZ, 0xc0, !PT ;  /* 0xffff00002e2d7812 */ /* 0x040fe200078ec0ff */
[----:B------:R-:W-:Y:S01]  /*1400*/  IMAD.U32 R70, R46, 0x10000, RZ ;  /* 0x000100002e467824 */ /* 0x000fe200078e00ff */
[----:B------:R-:W-:Y:S01]  /*1410*/  LOP3.LUT R46, R52, 0xffff0000, RZ, 0xc0, !PT ;  /* 0xffff0000342e7812 */ /* 0x000fe200078ec0ff */
[----:B------:R-:W-:Y:S01]  /*1420*/  FFMA.FTZ R71, R71, R40, R38 ;  /* 0x0000002847477223 */ /* 0x000fe20000010026 */
[C---:B------:R-:W-:Y:S01]  /*1430*/  LOP3.LUT R73, R32.reuse, 0xffff0000, RZ, 0xc0, !PT ;  /* 0xffff000020497812 */ /* 0x040fe200078ec0ff */
[----:B------:R-:W-:Y:S01]  /*1440*/  IMAD.U32 R32, R32, 0x10000, RZ ;  /* 0x0001000020207824 */ /* 0x000fe200078e00ff */
[----:B------:R-:W-:Y:S01]  /*1450*/  SHF.L.U32 R28, R43, 0x10, RZ ;  /* 0x000000102b1c7819 */ /* 0x000fe200000006ff */
[----:B------:R-:W-:Y:S01]  /*1460*/  FFMA.FTZ R31, R24, R31, R71 ;  /* 0x0000001f181f7223 */ /* 0x000fe20000010047 */
[----:B------:R-:W-:Y:S01]  /*1470*/  SHF.L.U32 R24, R18, 0x10, RZ ;  /* 0x0000001012187819 */ /* 0x000fe200000006ff */
[----:B------:R-:W-:Y:S01]  /*1480*/  FMUL.FTZ R46, R46, R73 ;  /* 0x000000492e2e7220 */ /* 0x000fe20000410000 */
[----:B------:R-:W-:Y:S01]  /*1490*/  SHF.L.U32 R73, R52, 0x10, RZ ;  /* 0x0000001034497819 */ /* 0x000fe200000006ff */
[----:B------:R-:W-:Y:S01]  /*14a0*/  FFMA.FTZ R26, R26, R29, R31 ;  /* 0x0000001d1a1a7223 */ /* 0x000fe2000001001f */
[----:B------:R-:W-:-:S02]  /*14b0*/  LOP3.LUT R18, R18, 0xffff0000, RZ, 0xc0, !PT ;  /* 0xffff000012127812 */ /* 0x000fc400078ec0ff */
        /* <DEDUP_REMOVED lines=12> */
[----:B------:R-:W-:Y:S01]  /*1580*/  IMAD.U32 R33, R54, 0x10000, RZ ;  /* 0x0001000036217824 */ /* 0x000fe200078e00ff */
[----:B------:R-:W-:Y:S01]  /*1590*/  LOP3.LUT R42, R43, 0xffff0000, RZ, 0xc0, !PT ;  /* 0xffff00002b2a7812 */ /* 0x000fe200078ec0ff */
[----:B------:R-:W-:Y:S01]  /*15a0*/  IMAD.U32 R43, R22, 0x10000, RZ ;  /* 0x00010000162b7824 */ /* 0x000fe200078e00ff */
[----:B------:R-:W-:Y:S01]  /*15b0*/  LOP3.LUT R63, R63, 0xffff0000, RZ, 0xc0, !PT ;  /* 0xffff00003f3f7812 */ /* 0x000fe200078ec0ff */
[----:B------:R-:W-:Y:S01]  /*15c0*/  FFMA.FTZ R32, R33, R46, R32 ;  /* 0x0000002e21207223 */ /* 0x000fe20000010020 */
[----:B------:R-:W-:Y:S01]  /*15d0*/  LOP3.LUT R33, R54, 0xffff0000, RZ, 0xc0, !PT ;  /* 0xffff000036217812 */ /* 0x000fe200078ec0ff */
[----:B------:R-:W-:Y:S01]  /*15e0*/  FFMA.FTZ R27, R27, R42, R26 ;  /* 0x0000002a1b1b7223 */ /* 0x000fe2000001001a */
[----:B------:R-:W-:Y:S01]  /*15f0*/  LOP3.LUT R30, R20, 0xffff0000, RZ, 0xc0, !PT ;  /* 0xffff0000141e7812 */ /* 0x000fe200078ec0ff */
[C---:B------:R-:W-:Y:S01]  /*1600*/  IMAD.U32 R20, R21.reuse, 0x10000, RZ ;  /* 0x0001000015147824 */ /* 0x040fe200078e00ff */
        /* <DEDUP_REMOVED lines=22> */
[----:B------:R-:W-:Y:S01]  /*1770*/  SHF.L.U32 R38, R23, 0x10, RZ ;  /* 0x0000001017267819 */ /* 0x000fe200000006ff */
[----:B------:R-:W-:Y:S01]  /*1780*/  FFMA.FTZ R16, R33, R34, R16 ;  /* 0x0000002221107223 */ /* 0x000fe20000010010 */
[----:B------:R-:W-:-:S02]  /*1790*/  IMAD.U32 R33, R62, 0x10000, RZ ;  /* 0x000100003e217824 */ /* 0x000fc400078e00ff */
[----:B------:R-:W-:Y:S01]  /*17a0*/  FFMA.FTZ R20, R21, R44, R20 ;  /* 0x0000002c15147223 */ /* 0x000fe20000010014 */
[----:B------:R-:W-:Y:S01]  /*17b0*/  LOP3.LUT R22, R23, 0xffff0000, RZ, 0xc0, !PT ;  /* 0xffff000017167812 */ /* 0x000fe200078ec0ff */
[----:B------:R-:W-:Y:S01]  /*17c0*/  FFMA.FTZ R16, R61, R17, R16 ;  /* 0x000000113d107223 */ /* 0x000fe20000010010 */
[----:B------:R-:W-:Y:S01]  /*17d0*/  LOP3.LUT R17, R62, 0xffff0000, RZ, 0xc0, !PT ;  /* 0xffff00003e117812 */ /* 0x000fe200078ec0ff */
[----:B------:R-:W-:Y:S01]  /*17e0*/  FFMA.FTZ R43, R43, R70, R20 ;  /* 0x000000462b2b7223 */ /* 0x000fe20000010014 */
[----:B------:R-:W-:Y:S02]  /*17f0*/  IMAD.U32 R23, R47, 0x10000, RZ ;  /* 0x000100002f177824 */ /* 0x000fe400078e00ff */
[----:B------:R-:W-:Y:S01]  /*1800*/  FFMA.FTZ R16, R33, R24, R16 ;  /* 0x0000001821107223 */ /* 0x000fe20000010010 */
[----:B------:R-:W-:Y:S01]  /*1810*/  SHF.L.U32 R24, R19, 0x10, RZ ;  /* 0x0000001013187819 */ /* 0x000fe200000006ff */
[----:B------:R-:W-:Y:S01]  /*1820*/  FFMA.FTZ R43, R40, R45, R43 ;  /* 0x0000002d282b7223 */ /* 0x000fe2000001002b */
[----:B------:R-:W-:Y:S01]  /*1830*/  LOP3.LUT R47, R47, 0xffff0000, RZ, 0xc0, !PT ;  /* 0xffff00002f2f7812 */ /* 0x000fe200078ec0ff */
[----:B------:R-:W-:Y:S01]  /*1840*/  FFMA.FTZ R16, R17, R18, R16 ;  /* 0x0000001211107223 */ /* 0x000fe20000010010 */
[----:B------:R-:W-:Y:S01]  /*1850*/  LOP3.LUT R18, R19, 0xffff0000, RZ, 0xc0, !PT ;  /* 0xffff000013127812 */ /* 0x000fe200078ec0ff */
[----:B------:R-:W-:Y:S01]  /*1860*/  IMAD.U32 R17, R64, 0x10000, RZ ;  /* 0x0001000040117824 */ /* 0x000fe200078e00ff */
[----:B------:R-:W-:Y:S01]  /*1870*/  SHF.L.U32 R19, R12, 0x10, RZ ;  /* 0x000000100c137819 */ /* 0x000fe200000006ff */
[----:B------:R-:W-:Y:S01]  /*1880*/  FFMA.FTZ R16, R25, R24, R16 ;  /* 0x0000001819107223 */ /* 0x000fe20000010010 */
[----:B------:R-:W-:Y:S01]  /*1890*/  LOP3.LUT R25, R64, 0xffff0000, RZ, 0xc0, !PT ;  /* 0xffff000040197812 */ /* 0x000fe200078ec0ff */
[----:B------:R-:W-:Y:S01]  /*18a0*/  FFMA.FTZ R23, R38, R23, R43 ;  /* 0x0000001726177223 */ /* 0x000fe2000001002b */
[----:B------:R-:W-:Y:S01]  /*18b0*/  LOP3.LUT R12, R12, 0xffff0000, RZ, 0xc0, !PT ;  /* 0xffff00000c0c7812 */ /* 0x000fe200078ec0ff */
[----:B------:R-:W-:Y:S01]  /*18c0*/  FFMA.FTZ R16, R63, R18, R16 ;  /* 0x000000123f107223 */ /* 0x000fe20000010010 */
[C---:B------:R-:W-:Y:S01]  /*18d0*/  SHF.L.U32 R18, R13.reuse, 0x10, RZ ;  /* 0x000000100d127819 */ /* 0x040fe200000006ff */
[----:B------:R-:W-:Y:S01]  /*18e0*/  FFMA.FTZ R47, R22, R47, R23 ;  /* 0x0000002f162f7223 */ /* 0x000fe20000010017 */
[----:B------:R-:W-:Y:S01]  /*18f0*/  LOP3.LUT R13, R13, 0xffff0000, RZ, 0xc0, !PT ;  /* 0xffff00000d0d7812 */ /* 0x000fe200078ec0ff */
[----:B------:R-:W-:Y:S01]  /*1900*/  FFMA.FTZ R16, R17, R19, R16 ;  /* 0x0000001311107223 */ /* 0x000fe20000010010 */
[C---:B------:R-:W-:Y:S01]  /*1910*/  IMAD.U32 R17, R65.reuse, 0x10000, RZ ;  /* 0x0001000041117824 */ /* 0x040fe200078e00ff */
[----:B------:R-:W-:Y:S01]  /*1920*/  LOP3.LUT R65, R65, 0xffff0000, RZ, 0xc0, !PT ;  /* 0xffff000041417812 */ /* 0x000fe200078ec0ff */
[----:B------:R-:W-:-:S02]  /*1930*/  IMAD.U32 R21, R50, 0x10000, RZ ;  /* 0x0001000032157824 */ /* 0x000fc400078e00ff */
[----:B------:R-:W-:Y:S01]  /*1940*/  FFMA.FTZ R12, R25, R12, R16 ;  /* 0x0000000c190c7223 */ /* 0x000fe20000010010 */
[C---:B------:R-:W-:Y:S02]  /*1950*/  LOP3.LUT R16, R66.reuse, 0xffff0000, RZ, 0xc0, !PT ;  /* 0xffff000042107812 */ /* 0x040fe400078ec0ff */
[----:B------:R-:W-:Y:S01]  /*1960*/  SHF.L.U32 R25, R67, 0x10, RZ ;  /* 0x0000001043197819 */ /* 0x000fe200000006ff */
[----:B------:R-:W-:Y:S01]  /*1970*/  FFMA.FTZ R12, R17, R18, R12 ;  /* 0x00000012110c7223 */ /* 0x000fe2000001000c */
[----:B------:R-:W-:Y:S01]  /*1980*/  IMAD.U32 R17, R66, 0x10000, RZ ;  /* 0x0001000042117824 */ /* 0x000fe200078e00ff */
[C---:B------:R-:W-:Y:S02]  /*1990*/  LOP3.LUT R18, R14.reuse, 0xffff0000, RZ, 0xc0, !PT ;  /* 0xffff00000e127812 */ /* 0x040fe400078ec0ff */
[----:B------:R-:W-:Y:S01]  /*19a0*/  FFMA.FTZ R12, R65, R13, R12 ;  /* 0x0000000d410c7223 */ /* 0x000fe2000001000c */
[----:B------:R-:W-:Y:S01]  /*19b0*/  IMAD.U32 R13, R14, 0x10000, RZ ;  /* 0x000100000e0d7824 */ /* 0x000fe200078e00ff */
[----:B------:R-:W-:Y:S01]  /*19c0*/  SHF.L.U32 R26, R15, 0x10, RZ ;  /* 0x000000100f1a7819 */ /* 0x000fe200000006ff */
[----:B------:R-:W-:Y:S01]  /*19d0*/  IMAD.U32 R14, R6, 0x10000, RZ ;  /* 0x00010000060e7824 */ /* 0x000fe200078e00ff */
[----:B------:R-:W-:Y:S01]  /*19e0*/  LOP3.LUT R67, R67, 0xffff0000, RZ, 0xc0, !PT ;  /* 0xffff000043437812 */ /* 0x000fe200078ec0ff */
[----:B------:R-:W-:Y:S01]  /*19f0*/  FFMA.FTZ R17, R17, R13, R12 ;  /* 0x0000000d11117223 */ /* 0x000fe2000001000c */
[----:B------:R-:W-:Y:S01]  /*1a00*/  IMAD.U32 R12, R4, 0x10000, RZ ;  /* 0x00010000040c7824 */ /* 0x000fe200078e00ff */
[----:B------:R-:W-:-:S02]  /*1a10*/  LOP3.LUT R27, R15, 0xffff0000, RZ, 0xc0, !PT ;  /* 0xffff00000f1b7812 */ /* 0x000fc400078ec0ff */
[----:B------:R-:W-:Y:S01]  /*1a20*/  FFMA.FTZ R24, R16, R18, R17 ;  /* 0x0000001210187223 */ /* 0x000fe20000010011 */
[----:B------:R-:W-:Y:S01]  /*1a30*/  IMAD.U32 R17, R48, 0x10000, RZ ;  /* 0x0001000030117824 */ /* 0x000fe200078e00ff */
[----:B------:R-:W-:Y:S02]  /*1a40*/  LOP3.LUT R4, R4, 0xffff0000, RZ, 0xc0, !PT ;  /* 0xffff000004047812 */ /* 0x000fe400078ec0ff */
[----:B------:R-:W-:Y:S01]  /*1a50*/  LOP3.LUT R19, R48, 0xffff0000, RZ, 0xc0, !PT ;  /* 0xffff000030137812 */ /* 0x000fe200078ec0ff */
[----:B------:R-:W-:Y:S01]  /*1a60*/  FFMA.FTZ R24, R25, R26, R24 ;  /* 0x0000001a19187223 */ /* 0x000fe20000010018 */
[----:B------:R-:W-:Y:S01]  /*1a70*/  FFMA.FTZ R17, R12, R17, R47 ;  /* 0x000000110c117223 */ /* 0x000fe2000001002f */
[----:B------:R-:W-:Y:S01]  /*1a80*/  SHF.L.U32 R12, R8, 0x10, RZ ;  /* 0x00000010080c7819 */ /* 0x000fe200000006ff */
[----:B------:R-:W-:Y:S01]  /*1a90*/  IMAD.U32 R25, R56, 0x10000, RZ ;  /* 0x0001000038197824 */ /* 0x000fe200078e00ff */
[----:B------:R-:W-:Y:S01]  /*1aa0*/  SHF.L.U32 R13, R5, 0x10, RZ ;  /* 0x00000010050d7819 */ /* 0x000fe200000006ff */
[----:B------:R-:W-:Y:S01]  /*1ab0*/  FFMA.FTZ R24, R67, R27, R24 ;  /* 0x0000001b43187223 */ /* 0x000fe20000010018 */
[----:B------:R-:W-:Y:S01]  /*1ac0*/  SHF.L.U32 R16, R49, 0x10, RZ ;  /* 0x0000001031107819 */ /* 0x000fe200000006ff */
        /* <DEDUP_REMOVED lines=9> */
[----:B------:R-:W-:-:S02]  /*1b60*/  SHF.L.U32 R16, R9, 0x10, RZ ;  /* 0x0000001009107819 */ /* 0x000fc400000006ff */
        /* <DEDUP_REMOVED lines=11> */
[----:B------:R-:W-:Y:S01]  /*1c20*/  FFMA.FTZ R6, R6, R23, R5 ;  /* 0x0000001706067223 */ /* 0x000fe20000010005 */
[----:B------:R-:W-:Y:S01]  /*1c30*/  SHF.L.U32 R20, R51, 0x10, RZ ;  /* 0x0000001033147819 */ /* 0x000fe200000006ff */
        /* <DEDUP_REMOVED lines=8> */
[----:B------:R-:W-:Y:S02]  /*1cc0*/  SHF.L.U32 R8, R11, 0x10, RZ ;  /* 0x000000100b087819 */ /* 0x000fe400000006ff */
[----:B------:R-:W-:Y:S01]  /*1cd0*/  LOP3.LUT R59, R59, 0xffff0000, RZ, 0xc0, !PT ;  /* 0xffff00003b3b7812 */ /* 0x000fe200078ec0ff */
[----:B------:R-:W-:Y:S01]  /*1ce0*/  FFMA.FTZ R6, R7, R22, R6 ;  /* 0x0000001607067223 */ /* 0x000fe20000010006 */
[----:B------:R-:W-:Y:S01]  /*1cf0*/  LOP3.LUT R11, R11, 0xffff0000, RZ, 0xc0, !PT ;  /* 0xffff00000b0b7812 */ /* 0x000fe200078ec0ff */
[----:B------:R-:W-:Y:S01]  /*1d00*/  FFMA.FTZ R4, R9, R8, R4 ;  /* 0x0000000809047223 */ /* 0x000fe20000010004 */
[C---:B------:R-:W-:Y:S01]  /*1d10*/  LEA R14, P1, R68.reuse, UR6, 0x2 ;  /* 0x00000006440e7c11 */ /* 0x040fe2000f8210ff */
[----:B------:R-:W-:Y:S01]  /*1d20*/  ULDC UR6, c[0x0][0x384] ;  /* 0x0000e10000067ab9 */ /* 0x000fe20000000800 */
[----:B------:R-:W1:Y:S01]  /*1d30*/  SHFL.BFLY PT, R5, R6, 0x4, 0x1f ;  /* 0x0c801f0006057f89 */ /* 0x000e6200000e0000 */
[----:B------:R-:W-:Y:S01]  /*1d40*/  FFMA.FTZ R11, R59, R11, R4 ;  /* 0x0000000b3b0b7223 */ /* 0x000fe20000010004 */
[----:B------:R-:W-:-:S04]  /*1d50*/  LEA.HI.X R15, R68, UR7, R69, 0x2, P1 ;  /* 0x00000007440f7c11 */ /* 0x000fc800088f1445 */
[----:B------:R-:W2:Y:S01]  /*1d60*/  SHFL.BFLY PT, R8, R11, 0x4, 0x1f ;  /* 0x0c801f000b087f89 */ /* 0x000ea200000e0000 */
[----:B-1----:R-:W-:-:S05]  /*1d70*/  FADD.FTZ R5, R6, R5 ;  /* 0x0000000506057221 */ /* 0x002fca0000010000 */
[----:B------:R-:W1:Y:S01]  /*1d80*/  SHFL.BFLY PT, R4, R5, 0x2, 0x1f ;  /* 0x0c401f0005047f89 */ /* 0x000e6200000e0000 */
[----:B--2---:R-:W-:-:S05]  /*1d90*/  FADD.FTZ R8, R11, R8 ;  /* 0x000000080b087221 */ /* 0x004fca0000010000 */
[----:B------:R-:W2:Y:S01]  /*1da0*/  SHFL.BFLY PT, R7, R8, 0x2, 0x1f ;  /* 0x0c401f0008077f89 */ /* 0x000ea200000e0000 */
[----:B-1----:R-:W-:-:S05]  /*1db0*/  FADD.FTZ R12, R5, R4 ;  /* 0x00000004050c7221 */ /* 0x002fca0000010000 */
[----:B------:R-:W1:Y:S01]  /*1dc0*/  SHFL.BFLY PT, R9, R12, 0x1, 0x1f ;  /* 0x0c201f000c097f89 */ /* 0x000e6200000e0000 */
[----:B--2---:R-:W-:-:S05]  /*1dd0*/  FADD.FTZ R7, R8, R7 ;  /* 0x0000000708077221 */ /* 0x004fca0000010000 */
[----:B------:R-:W2:Y:S01]  /*1de0*/  SHFL.BFLY PT, R10, R7, 0x1, 0x1f ;  /* 0x0c201f00070a7f89 */ /* 0x000ea200000e0000 */
[----:B-1----:R-:W-:Y:S01]  /*1df0*/  @!P0 FADD.FTZ R6, R12, R9 ;  /* 0x000000090c068221 */ /* 0x002fe20000010000 */
[----:B------:R-:W-:-:S03]  /*1e00*/  IMAD.SHL.U32 R9, R0, 0x4, RZ ;  /* 0x0000000400097824 */ /* 0x000fc600078e00ff */
[----:B------:R-:W-:Y:S01]  /*1e10*/  @!P0 FMUL.FTZ R17, R6, UR6 ;  /* 0x0000000606118c20 */ /* 0x000fe20008410000 */
[----:B------:R-:W-:-:S04]  /*1e20*/  IMAD.WIDE R4, R9, 0x10, R2 ;  /* 0x0000001009047825 */ /* 0x000fc800078e0202 */
[----:B--2---:R-:W-:Y:S01]  /*1e30*/  FADD.FTZ R10, R7, R10 ;  /* 0x0000000a070a7221 */ /* 0x004fe20000010000 */
[----:B------:R-:W-:Y:S03]  /*1e40*/  @!P0 STG.E desc[UR4][R14.64], R17 ;  /* 0x000000110e008986 */ /* 0x000fe6000c101904 */
[----:B------:R-:W-:Y:S01]  /*1e50*/  FMUL.FTZ R19, R10, UR6 ;  /* 0x000000060a137c20 */ /* 0x000fe20008410000 */
[----:B------:R-:W-:Y:S01]  /*1e60*/  IMAD.WIDE R6, R0, 0x40, R4 ;  /* 0x0000004000067825 */ /* 0x000fe200078e0204 */
[----:B------:R-:W-:-:S03]  /*1e70*/  IADD3 R10, R9, 0x10, R9 ;  /* 0x00000010090a7810 */ /* 0x000fc60007ffe009 */
[----:B------:R-:W-:Y:S01]  /*1e80*/  @!P0 STG.E desc[UR4][R14.64+0x80], R19 ;  /* 0x000080130e008986 */ /* 0x000fe2000c101904 */
[----:B------:R-:W-:Y:S01]  /*1e90*/  IADD3 R13, R9, R10, RZ ;  /* 0x0000000a090d7210 */ /* 0x000fe20007ffe0ff */
[----:B------:R-:W-:Y:S02]  /*1ea0*/  IMAD.WIDE R8, R0, 0x40, R6 ;  /* 0x0000004000087825 */ /* 0x000fe400078e0206 */
[----:B------:R-:W-:Y:S02]  /*1eb0*/  STG.E.128 desc[UR4][R2.64], RZ ;  /* 0x000000ff02007986 */ /* 0x000fe4000c101d04 */
[--C-:B------:R-:W-:Y:S02]  /*1ec0*/  IMAD.WIDE R10, R10, 0x10, R2.reuse ;  /* 0x000000100a0a7825 */ /* 0x100fe400078e0202 */
[----:B------:R-:W-:Y:S02]  /*1ed0*/  STG.E.128 desc[UR4][R4.64], RZ ;  /* 0x000000ff04007986 */ /* 0x000fe4000c101d04 */
[----:B------:R-:W-:-:S02]  /*1ee0*/  IMAD.WIDE R12, R13, 0x10, R2 ;  /* 0x000000100d0c7825 */ /* 0x000fc400078e0202 */
[----:B------:R-:W-:Y:S04]  /*1ef0*/  STG.E.128 desc[UR4][R6.64], RZ ;  /* 0x000000ff06007986 */ /* 0x000fe8000c101d04 */
        /* <DEDUP_REMOVED lines=12> */
[----:B------:R-:W-:Y:S01]  /*1fc0*/  STG.E.128 desc[UR4][R12.64+0x200], RZ ;  /* 0x000200ff0c007986 */ /* 0x000fe2000c101d04 */
[----:B------:R-:W-:Y:S05]  /*1fd0*/  EXIT ;  /* 0x000000000000794d */ /* 0x000fea0003800000 */
.L_x_208:
        /* <DEDUP_REMOVED lines=10> */
.L_x_1037:


//--------------------- .text._ZN5flash44flash_bwd_dq_dk_dv_loop_seqk_parallel_kernelI23Flash_bwd_kernel_traitsILi256ELi64ELi64ELi8ELi4ELi2ELi2ELb0ELb1EN7cutlass10bfloat16_tE19Flash_kernel_traitsILi256ELi64ELi64ELi8ES3_EELb0ELb1ELb0ELb0ELb0ELb0ELb0EEEvNS_16Flash_bwd_paramsE --------------------------
	.section	.text._ZN5flash44flash_bwd_dq_dk_dv_loop_seqk_parallel_kernelI23Flash_bwd_kernel_traitsILi256ELi64ELi64ELi8ELi4ELi2ELi2ELb0ELb1EN7cutlass10bfloat16_tE19Flash_kernel_traitsILi256ELi64ELi64ELi8ES3_EELb0ELb1ELb0ELb0ELb0ELb0ELb0EEEvNS_16Flash_bwd_paramsE,"ax",@progbits
	.align	128
        .global         _ZN5flash44flash_bwd_dq_dk_dv_loop_seqk_parallel_kernelI23Flash_bwd_kernel_traitsILi256ELi64ELi64ELi8ELi4ELi2ELi2ELb0ELb1EN7cutlass10bfloat16_tE19Flash_kernel_traitsILi256ELi64ELi64ELi8ES3_EELb0ELb1ELb0ELb0ELb0ELb0ELb0EEEvNS_16Flash_bwd_paramsE
        .type           _ZN5flash44flash_bwd_dq_dk_dv_loop_seqk_parallel_kernelI23Flash_bwd_kernel_traitsILi256ELi64ELi64ELi8ELi4ELi2ELi2ELb0ELb1EN7cutlass10bfloat16_tE19Flash_kernel_traitsILi256ELi64ELi64ELi8ES3_EELb0ELb1ELb0ELb0ELb0ELb0ELb0EEEvNS_16Flash_bwd_paramsE,@function
        .size           _ZN5flash44flash_bwd_dq_dk_dv_loop_seqk_parallel_kernelI23Flash_bwd_kernel_traitsILi256ELi64ELi64ELi8ELi4ELi2ELi2ELb0ELb1EN7cutlass10bfloat16_tE19Flash_kernel_traitsILi256ELi64ELi64ELi8ES3_EELb0ELb1ELb0ELb0ELb0ELb0ELb0EEEvNS_16Flash_bwd_paramsE,(.L_x_1038 - _ZN5flash44flash_bwd_dq_dk_dv_loop_seqk_parallel_kernelI23Flash_bwd_kernel_traitsILi256ELi64ELi64ELi8ELi4ELi2ELi2ELb0ELb1EN7cutlass10bfloat16_tE19Flash_kernel_traitsILi256ELi64ELi64ELi8ES3_EELb0ELb1ELb0ELb0ELb0ELb0ELb0EEEvNS_16Flash_bwd_paramsE)
        .other          _ZN5flash44flash_bwd_dq_dk_dv_loop_seqk_parallel_kernelI23Flash_bwd_kernel_traitsILi256ELi64ELi64ELi8ELi4ELi2ELi2ELb0ELb1EN7cutlass10bfloat16_tE19Flash_kernel_traitsILi256ELi64ELi64ELi8ES3_EELb0ELb1ELb0ELb0ELb0ELb0ELb0EEEvNS_16Flash_bwd_paramsE,@"STO_CUDA_ENTRY STV_DEFAULT"
_ZN5flash44flash_bwd_dq_dk_dv_loop_seqk_parallel_kernelI23Flash_bwd_kernel_traitsILi256ELi64ELi64ELi8ELi4ELi2ELi2ELb0ELb1EN7cutlass10bfloat16_tE19Flash_kernel_traitsILi256ELi64ELi64ELi8ES3_EELb0ELb1ELb0ELb0ELb0ELb0ELb0EEEvNS_16Flash_bwd_paramsE:
.text._ZN5flash44flash_bwd_dq_dk_dv_loop_seqk_parallel_kernelI23Flash_bwd_kernel_traitsILi256ELi64ELi64ELi8ELi4ELi2ELi2ELb0ELb1EN7cutlass10bfloat16_tE19Flash_kernel_traitsILi256ELi64ELi64ELi8ES3_EELb0ELb1ELb0ELb0ELb0ELb0ELb0EEEvNS_16Flash_bwd_paramsE:
[----:B------:R-:W-:Y:S08]  /*0000*/  LDC R1, c[0x0][0x28] ;  /* 0x00000a00ff017b82 */ /* 0x000ff00000000800 */
[----:B------:R-:W1:Y:S01]  /*0010*/  S2UR UR17, SR_CTAID.X ;  /* 0x00000000001179c3 */ /* 0x000e620000002500 */
[----:B------:R-:W-:Y:S02]  /*0020*/  ULDC UR4, c[0x0][0x2c8] ;  /* 0x0000b20000047ab9 */ /* 0x000fe40000000800 */
[----:B------:R-:W-:-:S04]  /*0030*/  UIADD3 UR5, UR4, 0x3f, URZ ;  /* 0x0000003f04057890 */ /* 0x000fc8000fffe03f */
[----:B------:R-:W-:-:S04]  /*0040*/  USHF.R.S32.HI UR4, URZ, 0x1f, UR5 ;  /* 0x0000001f3f047899 */ /* 0x000fc80008011405 */
[----:B------:R-:W-:-:S04]  /*0050*/  ULEA.HI UR4, UR4, UR5, URZ, 0x6 ;  /* 0x0000000504047291 */ /* 0x000fc8000f8f303f */
[----:B------:R-:W-:-:S06]  /*0060*/  USHF.R.S32.HI UR6, URZ, 0x6, UR4 ;  /* 0x000000063f067899 */ /* 0x000fcc0008011404 */
[----:B------:R-:W-:Y:S01]  /*0070*/  MOV R251, UR6 ;  /* 0x0000000600fb7c02 */ /* 0x000fe20008000f00 */
[----:B-1----:R-:W-:-:S06]  /*0080*/  UISETP.GE.AND UP0, UPT, UR17, UR6, UPT ;  /* 0x000000061100728c */ /* 0x002fcc000bf06270 */
[----:B------:R-:W-:-:S13]  /*0090*/  PLOP3.LUT P0, PT, PT, PT, UP0, 0x80, 0x0 ;  /* 0x000000000000781c */ /* 0x000fda0003f0f008 */
[----:B------:R-:W-:Y:S05]  /*00a0*/  @P0 EXIT ;  /* 0x000000000000094d */ /* 0x000fea0003800000 */
[----:B------:R-:W1:Y:S01]  /*00b0*/  S2R R14, SR_TID.X ;  /* 0x00000000000e7919 */ /* 0x000e620000002100 */
[----:B------:R-:W2:Y:S01]  /*00c0*/  S2UR UR7, SR_CgaCtaId ;  /* 0x00000000000779c3 */ /* 0x000ea20000008800 */
[----:B------:R-:W-:Y:S01]  /*00d0*/  UMOV UR5, 0x400 ;  /* 0x0000040000057882 */ /* 0x000fe20000000000 */
[----:B------:R-:W-:Y:S01]  /*00e0*/  UMOV UR6, 0x400 ;  /* 0x0000040000067882 */ /* 0x000fe20000000000 */
[----:B------:R-:W-:Y:S01]  /*00f0*/  IMAD.MOV.U32 R222, RZ, RZ, 0x20 ;  /* 0x00000020ffde7424 */ /* 0x000fe200078e00ff */
[----:B------:R-:W-:Y:S01]  /*0100*/  UMOV UR61, URZ ;  /* 0x0000003f003d7c82 */ /* 0x000fe20008000000 */
[----:B------:R-:W-:Y:S02]  /*0110*/  IMAD.MOV.U32 R218, RZ, RZ, 0x40 ;  /* 0x00000040ffda7424 */ /* 0x000fe400078e00ff */
[----:B------:R-:W-:Y:S01]  /*0120*/  IMAD.MOV.U32 R236, RZ, RZ, -0x10 ;  /* 0xfffffff0ffec7424 */ /* 0x000fe200078e00ff */
[----:B------:R-:W3:Y:S08]  /*0130*/  S2UR UR50, SR_CTAID.Y ;  /* 0x00000000003279c3 */ /* 0x000ef00000002600 */
[----:B------:R-:W-:Y:S08]  /*0140*/  S2UR UR58, SR_CTAID.Z ;  /* 0x00000000003a79c3 */ /* 0x000ff00000002700 */
[----:B------:R-:W4:Y:S01]  /*0150*/  S2UR UR4, SR_CgaCtaId ;  /* 0x00000000000479c3 */ /* 0x000f220000008800 */
[----:B--2---:R-:W-:Y:S01]  /*0160*/  ULEA UR5, UR7, UR5, 0x18 ;  /* 0x0000000507057291 */ /* 0x004fe2000f8ec03f */
[----:B-1----:R-:W-:Y:S01]  /*0170*/  SHF.R.S32.HI R15, RZ, 0x1f, R14 ;  /* 0x0000001fff0f7819 */ /* 0x002fe2000001140e */
[----:B------:R-:W-:Y:S01]  /*0180*/  IMAD.SHL.U32 R249, R14, 0x2, RZ ;  /* 0x000000020ef97824 */ /* 0x000fe200078e00ff */
[----:B---3--:R-:W-:-:S02]  /*0190*/  USHF.L.U32 UR7, UR50, 0x7, URZ ;  /* 0x0000000732077899 */ /* 0x008fc4000800063f */
[CC--:B------:R-:W-:Y:S02]  /*01a0*/  LEA.HI R4, R15.reuse, R14.reuse, RZ, 0x5 ;  /* 0x0000000e0f047211 */ /* 0x0c0fe400078f28ff */
[----:B------:R-:W-:Y:S02]  /*01b0*/  LEA.HI R8, R15, R14, RZ, 0x4 ;  /* 0x0000000e0f087211 */ /* 0x000fe400078f20ff */
[--C-:B------:R-:W-:Y:S02]  /*01c0*/  SHF.R.S32.HI R5, RZ, 0x5, R4.reuse ;  /* 0x00000005ff057819 */ /* 0x100fe40000011404 */
[----:B------:R-:W-:Y:S02]  /*01d0*/  SHF.R.S32.HI R0, RZ, 0x1f, R4 ;  /* 0x0000001fff007819 */ /* 0x000fe40000011404 */
[-C--:B------:R-:W-:Y:S02]  /*01e0*/  LEA.HI R3, R4, R5.reuse, RZ, 0x1 ;  /* 0x0000000504037211 */ /* 0x080fe400078f08ff */
[----:B------:R-:W-:-:S02]  /*01f0*/  LEA.HI R0, R0, R5, RZ, 0x2 ;  /* 0x0000000500007211 */ /* 0x000fc400078f10ff */
[----:B------:R-:W-:Y:S01]  /*0200*/  SHF.R.S32.HI R7, RZ, 0x4, R8 ;  /* 0x00000004ff077819 */ /* 0x000fe20000011408 */
[----:B----4-:R-:W-:Y:S01]  /*0210*/  ULEA UR4, UR4, UR6, 0x18 ;  /* 0x0000000604047291 */ /* 0x010fe2000f8ec03f */
[----:B------:R-:W-:Y:S01]  /*0220*/  LOP3.LUT R2, R0, 0xfffffffc, RZ, 0xc0, !PT ;  /* 0xfffffffc00027812 */ /* 0x000fe200078ec0ff */
[----:B------:R-:W-:Y:S01]  /*0230*/  USHF.R.S32.HI UR6, URZ, 0x1f, UR58 ;  /* 0x0000001f3f067899 */ /* 0x000fe2000801143a */
[----:B------:R-:W-:Y:S02]  /*0240*/  LEA.HI R18, R15, R14, RZ, 0x2 ;  /* 0x0000000e0f127211 */ /* 0x000fe400078f10ff */
[----:B------:R-:W-:Y:S01]  /*0250*/  LOP3.LUT R0, R3, 0xfffffffe, RZ, 0xc0, !PT ;  /* 0xfffffffe03007812 */ /* 0x000fe200078ec0ff */
[C---:B------:R-:W-:Y:S01]  /*0260*/  IMAD.IADD R214, R5.reuse, 0x1, -R2 ;  /* 0x0000000105d67824 */ /* 0x040fe200078e0a02 */
[----:B------:R-:W-:Y:S02]  /*0270*/  LEA.HI R3, R8, R7, RZ, 0x1 ;  /* 0x0000000708037211 */ /* 0x000fe400078f08ff */
[----:B------:R-:W-:Y:S01]  /*0280*/  SHF.R.S32.HI R10, RZ, 0x2, R18 ;  /* 0x00000002ff0a7819 */ /* 0x000fe20000011412 */
[----:B------:R-:W-:Y:S01]  /*0290*/  IMAD.IADD R220, R5, 0x1, -R0 ;  /* 0x0000000105dc7824 */ /* 0x000fe200078e0a00 */
[----:B------:R-:W-:-:S02]  /*02a0*/  SHF.R.S32.HI R6, RZ, 0x1f, R18 ;  /* 0x0000001fff067819 */ /* 0x000fc40000011412 */
[----:B------:R-:W-:Y:S02]  /*02b0*/  LOP3.LUT R2, R3, 0xfffffffe, RZ, 0xc0, !PT ;  /* 0xfffffffe03027812 */ /* 0x000fe400078ec0ff */
[----:B------:R-:W-:Y:S02]  /*02c0*/  LOP3.LUT R3, R4, 0xffffffe0, RZ, 0xc0, !PT ;  /* 0xffffffe004037812 */ /* 0x000fe400078ec0ff */
[----:B------:R-:W-:Y:S01]  /*02d0*/  LEA.HI R0, R6, R10, RZ, 0x3 ;  /* 0x0000000a06007211 */ /* 0x000fe200078f18ff */
[----:B------:R-:W-:Y:S01]  /*02e0*/  IMAD.IADD R12, R7, 0x1, -R2 ;  /* 0x00000001070c7824 */ /* 0x000fe200078e0a02 */
[----:B------:R-:W-:Y:S01]  /*02f0*/  LEA.HI R16, R15, R14, RZ, 0x3 ;  /* 0x0000000e0f107211 */ /* 0x000fe200078f18ff */
[----:B------:R-:W-:Y:S01]  /*0300*/  IMAD.IADD R2, R14, 0x1, -R3 ;  /* 0x000000010e027824 */ /* 0x000fe200078e0a03 */
[----:B------:R-:W-:Y:S02]  /*0310*/  LOP3.LUT R0, R0, 0xfffffff8, RZ, 0xc0, !PT ;  /* 0xfffffff800007812 */ /* 0x000fe400078ec0ff */
[----:B------:R-:W-:-:S02]  /*0320*/  SHF.R.S32.HI R3, RZ, 0x3, R16 ;  /* 0x00000003ff037819 */ /* 0x000fc40000011410 */
[----:B------:R-:W-:Y:S01]  /*0330*/  LOP3.LUT R4, R16, 0xfffffff8, RZ, 0xc0, !PT ;  /* 0xfffffff810047812 */ /* 0x000fe200078ec0ff */
[----:B------:R-:W-:Y:S01]  /*0340*/  IMAD.IADD R10, R10, 0x1, -R0 ;  /* 0x000000010a0a7824 */ /* 0x000fe200078e0a00 */
[----:B------:R-:W-:Y:S01]  /*0350*/  SHF.R.S32.HI R5, RZ, 0x1f, R2 ;  /* 0x0000001fff057819 */ /* 0x000fe20000011402 */
[----:B------:R-:W-:Y:S02]  /*0360*/  IMAD.SHL.U32 R3, R3, 0x40, RZ ;  /* 0x0000004003037824 */ /* 0x000fe400078e00ff */
[----:B------:R-:W-:Y:S01]  /*0370*/  IMAD.IADD R0, R14, 0x1, -R4 ;  /* 0x000000010e007824 */ /* 0x000fe200078e0a04 */
[----:B------:R-:W-:Y:S02]  /*0380*/  LOP3.LUT R4, R8, 0xfffffff0, RZ, 0xc0, !PT ;  /* 0xfffffff008047812 */ /* 0x000fe400078ec0ff */
[----:B------:R-:W-:Y:S01]  /*0390*/  LOP3.LUT R3, R3, 0x1c0, RZ, 0xc0, !PT ;  /* 0x000001c003037812 */ /* 0x000fe200078ec0ff */
[----:B------:R-:W-:Y:S01]  /*03a0*/  IMAD.SHL.U32 R228, R0, 0x8, RZ ;  /* 0x0000000800e47824 */ /* 0x000fe200078e00ff */
[----:B------:R-:W-:Y:S01]  /*03b0*/  LEA.HI R17, R5, R2, RZ, 0x2 ;  /* 0x0000000205117211 */ /* 0x000fe200078f10ff */
[----:B------:R-:W-:Y:S01]  /*03c0*/  IMAD.IADD R2, R14, 0x1, -R4 ;  /* 0x000000010e027824 */ /* 0x000fe200078e0a04 */
[----:B------:R-:W-:-:S02]  /*03d0*/  LOP3.LUT P4, RZ, R0, 0x4, RZ, 0xc0, !PT ;  /* 0x0000000400ff7812 */ /* 0x000fc4000788c0ff */
[C---:B------:R-:W-:Y:S01]  /*03e0*/  LOP3.LUT P3, RZ, R0.reuse, 0x2, RZ, 0xc0, !PT ;  /* 0x0000000200ff7812 */ /* 0x040fe2000786c0ff */
[----:B------:R-:W-:Y:S01]  /*03f0*/  IMAD.SHL.U32 R0, R0, 0x40, RZ ;  /* 0x0000004000007824 */ /* 0x000fe200078e00ff */
[----:B------:R-:W-:Y:S02]  /*0400*/  SHF.R.U32.HI R4, RZ, 0x3, R3 ;  /* 0x00000003ff047819 */ /* 0x000fe40000011603 */
[----:B------:R-:W-:Y:S02]  /*0410*/  LOP3.LUT R3, R3, 0x38, R228, 0xf8, !PT ;  /* 0x0000003803037812 */ /* 0x000fe400078ef8e4 */
[----:B------:R-:W-:Y:S02]  /*0420*/  SHF.R.S32.HI R5, RZ, 0x1f, R2 ;  /* 0x0000001fff057819 */ /* 0x000fe40000011402 */
[----:B------:R-:W-:Y:S02]  /*0430*/  LOP3.LUT R0, R0, 0x1c0, RZ, 0xc0, !PT ;  /* 0x000001c000007812 */ /* 0x000fe400078ec0ff */
[----:B------:R-:W-:Y:S01]  /*0440*/  LOP3.LUT R11, R3, R4, RZ, 0x3c, !PT ;  /* 0x00000004030b7212 */ /* 0x000fe200078e3cff */
[----:B------:R-:W-:Y:S01]  /*0450*/  IMAD.SHL.U32 R3, R220, 0x10, RZ ;  /* 0x00000010dc037824 */ /* 0x000fe200078e00ff */
[----:B------:R-:W-:-:S02]  /*0460*/  LEA.HI R13, R5, R2, RZ, 0x3 ;  /* 0x00000002050d7211 */ /* 0x000fc400078f18ff */
[C---:B------:R-:W-:Y:S02]  /*0470*/  LOP3.LUT R6, R0.reuse, 0x8, R16, 0xf8, !PT ;  /* 0x0000000800067812 */ /* 0x040fe400078ef810 */
[----:B------:R-:W-:Y:S02]  /*0480*/  SHF.R.U32.HI R215, RZ, 0x3, R0 ;  /* 0x00000003ffd77819 */ /* 0x000fe40000011600 */
[----:B------:R-:W-:Y:S02]  /*0490*/  LEA.HI R4, R15, R14, RZ, 0x7 ;  /* 0x0000000e0f047211 */ /* 0x000fe400078f38ff */
[----:B------:R-:W-:Y:S02]  /*04a0*/  LOP3.LUT R5, R13, 0xfffffff8, RZ, 0xc0, !PT ;  /* 0xfffffff80d057812 */ /* 0x000fe400078ec0ff */
[----:B------:R-:W-:Y:S02]  /*04b0*/  LOP3.LUT R7, R0, 0x10, R3, 0xf8, !PT ;  /* 0x0000001000077812 */ /* 0x000fe400078ef803 */
[----:B------:R-:W-:Y:S01]  /*04c0*/  LOP3.LUT R0, R10, 0x1, RZ, 0xc0, !PT ;  /* 0x000000010a007812 */ /* 0x000fe200078ec0ff */
[----:B------:R-:W-:Y:S01]  /*04d0*/  IMAD.IADD R8, R2, 0x1, -R5 ;  /* 0x0000000102087824 */ /* 0x000fe200078e0a05 */
[----:B------:R-:W-:-:S02]  /*04e0*/  LOP3.LUT R3, R6, R215, RZ, 0x3c, !PT ;  /* 0x000000d706037212 */ /* 0x000fc400078e3cff */
[----:B------:R-:W-:Y:S02]  /*04f0*/  LEA.HI R6, R15, R14, RZ, 0x6 ;  /* 0x0000000e0f067211 */ /* 0x000fe400078f30ff */
[----:B------:R-:W-:Y:S01]  /*0500*/  SHF.R.S32.HI R9, RZ, 0x7, R4 ;  /* 0x00000007ff097819 */ /* 0x000fe20000011404 */
[----:B------:R-:W-:Y:S01]  /*0510*/  IMAD.SHL.U32 R4, R12, 0x200, RZ ;  /* 0x000002000c047824 */ /* 0x000fe200078e00ff */
[----:B------:R-:W-:Y:S02]  /*0520*/  ISETP.NE.U32.AND P0, PT, R0, 0x1, PT ;  /* 0x000000010000780c */ /* 0x000fe40003f05070 */
[----:B------:R-:W-:Y:S01]  /*0530*/  LOP3.LUT R5, R7, 0x8, R16, 0xf8, !PT ;  /* 0x0000000807057812 */ /* 0x000fe200078ef810 */
[----:B------:R-:W-:Y:S01]  /*0540*/  IMAD R2, R9, 0x800, R4 ;  /* 0x0000080009027824 */ /* 0x000fe200078e0204 */
[----:B------:R-:W-:Y:S01]  /*0550*/  SHF.R.S32.HI R0, RZ, 0x6, R6 ;  /* 0x00000006ff007819 */ /* 0x000fe20000011406 */
[----:B------:R-:W-:Y:S01]  /*0560*/  IMAD.SHL.U32 R6, R12, 0x20, RZ ;  /* 0x000000200c067824 */ /* 0x000fe200078e00ff */
[----:B------:R-:W-:Y:S01]  /*0570*/  LOP3.LUT R215, R4, R5, R215, 0xf6, !PT ;  /* 0x0000000504d77212 */ /* 0x000fe200078ef6d7 */
[----:B------:R-:W-:Y:S01]  /*0580*/  IMAD.IADD R3, R2, 0x1, R3 ;  /* 0x0000000102037824 */ /* 0x000fe200078e0203 */
[----:B------:R-:W-:Y:S01]  /*0590*/  LOP3.LUT R2, R18, 0x7ffffffc, RZ, 0xc0, !PT ;  /* 0x7ffffffc12027812 */ /* 0x000fe200078ec0ff */
[----:B------:R-:W-:Y:S01]  /*05a0*/  IMAD R11, R0, 0x200, R11 ;  /* 0x00000200000b7824 */ /* 0x000fe200078e020b */
[----:B------:R-:W-:Y:S01]  /*05b0*/  R2P PR, R10, 0x6 ;  /* 0x000000060a007804 */ /* 0x000fe20000000000 */
[----:B------:R-:W-:Y:S01]  /*05c0*/  IMAD.SHL.U32 R5, R0, 0x8, RZ ;  /* 0x0000000800057824 */ /* 0x000fe200078e00ff */
[----:B------:R-:W-:Y:S01]  /*05d0*/  LOP3.LUT P6, RZ, R8, 0x4, RZ, 0xc0, !PT ;  /* 0x0000000408ff7812 */ /* 0x000fe200078cc0ff */
[----:B------:R-:W-:Y:S01]  /*05e0*/  IMAD.SHL.U32 R0, R10, 0x40, RZ ;  /* 0x000000400a007824 */ /* 0x000fe200078e00ff */
[----:B------:R-:W-:Y:S01]  /*05f0*/  LOP3.LUT P5, RZ, R8, 0x2, RZ, 0xc0, !PT ;  /* 0x0000000208ff7812 */ /* 0x000fe200078ac0ff */
[----:B------:R-:W-:Y:S01]  /*0600*/  IMAD.IADD R7, R14, 0x1, -R2 ;  /* 0x000000010e077824 */ /* 0x000fe200078e0a02 */
[----:B------:R-:W-:Y:S01]  /*0610*/  LOP3.LUT R2, R5, 0x18, RZ, 0xc0, !PT ;  /* 0x0000001805027812 */ /* 0x000fe200078ec0ff */
[----:B------:R-:W-:Y:S01]  /*0620*/  IMAD.SHL.U32 R4, R9, 0x20, RZ ;  /* 0x0000002009047824 */ /* 0x000fe200078e00ff */
[----:B------:R-:W-:Y:S01]  /*0630*/  LOP3.LUT R0, R0, 0x1c0, RZ, 0xc0, !PT ;  /* 0x000001c000007812 */ /* 0x000fe200078ec0ff */
[----:B------:R-:W-:Y:S01]  /*0640*/  IMAD.SHL.U32 R3, R3, 0x2, RZ ;  /* 0x0000000203037824 */ /* 0x000fe200078e00ff */
[----:B------:R-:W-:-:S02]  /*0650*/  LOP3.LUT R9, R2, 0x20, R6, 0xf8, !PT ;  /* 0x0000002002097812 */ /* 0x000fc400078ef806 */
[----:B------:R-:W-:Y:S02]  /*0660*/  SHF.R.U32.HI R5, RZ, 0x3, R0 ;  /* 0x00000003ff057819 */ /* 0x000fe40000011600 */
[----:B------:R-:W-:Y:S02]  /*0670*/  LOP3.LUT R249, R4, 0x6, R249, 0xf8, !PT ;  /* 0x0000000604f97812 */ /* 0x000fe400078ef8f9 */
[----:B------:R-:W-:Y:S02]  /*0680*/  LOP3.LUT R4, R0, 0x20, R4, 0xf8, !PT ;  /* 0x0000002000047812 */ /* 0x000fe400078ef804 */
[----:B------:R-:W-:Y:S01]  /*0690*/  LOP3.LUT R6, R5, R0, R2, 0x1e, !PT ;  /* 0x0000000005067212 */ /* 0x000fe200078e1e02 */
[----:B------:R-:W-:Y:S01]  /*06a0*/  IMAD.SHL.U32 R0, R7, 0x2, RZ ;  /* 0x0000000207007824 */ /* 0x000fe200078e00ff */
[----:B------:R-:W-:Y:S01]  /*06b0*/  LOP3.LUT R5, R4, R5, RZ, 0x3c, !PT ;  /* 0x0000000504057212 */ /* 0x000fe200078e3cff */
[----:B------:R-:W-:Y:S01]  /*06c0*/  IMAD.SHL.U32 R2, R8, 0x40, RZ ;  /* 0x0000004008027824 */ /* 0x000fe200078e00ff */
[----:B------:R-:W-:Y:S01]  /*06d0*/  SEL R212, R218, 0xffffffc0, !P4 ;  /* 0xffffffc0dad47807 */ /* 0x000fe20006000000 */
[--C-:B------:R-:W-:Y:S01]  /*06e0*/  IMAD R4, R214, 0x400, R0.reuse ;  /* 0x00000400d6047824 */ /* 0x100fe200078e0200 */
[----:B------:R-:W-:Y:S01]  /*06f0*/  SEL R218, R218, 0xffffffc0, !P6 ;  /* 0xffffffc0dada7807 */ /* 0x000fe20007000000 */
[----:B------:R-:W-:Y:S01]  /*0700*/  IMAD R0, R220, 0x400, R0 ;  /* 0x00000400dc007824 */ /* 0x000fe200078e0200 */
[----:B------:R-:W-:Y:S01]  /*0710*/  SEL R236, R236, 0x10, !P0 ;  /* 0x00000010ecec7807 */ /* 0x000fe20004000000 */
[----:B------:R-:W-:Y:S01]  /*0720*/  IMAD.IADD R235, R4, 0x1, R5 ;  /* 0x0000000104eb7824 */ /* 0x000fe200078e0205 */
[----:B------:R-:W-:Y:S01]  /*0730*/  LEA R215, R215, UR5, 0x1 ;  /* 0x00000005d7d77c11 */ /* 0x000fe2000f8e08ff */
[----:B------:R-:W-:Y:S01]  /*0740*/  IMAD.IADD R245, R0, 0x1, R6 ;  /* 0x0000000100f57824 */ /* 0x000fe200078e0206 */
[----:B------:R-:W-:Y:S01]  /*0750*/  LOP3.LUT R0, R2, 0x1c0, RZ, 0xc0, !PT ;  /* 0x000001c002007812 */ /* 0x000fe200078ec0ff */
[----:B------:R-:W-:Y:S01]  /*0760*/  IMAD.SHL.U32 R4, R12, 0x8, RZ ;  /* 0x000000080c047824 */ /* 0x000fe200078e00ff */
[----:B------:R-:W-:Y:S01]  /*0770*/  LEA R235, R235, UR5, 0x1 ;  /* 0x00000005ebeb7c11 */ /* 0x000fe2000f8e08ff */
[----:B------:R-:W-:Y:S01]  /*0780*/  IMAD.SHL.U32 R5, R13, 0x40, RZ ;  /* 0x000000400d057824 */ /* 0x000fe200078e00ff */
[----:B------:R-:W-:Y:S01]  /*0790*/  SHF.R.U32.HI R2, RZ, 0x3, R0 ;  /* 0x00000003ff027819 */ /* 0x000fe20000011600 */
[----:B------:R-:W-:Y:S01]  /*07a0*/  IMAD.IADD R217, R212, 0x1, R215 ;  /* 0x00000001d4d97824 */ /* 0x000fe200078e02d7 */
[----:B------:R-:W-:Y:S01]  /*07b0*/  LOP3.LUT R6, R0, 0x8, R4, 0xf8, !PT ;  /* 0x0000000800067812 */ /* 0x000fe200078ef804 */
[C---:B------:R-:W-:Y:S01]  /*07c0*/  VIADD R234, R235.reuse, 0x20 ;  /* 0x00000020ebea7836 */ /* 0x040fe20000000000 */
[----:B------:R-:W-:Y:S01]  /*07d0*/  LOP3.LUT R7, R2, R9, R0, 0x1e, !PT ;  /* 0x0000000902077212 */ /* 0x000fe200078e1e00 */
[----:B------:R-:W-:Y:S01]  /*07e0*/  @P1 VIADD R234, R235, 0xffffffe0 ;  /* 0xffffffe0ebea1836 */ /* 0x000fe20000000000 */
[----:B------:R-:W-:Y:S01]  /*07f0*/  LOP3.LUT R0, R5, 0xfffffe00, RZ, 0xc0, !PT ;  /* 0xfffffe0005007812 */ /* 0x000fe200078ec0ff */
[----:B------:R-:W-:Y:S01]  /*0800*/  IMAD.U32 R5, RZ, RZ, UR7 ;  /* 0x00000007ff057e24 */ /* 0x000fe2000f8e00ff */
[----:B------:R-:W-:Y:S01]  /*0810*/  SHF.R.S32.HI R4, RZ, 0x2, R17 ;  /* 0x00000002ff047819 */ /* 0x000fe20000011411 */
[----:B------:R-:W-:Y:S01]  /*0820*/  USHF.R.S32.HI UR7, URZ, 0x1f, UR58 ;  /* 0x0000001f3f077899 */ /* 0x000fe2000801143a */
[----:B------:R-:W-:Y:S01]  /*0830*/  LOP3.LUT R2, R6, R2, RZ, 0x3c, !PT ;  /* 0x0000000206027212 */ /* 0x000fe200078e3cff */
[----:B------:R-:W-:Y:S01]  /*0840*/  IMAD R220, R220, 0x400, R0 ;  /* 0x00000400dcdc7824 */ /* 0x000fe200078e0200 */
[----:B------:R-:W-:Y:S01]  /*0850*/  LEA R226, R11, UR5, 0x1 ;  /* 0x000000050be27c11 */ /* 0x000fe2000f8e08ff */
[----:B------:R-:W-:-:S02]  /*0860*/  IMAD R250, R214, 0x10, R4 ;  /* 0x00000010d6fa7824 */ /* 0x000fc400078e0204 */
[----:B------:R-:W-:Y:S01]  /*0870*/  IMAD.U32 R4, RZ, RZ, UR7 ;  /* 0x00000007ff047e24 */ /* 0x000fe2000f8e00ff */
[----:B------:R-:W-:Y:S01]  /*0880*/  USHF.R.S32.HI UR7, URZ, 0x1f, UR50 ;  /* 0x0000001f3f077899 */ /* 0x000fe20008011432 */
[----:B------:R-:W-:Y:S01]  /*0890*/  IMAD R214, R214, 0x400, R0 ;  /* 0x00000400d6d67824 */ /* 0x000fe200078e0200 */
[----:B------:R-:W-:Y:S01]  /*08a0*/  LOP3.LUT R0, R7, R0, RZ, 0xfc, !PT ;  /* 0x0000000007007212 */ /* 0x000fe200078efcff */
[----:B------:R-:W-:Y:S02]  /*08b0*/  IMAD.IADD R220, R2, 0x1, R220 ;  /* 0x0000000102dc7824 */ /* 0x000fe400078e02dc */
[----:B------:R-:W-:Y:S01]  /*08c0*/  IMAD.IADD R214, R214, 0x1, R2 ;  /* 0x00000001d6d67824 */ /* 0x000fe200078e0202 */
[----:B------:R-:W-:Y:S01]  /*08d0*/  LEA R0, R0, UR5, 0x1 ;  /* 0x0000000500007c11 */ /* 0x000fe2000f8e08ff */
[----:B------:R-:W-:Y:S01]  /*08e0*/  IMAD.U32 R2, RZ, RZ, UR7 ;  /* 0x00000007ff027e24 */ /* 0x000fe2000f8e00ff */
[----:B------:R-:W-:Y:S01]  /*08f0*/  UIADD3 UR7, UR5, 0x10000, URZ ;  /* 0x0001000005077890 */ /* 0x000fe2000fffe03f */
[----:B------:R-:W-:Y:S01]  /*0900*/  IMAD.U32 R2, RZ, RZ, UR6 ;  /* 0x00000006ff027e24 */ /* 0x000fe2000f8e00ff */
[----:B------:R-:W-:Y:S01]  /*0910*/  UIADD3 UR6, UR5, 0x20000, URZ ;  /* 0x0002000005067890 */ /* 0x000fe2000fffe03f */
[C---:B------:R-:W-:Y:S01]  /*0920*/  SEL R2, R222.reuse, 0xffffffe0, !P3 ;  /* 0xffffffe0de027807 */ /* 0x040fe20005800000 */
[----:B------:R-:W-:Y:S01]  /*0930*/  IMAD.IADD R237, R235, 0x1, R236 ;  /* 0x00000001ebed7824 */ /* 0x000fe200078e02ec */
[----:B------:R-:W-:Y:S01]  /*0940*/  SEL R222, R222, 0xffffffe0, !P5 ;  /* 0xffffffe0dede7807 */ /* 0x000fe20006800000 */
[----:B------:R-:W-:Y:S01]  /*0950*/  VIADD R213, R3, UR7 ;  /* 0x0000000703d57c36 */ /* 0x000fe20008000000 */
[----:B------:R-:W-:Y:S01]  /*0960*/  LEA R214, R214, UR5, 0x1 ;  /* 0x00000005d6d67c11 */ /* 0x000fe2000f8e08ff */
[----:B------:R-:W-:Y:S01]  /*0970*/  IMAD.IADD R236, R236, 0x1, R234 ;  /* 0x00000001ecec7824 */ /* 0x000fe200078e02ea */
[----:B------:R-:W-:Y:S01]  /*0980*/  LEA R220, R220, UR6, 0x1 ;  /* 0x00000006dcdc7c11 */ /* 0x000fe2000f8e08ff */
[----:B------:R-:W-:Y:S01]  /*0990*/  IMAD.IADD R2, R213, 0x1, R2 ;  /* 0x00000001d5027824 */ /* 0x000fe200078e0202 */
[----:B------:R-:W-:Y:S01]  /*09a0*/  LEA R245, R245, UR7, 0x1 ;  /* 0x00000007f5f57c11 */ /* 0x000fe2000f8e08ff */
[----:B------:R-:W-:Y:S01]  /*09b0*/  IMAD.IADD R216, R214, 0x1, R222 ;  /* 0x00000001d6d87824 */ /* 0x000fe200078e02de */
[----:B------:R-:W-:Y:S01]  /*09c0*/  ULDC.64 UR6, c[0x0][0x208] ;  /* 0x0000820000067ab9 */ /* 0x000fe20000000a00 */
[----:B------:R-:W-:-:S02]  /*09d0*/  IMAD.IADD R221, R218, 0x1, R220 ;  /* 0x00000001dadd7824 */ /* 0x000fc400078e02dc */
[----:B------:R-:W-:Y:S02]  /*09e0*/  IMAD.IADD R213, R213, 0x1, R212 ;  /* 0x00000001d5d57824 */ /* 0x000fe400078e02d4 */
[C---:B------:R-:W-:Y:S02]  /*09f0*/  VIADD R246, R245.reuse, 0x40 ;  /* 0x00000040f5f67836 */ /* 0x040fe40000000000 */
[----:B------:R-:W-:Y:S02]  /*0a00*/  IMAD.IADD R219, R214, 0x1, R218 ;  /* 0x00000001d6db7824 */ /* 0x000fe400078e02da */
[----:B------:R-:W-:Y:S02]  /*0a10*/  IMAD.IADD R223, R222, 0x1, R220 ;  /* 0x00000001dedf7824 */ /* 0x000fe400078e02dc */
[----:B------:R-:W-:Y:S02]  /*0a20*/  IMAD.IADD R212, R2, 0x1, R212 ;  /* 0x0000000102d47824 */ /* 0x000fe400078e02d4 */
[----:B------:R-:W-:-:S02]  /*0a30*/  @P2 VIADD R246, R245, 0xffffffc0 ;  /* 0xffffffc0f5f62836 */ /* 0x000fc40000000000 */
[----:B------:R-:W-:Y:S02]  /*0a40*/  IMAD.IADD R218, R216, 0x1, R218 ;  /* 0x00000001d8da7824 */ /* 0x000fe400078e02da */
[----:B------:R-:W-:-:S07]  /*0a50*/  IMAD.IADD R222, R222, 0x1, R221 ;  /* 0x00000001dede7824 */ /* 0x000fce00078e02dd */
.L_x_253:
[----:B------:R-:W-:Y:S01]  /*0a60*/  ULDC.64 UR12, c[0x0][0x308] ;  /* 0x0000c200000c7ab9 */ /* 0x000fe20000000a00 */
[----:B------:R-:W-:Y:S01]  /*0a70*/  ULDC.64 UR10, c[0x0][0x300] ;  /* 0x0000c000000a7ab9 */ /* 0x000fe20000000a00 */
[----:B------:R-:W-:Y:S02]  /*0a80*/  UISETP.NE.U32.AND UP3, UPT, UR12, URZ, UPT ;  /* 0x0000003f0c00728c */ /* 0x000fe4000bf65070 */
[----:B------:R-:W-:Y:S02]  /*0a90*/  UISETP.NE.U32.AND UP4, UPT, UR10, URZ, UPT ;  /* 0x0000003f0a00728c */ /* 0x000fe4000bf85070 */
[----:B------:R-:W-:Y:S02]  /*0aa0*/  UISETP.NE.AND.EX UP3, UPT, UR13, URZ, UPT, UP3 ;  /* 0x0000003f0d00728c */ /* 0x000fe4000bf65330 */
[----:B------:R-:W-:Y:S02]  /*0ab0*/  USHF.R.S32.HI UR59, URZ, 0x1f, UR50 ;  /* 0x0000001f3f3b7899 */ /* 0x000fe40008011432 */
[----:B------:R-:W-:-:S02]  /*0ac0*/  USHF.L.U32 UR16, UR50, 0x2, URZ ;  /* 0x0000000232107899 */ /* 0x000fc4000800063f */
[----:B------:R-:W-:Y:S01]  /*0ad0*/  UISETP.NE.AND.EX UP4, UPT, UR11, URZ, UPT, UP4 ;  /* 0x0000003f0b00728c */ /* 0x000fe2000bf85340 */
[----:B------:R-:W-:Y:S01]  /*0ae0*/  PLOP3.LUT P0, PT, PT, PT, UP3, 0x80, 0x0 ;  /* 0x000000000000781c */ /* 0x000fe20003f0f038 */
[----:B------:R-:W-:Y:S01]  /*0af0*/  ULDC.64 UR8, c[0x0][0x2f0] ;  /* 0x0000bc0000087ab9 */ /* 0x000fe20000000a00 */
[----:B------:R-:W-:Y:S02]  /*0b00*/  USHF.L.U64.HI UR5, UR50, 0x2, UR59 ;  /* 0x0000000232057899 */ /* 0x000fe4000801023b */
[----:B------:R-:W-:Y:S01]  /*0b10*/  UIADD3 UR15, UP0, UR16, UR8, URZ ;  /* 0x00000008100f7290 */ /* 0x000fe2000ff1e03f */
[----:B------:R-:W-:Y:S01]  /*0b20*/  PLOP3.LUT P1, PT, PT, PT, UP4, 0x80, 0x0 ;  /* 0x000000000000781c */ /* 0x000fe20003f2f048 */
[----:B------:R-:W-:Y:S02]  /*0b30*/  UISETP.NE.U32.AND UP2, UPT, UR8, URZ, UPT ;  /* 0x0000003f0800728c */ /* 0x000fe4000bf45070 */
[----:B------:R-:W-:Y:S02]  /*0b40*/  UIADD3.X UR14, UR5, UR9, URZ, UP0, !UPT ;  /* 0x00000009050e7290 */ /* 0x000fe400087fe43f */
[----:B------:R-:W-:-:S02]  /*0b50*/  @UP3 UIADD3 UR8, UP0, UR16, UR12, URZ ;  /* 0x0000000c10083290 */ /* 0x000fc4000ff1e03f */
[----:B------:R-:W-:Y:S02]  /*0b60*/  UISETP.NE.AND.EX UP2, UPT, UR9, URZ, UPT, UP2 ;  /* 0x0000003f0900728c */ /* 0x000fe4000bf45320 */
[----:B------:R-:W-:Y:S02]  /*0b70*/  @UP4 UIADD3 UR10, UP1, UR16, UR10, URZ ;  /* 0x0000000a100a4290 */ /* 0x000fe4000ff3e03f */
[----:B------:R-:W-:Y:S01]  /*0b80*/  @UP3 UIADD3.X UR9, UR5, UR13, URZ, UP0, !UPT ;  /* 0x0000000d05093290 */ /* 0x000fe200087fe43f */
[----:B-1----:R-:W-:Y:S01]  /*0b90*/  IMAD.U32 R6, RZ, RZ, UR8 ;  /* 0x00000008ff067e24 */ /* 0x002fe2000f8e00ff */
[----:B------:R-:W-:Y:S01]  /*0ba0*/  ULDC.U8 UR18, c[0x0][0x3c2] ;  /* 0x0000f08000127ab9 */ /* 0x000fe20000000000 */
[----:B------:R-:W-:Y:S01]  /*0bb0*/  ULDC.64 UR12, c[0x0][0x2f8] ;  /* 0x0000be00000c7ab9 */ /* 0x000fe20000000a00 */
[----:B------:R-:W-:Y:S01]  /*0bc0*/  @UP4 UIADD3.X UR11, UR5, UR11, URZ, UP1, !UPT ;  /* 0x0000000b050b4290 */ /* 0x000fe20008ffe43f */
[----:B------:R-:W-:Y:S01]  /*0bd0*/  PLOP3.LUT P3, PT, PT, PT, UP2, 0x80, 0x0 ;  /* 0x000000000000781c */ /* 0x000fe20003f6f028 */
[----:B------:R-:W-:Y:S01]  /*0be0*/  UISETP.NE.AND UP4, UPT, UR18, URZ, UPT ;  /* 0x0000003f1200728c */ /* 0x000fe2000bf85270 */
[----:B------:R-:W-:Y:S01]  /*0bf0*/  IMAD.U32 R7, RZ, RZ, UR9 ;  /* 0x00000009ff077e24 */ /* 0x000fe2000f8e00ff */
[----:B------:R-:W-:Y:S01]  /*0c00*/  UISETP.EQ.U32.AND UP1, UPT, UR12, URZ, UPT ;  /* 0x0000003f0c00728c */ /* 0x000fe2000bf22070 */
[----:B--2---:R-:W-:Y:S01]  /*0c10*/  IMAD.U32 R4, RZ, RZ, UR10 ;  /* 0x0000000aff047e24 */ /* 0x004fe2000f8e00ff */
[----:B------:R-:W-:Y:S01]  /*0c20*/  UIADD3 UR10, UP0, UR16, UR12, URZ ;  /* 0x0000000c100a7290 */ /* 0x000fe2000ff1e03f */
[----:B------:R-:W-:Y:S01]  /*0c30*/  IMAD.U32 R5, RZ, RZ, UR11 ;  /* 0x0000000bff057e24 */ /* 0x000fe2000f8e00ff */
[----:B------:R-:W-:Y:S01]  /*0c40*/  UISETP.EQ.OR.EX UP1, UPT, UR13, URZ, !UP4, UP1 ;  /* 0x0000003f0d00728c */ /* 0x000fe2000e722710 */
[----:B------:R-:W2:Y:S01]  /*0c50*/  @P0 LDG.E R8, desc[UR6][R6.64] ;  /* 0x0000000606080981 */ /* 0x000ea2000c1e1900 */
[----:B------:R-:W-:Y:S01]  /*0c60*/  UIADD3.X UR5, UR5, UR13, URZ, UP0, !UPT ;  /* 0x0000000d05057290 */ /* 0x000fe200087fe43f */
[----:B------:R-:W1:Y:S03]  /*0c70*/  S2R R12, SR_TID.X ;  /* 0x00000000000c7919 */ /* 0x000e660000002100 */
[----:B------:R-:W-:Y:S01]  /*0c80*/  PLOP3.LUT P2, PT, PT, PT, UP1, 0x80, 0x0 ;  /* 0x000000000000781c */ /* 0x000fe20003f4f018 */
[----:B------:R-:W-:Y:S01]  /*0c90*/  UMOV UR19, URZ ;  /* 0x0000003f00137c82 */ /* 0x000fe20008000000 */
[----:B------:R-:W-:Y:S01]  /*0ca0*/  @!UP3 ULDC.64 UR8, c[0x0][0x318] ;  /* 0x0000c6000008bab9 */ /* 0x000fe20000000a00 */
[----:B---34-:R3:W4:Y:S02]  /*0cb0*/  @P1 LDG.E R10, desc[UR6][R4.64] ;  /* 0x00000006040a1981 */ /* 0x018724000c1e1900 */
[----:B---3--:R-:W-:-:S02]  /*0cc0*/  IMAD.U32 R4, RZ, RZ, UR15 ;  /* 0x0000000fff047e24 */ /* 0x008fc4000f8e00ff */
[----:B------:R-:W-:-:S05]  /*0cd0*/  IMAD.U32 R5, RZ, RZ, UR14 ;  /* 0x0000000eff057e24 */ /* 0x000fca000f8e00ff */
[----:B------:R-:W3:Y:S04]  /*0ce0*/  @P3 LDG.E R9, desc[UR6][R4.64] ;  /* 0x0000000604093981 */ /* 0x000ee8000c1e1900 */
[----:B-----5:R5:W3:Y:S02]  /*0cf0*/  @P3 LDG.E R6, desc[UR6][R4.64+0x4] ;  /* 0x0000040604063981 */ /* 0x020ae4000c1e1900 */
[----:B-----5:R-:W-:Y:S02]  /*0d00*/  IMAD.U32 R4, RZ, RZ, UR10 ;  /* 0x0000000aff047e24 */ /* 0x020fe4000f8e00ff */
[----:B------:R-:W-:-:S05]  /*0d10*/  IMAD.U32 R5, RZ, RZ, UR5 ;  /* 0x00000005ff057e24 */ /* 0x000fca000f8e00ff */
[----:B------:R-:W5:Y:S01]  /*0d20*/  @!P2 LDG.E R7, desc[UR6][R4.64] ;  /* 0x000000060407a981 */ /* 0x000f62000c1e1900 */
[----:B------:R-:W1:Y:S01]  /*0d30*/  S2UR UR16, SR_CTAID.X ;  /* 0x00000000001079c3 */ /* 0x000e620000002500 */
[----:B------:R-:W-:-:S03]  /*0d40*/  @!UP3 UISETP.NE.U32.AND UP0, UPT, UR8, URZ, UPT ;  /* 0x0000003f0800b28c */ /* 0x000fc6000bf05070 */
[----:B------:R-:W-:Y:S01]  /*0d50*/  ULDC UR8, c[0x0][0xc] ;  /* 0x0000030000087ab9 */ /* 0x000fe20000000800 */
[----:B------:R-:W-:Y:S02]  /*0d60*/  @!UP3 UISETP.NE.AND.EX UP0, UPT, UR9, URZ, UPT, UP0 ;  /* 0x0000003f0900b28c */ /* 0x000fe4000bf05300 */
[----:B------:R-:W-:-:S03]  /*0d70*/  USHF.L.U32 UR14, UR8, 0x6, URZ ;  /* 0x00000006080e7899 */ /* 0x000fc6000800063f */
[----:B------:R-:W-:Y:S01]  /*0d80*/  @!UP3 ULDC UR8, c[0x0][0x2cc] ;  /* 0x0000b3000008bab9 */ /* 0x000fe20000000800 */
[----:B------:R-:W-:Y:S01]  /*0d90*/  UMOV UR5, 0xffffffff ;  /* 0xffffffff00057882 */ /* 0x000fe20000000000 */
[----:B------:R-:W-:Y:S01]  /*0da0*/  @!UP3 USEL UR10, UR8, URZ, UP0 ;  /* 0x0000003f080ab287 */ /* 0x000fe20008000000 */
[----:B------:R-:W-:Y:S01]  /*0db0*/  UMOV UR39, 0xffffffff ;  /* 0xffffffff00277882 */ /* 0x000fe20000000000 */
[----:B------:R-:W-:Y:S01]  /*0dc0*/  USHF.L.U32 UR33, UR17, 0x6, URZ ;  /* 0x0000000611217899 */ /* 0x000fe2000800063f */
[----:B------:R-:W-:Y:S01]  /*0dd0*/  ULDC UR9, c[0x0][0x2c8] ;  /* 0x0000b20000097ab9 */ /* 0x000fe20000000800 */
[----:B-1----:R-:W-:Y:S01]  /*0de0*/  USHF.L.U32 UR15, UR16, 0x6, URZ ;  /* 0x00000006100f7899 */ /* 0x002fe2000800063f */
[----:B--2---:R-:W-:Y:S02]  /*0df0*/  @P0 R2UR UR11, R8 ;  /* 0x00000000080b02ca */ /* 0x004fe400000e0000 */
[----:B------:R-:W-:-:S04]  /*0e00*/  ISETP.NE.U32.AND P0, PT, RZ, UR12, PT ;  /* 0x0000000cff007c0c */ /* 0x000fc8000bf05070 */
[----:B------:R-:W-:Y:S02]  /*0e10*/  ISETP.NE.AND.EX P0, PT, RZ, UR13, PT, P0 ;  /* 0x0000000dff007c0c */ /* 0x000fe4000bf05300 */
[----:B----4-:R-:W-:Y:S02]  /*0e20*/  @P1 R2UR UR19, R10 ;  /* 0x000000000a1312ca */ /* 0x010fe400000e0000 */
[----:B------:R-:W-:-:S11]  /*0e30*/  SHF.R.S32.HI R10, RZ, 0x1f, R12 ;  /* 0x0000001fff0a7819 */ /* 0x000fd6000001140c */
[----:B------:R-:W-:Y:S01]  /*0e40*/  @UP3 UIADD3 UR8, UR11, -UR19, URZ ;  /* 0x800000130b083290 */ /* 0x000fe2000fffe03f */
[----:B---3--:R-:W-:Y:S02]  /*0e50*/  @P3 R2UR UR5, R9 ;  /* 0x00000000090532ca */ /* 0x008fe400000e0000 */
[----:B------:R-:W-:Y:S02]  /*0e60*/  @P3 R2UR UR12, R6 ;  /* 0x00000000060c32ca */ /* 0x000fe400000e0000 */
[----:B-----5:R-:W-:Y:S01]  /*0e70*/  @!P2 R2UR UR39, R7 ;  /* 0x000000000727a2ca */ /* 0x020fe200000e0000 */
[----:B------:R-:W-:-:S14]  /*0e80*/  @!P0 BRA `(.L_x_209) ;  /* 0x0000000000188947 */ /* 0x000fdc0003800000 */
[----:B------:R-:W-:-:S13]  /*0e90*/  PLOP3.LUT P0, PT, PT, PT, UP4, 0x80, 0x0 ;  /* 0x000000000000781c */ /* 0x000fda0003f0f048 */
[----:B------:R-:W2:Y:S04]  /*0ea0*/  @P0 LDG.E R6, desc[UR6][R4.64+0x4] ;  /* 0x0000040604060981 */ /* 0x000ea8000c1e1900 */
[----:B------:R-:W3:Y:S01]  /*0eb0*/  @!P0 LDG.E R4, desc[UR6][R4.64] ;  /* 0x0000000604048981 */ /* 0x000ee2000c1e1900 */
[----:B--2---:R-:W-:-:S13]  /*0ec0*/  @P0 R2UR UR9, R6 ;  /* 0x00000000060902ca */ /* 0x004fda00000e0000 */
[----:B------:R-:W-:-:S07]  /*0ed0*/  @UP4 UIADD3 UR9, UR9, -UR39, URZ ;  /* 0x8000002709094290 */ /* 0x000fce000fffe03f */
[----:B---3--:R-:W-:-:S15]  /*0ee0*/  @!P0 R2UR UR9, R4 ;  /* 0x00000000040982ca */ /* 0x008fde00000e0000 */
.L_x_209:
[----:B------:R-:W-:Y:S01]  /*0ef0*/  @!UP3 UIADD3 UR8, UR10, UR9, -UR19 ;  /* 0x000000090a08b290 */ /* 0x000fe2000fffe813 */
[----:B------:R-:W-:Y:S01]  /*0f00*/  LEA.HI R4, R10, R12, RZ, 0x3 ;  /* 0x0000000c0a047211 */ /* 0x000fe200078f18ff */
[----:B------:R-:W-:Y:S02]  /*0f10*/  UIMAD UR9, UR14, UR61, UR15 ;  /* 0x0000003d0e0972a4 */ /* 0x000fe4000f8e020f */
[----:B------:R-:W-:Y:S01]  /*0f20*/  UISETP.GT.AND UP0, UPT, UR8, UR33, UPT ;  /* 0x000000210800728c */ /* 0x000fe2000bf04270 */
[----:B------:R-:W-:Y:S01]  /*0f30*/  SHF.R.S32.HI R4, RZ, 0x3, R4 ;  /* 0x00000003ff047819 */ /* 0x000fe20000011404 */
[----:B------:R-:W-:Y:S02]  /*0f40*/  @UP2 UIADD3 UR38, UR12, -UR5, URZ ;  /* 0x800000050c262290 */ /* 0x000fe4000fffe03f */
[----:B------:R-:W-:Y:S01]  /*0f50*/  IMAD.U32 R5, RZ, RZ, UR9 ;  /* 0x00000009ff057e24 */ /* 0x000fe2000f8e00ff */
[----:B------:R-:W-:Y:S02]  /*0f60*/  IADD3 R22, P1, R4, UR9, RZ ;  /* 0x0000000904167c10 */ /* 0x000fe4000ff3e0ff */
[----:B------:R-:W-:-:S02]  /*0f70*/  PLOP3.LUT P0, PT, PT, PT, UP0, 0x80, 0x0 ;  /* 0x000000000000781c */ /* 0x000fc40003f0f008 */
[----:B------:R-:W-:Y:S01]  /*0f80*/  SHF.R.S32.HI R27, RZ, 0x1f, R4 ;  /* 0x0000001fff1b7819 */ /* 0x000fe20000011404 */
[----:B------:R-:W-:-:S03]  /*0f90*/  @!UP2 ULDC UR38, c[0x0][0x2c4] ;  /* 0x0000b1000026aab9 */ /* 0x000fc60000000800 */
[----:B------:R-:W-:-:S07]  /*0fa0*/  LEA.HI.X.SX32 R24, R5, R27, 0x1, P1 ;  /* 0x0000001b05187211 */ /* 0x000fce00008f0eff */
[----:B------:R-:W-:Y:S05]  /*0fb0*/  @!P0 BRA `(.L_x_210) ;  /* 0x00000090004c8947 */ /* 0x000fea0003800000 */
[----:B------:R-:W1:Y:S01]  /*0fc0*/  LDC R11, c[0x0][0x278] ;  /* 0x00009e00ff0b7b82 */ /* 0x000e620000000800 */
[----:B------:R-:W-:Y:S01]  /*0fd0*/  UISETP.NE.AND UP1, UPT, UR5, -0x1, UPT ;  /* 0xffffffff0500788c */ /* 0x000fe2000bf25270 */
[----:B------:R-:W-:Y:S01]  /*0fe0*/  IABS R8, UR58 ;  /* 0x0000003a00087c13 */ /* 0x000fe20008000000 */
[----:B------:R-:W-:Y:S01]  /*0ff0*/  ULDC.64 UR10, c[0x0][0x228] ;  /* 0x00008a00000a7ab9 */ /* 0x000fe20000000a00 */
[----:B------:R-:W-:Y:S01]  /*1000*/  ULDC.64 UR12, c[0x0][0x488] ;  /* 0x00012200000c7ab9 */ /* 0x000fe20000000a00 */
[----:B------:R-:W-:Y:S02]  /*1010*/  UIMAD UR9, UR59, UR10, URZ ;  /* 0x0000000a3b0972a4 */ /* 0x000fe4000f8e023f */
[----:B------:R-:W-:Y:S02]  /*1020*/  UIMAD.WIDE.U32 UR24, UR50, UR10, URZ ;  /* 0x0000000a321872a5 */ /* 0x000fe4000f8e003f */
[----:B------:R-:W-:Y:S02]  /*1030*/  UIMAD UR36, UR50, UR11, UR9 ;  /* 0x0000000b322472a4 */ /* 0x000fe4000f8e0209 */
[----:B------:R-:W-:Y:S01]  /*1040*/  UIMAD.WIDE.U32 UR34, UR16, UR12, URZ ;  /* 0x0000000c102272a5 */ /* 0x000fe2000f8e003f */
[----:B------:R-:W-:Y:S01]  /*1050*/  @!UP1 ULDC.64 UR10, c[0x0][0x418] ;  /* 0x00010600000a9ab9 */ /* 0x000fe20000000a00 */
[----:B------:R-:W-:-:S02]  /*1060*/  USHF.L.U32 UR15, UR50, 0x7, URZ ;  /* 0x00000007320f7899 */ /* 0x000fc4000800063f */
[----:B------:R-:W-:Y:S02]  /*1070*/  @!UP1 UIMAD UR9, UR59, UR10, URZ ;  /* 0x0000000a3b0992a4 */ /* 0x000fe4000f8e023f */
[----:B------:R-:W-:Y:S02]  /*1080*/  UIMAD UR53, UR16, UR13, UR35 ;  /* 0x0000000d103572a4 */ /* 0x000fe4000f8e0223 */
[----:B------:R-:W-:Y:S02]  /*1090*/  @!UP1 UIMAD UR35, UR50, UR11, UR9 ;  /* 0x0000000b322392a4 */ /* 0x000fe4000f8e0209 */
[----:B------:R-:W-:Y:S01]  /*10a0*/  UIADD3 UR9, UR38, 0x3f, URZ ;  /* 0x0000003f26097890 */ /* 0x000fe2000fffe03f */
[----:B-1----:R-:W-:Y:S01]  /*10b0*/  IABS R9, R11 ;  /* 0x0000000b00097213 */ /* 0x002fe20000000000 */
[----:B------:R-:W-:Y:S01]  /*10c0*/  @UP1 ULDC.64 UR12, c[0x0][0x420] ;  /* 0x00010800000c1ab9 */ /* 0x000fe20000000a00 */
[----:B------:R-:W-:Y:S01]  /*10d0*/  UISETP.NE.AND UP0, UPT, UR39, -0x1, UPT ;  /* 0xffffffff2700788c */ /* 0x000fe2000bf05270 */
[----:B------:R-:W-:Y:S01]  /*10e0*/  ISETP.NE.AND P3, PT, R11, RZ, PT ;  /* 0x000000ff0b00720c */ /* 0x000fe20003f65270 */
[----:B------:R-:W1:Y:S01]  /*10f0*/  I2F.RP R6, R9 ;  /* 0x0000000900067306 */ /* 0x000e620000209400 */
[----:B------:R-:W-:Y:S01]  /*1100*/  @UP1 UIMAD.WIDE.U32 UR44, UR5, UR12, URZ ;  /* 0x0000000c052c12a5 */ /* 0x000fe2000f8e003f */
[----:B------:R-:W-:Y:S01]  /*1110*/  ULDC UR60, c[0x0][0x2d4] ;  /* 0x0000b500003c7ab9 */ /* 0x000fe20000000800 */
[----:B------:R-:W-:-:S02]  /*1120*/  USEL UR47, UR15, URZ, UP2 ;  /* 0x0000003f0f2f7287 */ /* 0x000fc40009000000 */
[----:B------:R-:W-:Y:S01]  /*1130*/  USHF.R.S32.HI UR18, URZ, 0x1f, UR9 ;  /* 0x0000001f3f127899 */ /* 0x000fe20008011409 */
[----:B------:R-:W-:Y:S01]  /*1140*/  ULDC.U8 UR15, c[0x0][0x3d8] ;  /* 0x0000f600000f7ab9 */ /* 0x000fe20000000000 */
[----:B------:R-:W-:Y:S01]  /*1150*/  ULDC.64 UR26, c[0x0][0x240] ;  /* 0x00009000001a7ab9 */ /* 0x000fe20000000a00 */
[----:B------:R-:W-:Y:S01]  /*1160*/  USHF.R.S32.HI UR40, URZ, 0x1f, UR60 ;  /* 0x0000001f3f287899 */ /* 0x000fe2000801143c */
[----:B------:R-:W-:Y:S01]  /*1170*/  ULDC UR21, c[0x0][0x2dc] ;  /* 0x0000b70000157ab9 */ /* 0x000fe20000000800 */
[----:B------:R-:W-:Y:S01]  /*1180*/  ULDC UR51, c[0x0][0x270] ;  /* 0x00009c0000337ab9 */ /* 0x000fe20000000800 */
[----:B------:R-:W-:Y:S01]  /*1190*/  UISETP.NE.AND UP3, UPT, UR15, URZ, UPT ;  /* 0x0000003f0f00728c */ /* 0x000fe2000bf65270 */
[----:B-1----:R-:W1:Y:S01]  /*11a0*/  MUFU.RCP R6, R6 ;  /* 0x0000000600067308 */ /* 0x002e620000001000 */
[----:B------:R-:W-:Y:S02]  /*11b0*/  @UP1 UIMAD UR41, UR5, UR13, UR45 ;  /* 0x0000000d052912a4 */ /* 0x000fe4000f8e022d */
[----:B------:R-:W-:-:S02]  /*11c0*/  @!UP1 UIMAD.WIDE.U32 UR42, UR50, UR10, URZ ;  /* 0x0000000a322a92a5 */ /* 0x000fc4000f8e003f */
[----:B------:R-:W-:Y:S02]  /*11d0*/  USHF.L.U64.HI UR14, UR50, 0x7, UR59 ;  /* 0x00000007320e7899 */ /* 0x000fe4000801023b */
[----:B------:R-:W-:Y:S02]  /*11e0*/  UIMAD.WIDE.U32 UR22, UR5, UR26, URZ ;  /* 0x0000001a051672a5 */ /* 0x000fe4000f8e003f */
[----:B------:R-:W-:Y:S02]  /*11f0*/  UIMAD.WIDE UR10, UR21, UR51, URZ ;  /* 0x00000033150a72a5 */ /* 0x000fe4000f8e023f */
[----:B------:R-:W-:Y:S02]  /*1200*/  UIMAD.WIDE.U32 UR12, UR50, UR60, URZ ;  /* 0x0000003c320c72a5 */ /* 0x000fe4000f8e003f */
[----:B------:R-:W-:Y:S02]  /*1210*/  ULEA.HI UR31, UR18, UR9, URZ, 0x6 ;  /* 0x00000009121f7291 */ /* 0x000fe4000f8f303f */
[----:B------:R-:W-:Y:S01]  /*1220*/  UIMAD UR9, UR40, UR50, URZ ;  /* 0x00000032280972a4 */ /* 0x000fe2000f8e023f */
[----:B-1----:R-:W-:Y:S01]  /*1230*/  VIADD R6, R6, 0xffffffe ;  /* 0x0ffffffe06067836 */ /* 0x002fe20000000000 */
[----:B------:R-:W-:-:S02]  /*1240*/  USEL UR46, UR24, UR22, !UP1 ;  /* 0x00000016182e7287 */ /* 0x000fc4000c800000 */
[----:B------:R-:W-:Y:S01]  /*1250*/  UIADD3 UR40, UR25, UR36, URZ ;  /* 0x0000002419287290 */ /* 0x000fe2000fffe03f */
[----:B------:R-:W1:Y:S01]  /*1260*/  F2I.FTZ.U32.TRUNC.NTZ R7, R6 ;  /* 0x0000000600077305 */ /* 0x000e62000021f000 */
[----:B------:R-:W-:Y:S02]  /*1270*/  @UP0 UIADD3 UR16, UR19, UR39, URZ ;  /* 0x0000002713100290 */ /* 0x000fe4000fffe03f */
[----:B------:R-:W-:Y:S02]  /*1280*/  UIMAD.WIDE.U32 UR24, UR10, UR12, URZ ;  /* 0x0000000c0a1872a5 */ /* 0x000fe4000f8e003f */
[----:B------:R-:W-:Y:S02]  /*1290*/  UIMAD UR18, UR11, UR12, URZ ;  /* 0x0000000c0b1272a4 */ /* 0x000fe4000f8e023f */
[----:B------:R-:W-:Y:S02]  /*12a0*/  USEL UR37, UR14, URZ, UP2 ;  /* 0x0000003f0e257287 */ /* 0x000fe40009000000 */
[----:B------:R-:W-:Y:S01]  /*12b0*/  UIMAD UR12, UR59, UR60, UR9 ;  /* 0x0000003c3b0c72a4 */ /* 0x000fe2000f8e0209 */
[----:B------:R-:W-:Y:S01]  /*12c0*/  @UP0 ULDC.64 UR14, c[0x0][0x248] ;  /* 0x00009200000e0ab9 */ /* 0x000fe20000000a00 */
[----:B------:R-:W-:Y:S01]  /*12d0*/  ULDC UR48, c[0x0][0x2c4] ;  /* 0x0000b10000307ab9 */ /* 0x000fe20000000800 */
[----:B------:R-:W-:Y:S01]  /*12e0*/  @UP0 UIMAD.WIDE.U32 UR28, UR16, UR14, URZ ;  /* 0x0000000e101c02a5 */ /* 0x000fe2000f8e003f */
[----:B-1----:R-:W-:Y:S01]  /*12f0*/  IMAD.MOV R5, RZ, RZ, -R7 ;  /* 0x000000ffff057224 */ /* 0x002fe200078e0a07 */
[----:B------:R-:W-:Y:S01]  /*1300*/  @UP0 UIMAD UR49, UR16, UR15, URZ ;  /* 0x0000000f103102a4 */ /* 0x000fe2000f8e023f */
[----:B------:R-:W-:Y:S01]  /*1310*/  IMAD.MOV.U32 R6, RZ, RZ, RZ ;  /* 0x000000ffff067224 */ /* 0x000fe200078e00ff */
[----:B------:R-:W-:Y:S01]  /*1320*/  @UP3 UIMAD UR16, UR50, UR48, URZ ;  /* 0x00000030321032a4 */ /* 0x000fe2000f8e023f */
[----:B------:R-:W-:Y:S01]  /*1330*/  IMAD R5, R5, R9, RZ ;  /* 0x0000000905057224 */ /* 0x000fe200078e02ff */
[----:B------:R-:W-:-:S02]  /*1340*/  UIADD3 UR12, UR13, UR12, URZ ;  /* 0x0000000c0d0c7290 */ /* 0x000fc4000fffe03f */
[----:B------:R-:W-:Y:S01]  /*1350*/  ULOP3.LUT UR9, UR31, 0xffffffc0, URZ, 0xc0, !UPT ;  /* 0xffffffc01f097892 */ /* 0x000fe2000f8ec03f */
[----:B------:R-:W-:Y:S01]  /*1360*/  IMAD.HI.U32 R5, R7, R5, R6 ;  /* 0x0000000507057227 */ /* 0x000fe200078e0006 */
[----:B------:R-:W-:Y:S01]  /*1370*/  MOV R6, R8 ;  /* 0x0000000800067202 */ /* 0x000fe20000000f00 */
[----:B------:R-:W-:Y:S02]  /*1380*/  @UP3 USEL UR16, UR16, UR5, !UP1 ;  /* 0x0000000510103287 */ /* 0x000fe4000c800000 */
[----:B------:R-:W-:Y:S02]  /*1390*/  UIMAD UR18, UR10, UR12, UR18 ;  /* 0x0000000c0a1272a4 */ /* 0x000fe4000f8e0212 */
[----:B------:R-:W-:Y:S01]  /*13a0*/  IMAD.HI.U32 R5, R5, R6, RZ ;  /* 0x0000000605057227 */ /* 0x000fe200078e00ff */
[----:B------:R-:W-:Y:S02]  /*13b0*/  UIMAD UR30, UR5, UR27, URZ ;  /* 0x0000001b051e72a4 */ /* 0x000fe4000f8e023f */
[----:B------:R-:W-:Y:S01]  /*13c0*/  @!UP3 UIMAD UR12, UR50, UR51, UR58 ;  /* 0x00000033320cb2a4 */ /* 0x000fe2000f8e023a */
[----:B------:R-:W-:Y:S01]  /*13d0*/  IMAD.MOV R7, RZ, RZ, -R5 ;  /* 0x000000ffff077224 */ /* 0x000fe200078e0a05 */
[----:B------:R-:W-:Y:S01]  /*13e0*/  @UP3 ULDC UR13, c[0x0][0x2e4] ;  /* 0x0000b900000d3ab9 */ /* 0x000fe20000000800 */
[----:B------:R-:W-:-:S02]  /*13f0*/  UIADD3 UR9, UR9, -0x40, URZ ;  /* 0xffffffc009097890 */ /* 0x000fc4000fffe03f */
[C---:B------:R-:W-:Y:S01]  /*1400*/  IMAD R6, R9.reuse, R7, R6 ;  /* 0x0000000709067224 */ /* 0x040fe200078e0206 */
[----:B------:R-:W-:Y:S02]  /*1410*/  @UP3 UIMAD UR51, UR58, UR13, UR16 ;  /* 0x0000000d3a3332a4 */ /* 0x000fe4000f8e0210 */
[----:B------:R-:W-:Y:S02]  /*1420*/  @UP1 UIADD3 UR40, UR23, UR30, URZ ;  /* 0x0000001e17281290 */ /* 0x000fe4000fffe03f */
[----:B------:R-:W-:Y:S01]  /*1430*/  ISETP.GT.U32.AND P1, PT, R9, R6, PT ;  /* 0x000000060900720c */ /* 0x000fe20003f24070 */
[----:B------:R-:W-:Y:S02]  /*1440*/  @!UP3 UIMAD UR51, UR12, UR48, URZ ;  /* 0x000000300c33b2a4 */ /* 0x000fe4000f8e023f */
[----:B------:R-:W-:Y:S02]  /*1450*/  USHF.R.S32.HI UR30, URZ, 0x1f, UR9 ;  /* 0x0000001f3f1e7899 */ /* 0x000fe40008011409 */
[----:B------:R-:W-:Y:S01]  /*1460*/  UIADD3 UR12, UP2, UR9, UR47, URZ ;  /* 0x0000002f090c7290 */ /* 0x000fe2000ff5e03f */
[----:B------:R-:W-:Y:S01]  /*1470*/  ULDC.U8 UR20, c[0x0][0x480] ;  /* 0x0001200000147ab9 */ /* 0x000fe20000000000 */
[----:B------:R-:W-:-:S02]  /*1480*/  @UP0 UIADD3 UR32, UR19, UR39, URZ ;  /* 0x0000002713200290 */ /* 0x000fc4000fffe03f */
[----:B------:R-:W-:Y:S02]  /*1490*/  UIADD3.X UR16, UR30, UR37, URZ, UP2, !UPT ;  /* 0x000000251e107290 */ /* 0x000fe400097fe43f */
[----:B------:R-:W-:Y:S02]  /*14a0*/  UIMAD UR13, UR11, UR12, URZ ;  /* 0x0000000c0b0d72a4 */ /* 0x000fe4000f8e023f */
[----:B------:R-:W-:Y:S01]  /*14b0*/  @!P1 IMAD.IADD R6, R6, 0x1, -R9 ;  /* 0x0000000106069824 */ /* 0x000fe200078e0a09 */
[----:B------:R-:W-:Y:S01]  /*14c0*/  @!P1 IADD3 R5, R5, 0x1, RZ ;  /* 0x0000000105059810 */ /* 0x000fe20007ffe0ff */
[----:B------:R-:W-:Y:S01]  /*14d0*/  UIMAD UR52, UR58, UR21, URZ ;  /* 0x000000153a3472a4 */ /* 0x000fe2000f8e023f */
[----:B------:R-:W-:Y:S01]  /*14e0*/  PLOP3.LUT P1, PT, PT, PT, UP0, 0x80, 0x0 ;  /* 0x000000000000781c */ /* 0x000fe20003f2f008 */
[----:B------:R-:W-:Y:S01]  /*14f0*/  UISETP.NE.AND UP4, UPT, UR20, URZ, UPT ;  /* 0x0000003f1400728c */ /* 0x000fe2000bf85270 */
[----:B------:R-:W-:Y:S01]  /*1500*/  ISETP.GE.U32.AND P0, PT, R6, R9, PT ;  /* 0x000000090600720c */ /* 0x000fe20003f06070 */
[----:B------:R-:W-:Y:S01]  /*1510*/  UIADD3 UR47, UR25, UR18, URZ ;  /* 0x00000012192f7290 */ /* 0x000fe2000fffe03f */
[----:B------:R-:W-:Y:S01]  /*1520*/  LOP3.LUT R6, R11, UR58, RZ, 0x3c, !PT ;  /* 0x0000003a0b067c12 */ /* 0x000fe2000f8e3cff */
[----:B------:R-:W-:Y:S01]  /*1530*/  @UP0 ULDC.64 UR20, c[0x0][0x250] ;  /* 0x0000940000140ab9 */ /* 0x000fe20000000a00 */
[----:B------:R-:W-:-:S02]  /*1540*/  UIMAD.WIDE.U32 UR36, UR10, UR12, URZ ;  /* 0x0000000c0a2472a5 */ /* 0x000fc4000f8e003f */
[----:B------:R-:W-:Y:S01]  /*1550*/  ISETP.GE.AND P2, PT, R6, RZ, PT ;  /* 0x000000ff0600720c */ /* 0x000fe20003f46270 */
[----:B------:R-:W-:Y:S02]  /*1560*/  UIMAD.WIDE.U32 UR22, UR10, UR5, URZ ;  /* 0x000000050a1672a5 */ /* 0x000fe4000f8e003f */
[----:B------:R-:W-:Y:S02]  /*1570*/  UIMAD UR18, UR11, UR5, URZ ;  /* 0x000000050b1272a4 */ /* 0x000fe4000f8e023f */
[----:B------:R-:W-:Y:S02]  /*1580*/  UIMAD UR12, UR10, UR16, UR13 ;  /* 0x000000100a0c72a4 */ /* 0x000fe4000f8e020d */
[----:B------:R-:W-:Y:S01]  /*1590*/  @UP0 UIMAD.WIDE.U32 UR10, UR32, UR20, URZ ;  /* 0x00000014200a02a5 */ /* 0x000fe2000f8e003f */
[----:B------:R-:W-:Y:S01]  /*15a0*/  @P0 VIADD R5, R5, 0x1 ;  /* 0x0000000105050836 */ /* 0x000fe20000000000 */
[----:B------:R-:W-:Y:S01]  /*15b0*/  @UP0 UIMAD UR13, UR32, UR21, URZ ;  /* 0x00000015200d02a4 */ /* 0x000fe2000f8e023f */
[----:B------:R-:W-:Y:S01]  /*15c0*/  PLOP3.LUT P0, PT, PT, PT, UP3, 0x80, 0x0 ;  /* 0x000000000000781c */ /* 0x000fe20003f0f038 */
[----:B------:R-:W-:Y:S01]  /*15d0*/  @!UP1 UIADD3 UR41, UR43, UR35, URZ ;  /* 0x000000232b299290 */ /* 0x000fe2000fffe03f */
[----:B------:R-:W-:Y:S01]  /*15e0*/  IMAD.MOV.U32 R18, RZ, RZ, R5 ;  /* 0x000000ffff127224 */ /* 0x000fe200078e0005 */
[----:B------:R-:W-:-:S02]  /*15f0*/  USEL UR55, UR34, URZ, UP4 ;  /* 0x0000003f22377287 */ /* 0x000fc4000a000000 */
[----:B------:R-:W-:Y:S02]  /*1600*/  USHF.R.S32.HI UR48, URZ, 0x6, UR31 ;  /* 0x000000063f307899 */ /* 0x000fe4000801141f */
[----:B------:R-:W-:Y:S01]  /*1610*/  USEL UR54, UR53, URZ, UP4 ;  /* 0x0000003f35367287 */ /* 0x000fe2000a000000 */
[----:B------:R-:W-:Y:S01]  /*1620*/  @!P2 IADD3 R18, -R18, RZ, RZ ;  /* 0x000000ff1212a210 */ /* 0x000fe20007ffe1ff */
[----:B------:R-:W-:Y:S01]  /*1630*/  USEL UR57, UR24, UR22, !UP1 ;  /* 0x0000001618397287 */ /* 0x000fe2000c800000 */
[----:B------:R-:W-:Y:S01]  /*1640*/  @!P3 LOP3.LUT R18, RZ, R11, RZ, 0x33, !PT ;  /* 0x0000000bff12b212 */ /* 0x000fe200078e33ff */
[----:B------:R-:W-:Y:S02]  /*1650*/  USHF.R.S32.HI UR56, URZ, 0x1f, UR52 ;  /* 0x0000001f3f387899 */ /* 0x000fe40008011434 */
[----:B------:R-:W-:Y:S02]  /*1660*/  @UP0 UIADD3 UR35, UR11, UR13, URZ ;  /* 0x0000000d0b230290 */ /* 0x000fe4000fffe03f */
[----:B------:R-:W-:-:S02]  /*1670*/  @UP1 UIADD3 UR47, UR23, UR18, URZ ;  /* 0x00000012172f1290 */ /* 0x000fc4000fffe03f */
[----:B------:R-:W-:Y:S02]  /*1680*/  UIADD3 UR53, UR37, UR12, URZ ;  /* 0x0000000c25357290 */ /* 0x000fe4000fffe03f */
[----:B------:R-:W-:Y:S01]  /*1690*/  @UP0 UIADD3 UR34, UR29, UR49, URZ ;  /* 0x000000311d220290 */ /* 0x000fe2000fffe03f */
[----:B------:R-:W-:Y:S01]  /*16a0*/  @UP0 UMOV UR31, UR28 ;  /* 0x0000001c001f0c82 */ /* 0x000fe20008000000 */
[----:B------:R-:W-:Y:S01]  /*16b0*/  @UP0 UMOV UR32, UR10 ;  /* 0x0000000a00200c82 */ /* 0x000fe20008000000 */
[----:B------:R-:W-:Y:S09]  /*16c0*/  @P1 BRA `(.L_x_211) ;  /* 0x0000000000301947 */ /* 0x000ff20003800000 */
[----:B------:R-:W-:Y:S01]  /*16d0*/  USHF.R.S32.HI UR10, URZ, 0x1f, UR19 ;  /* 0x0000001f3f0a7899 */ /* 0x000fe20008011413 */
[----:B------:R-:W-:-:S03]  /*16e0*/  ULDC.64 UR14, c[0x0][0x248] ;  /* 0x00009200000e7ab9 */ /* 0x000fc60000000a00 */
[----:B------:R-:W-:Y:S02]  /*16f0*/  UIMAD UR12, UR10, UR14, URZ ;  /* 0x0000000e0a0c72a4 */ /* 0x000fe4000f8e023f */
[----:B------:R-:W-:Y:S02]  /*1700*/  UIMAD.WIDE.U32 UR10, UR19, UR14, URZ ;  /* 0x0000000e130a72a5 */ /* 0x000fe4000f8e003f */
[----:B------:R-:W-:-:S03]  /*1710*/  UIMAD UR16, UR19, UR15, UR12 ;  /* 0x0000000f131072a4 */ /* 0x000fc6000f8e020c */
[----:B------:R-:W-:Y:S01]  /*1720*/  ULDC.64 UR12, c[0x0][0x230] ;  /* 0x00008c00000c7ab9 */ /* 0x000fe20000000a00 */
[----:B------:R-:W-:Y:S02]  /*1730*/  UIADD3 UR11, UR11, UR16, URZ ;  /* 0x000000100b0b7290 */ /* 0x000fe4000fffe03f */
[----:B------:R-:W-:Y:S02]  /*1740*/  UIMAD UR16, UR59, UR12, URZ ;  /* 0x0000000c3b1072a4 */ /* 0x000fe4000f8e023f */
[----:B------:R-:W-:Y:S02]  /*1750*/  UIMAD.WIDE.U32 UR10, UR50, UR12, UR10 ;  /* 0x0000000c320a72a5 */ /* 0x000fe4000f8e000a */
[----:B------:R-:W-:-:S04]  /*1760*/  UIMAD UR13, UR50, UR13, UR16 ;  /* 0x0000000d320d72a4 */ /* 0x000fc8000f8e0210 */
[----:B------:R-:W-:Y:S01]  /*1770*/  UIADD3 UR34, UR11, UR13, URZ ;  /* 0x0000000d0b227290 */ /* 0x000fe2000fffe03f */
[----:B------:R-:W-:-:S11]  /*1780*/  UMOV UR31, UR10 ;  /* 0x0000000a001f7c82 */ /* 0x000fd60008000000 */
.L_x_211:
[----:B------:R-:W-:Y:S05]  /*1790*/  @P1 BRA `(.L_x_212) ;  /* 0x0000000000301947 */ /* 0x000fea0003800000 */
        /* <DEDUP_REMOVED lines=11> */
[----:B------:R-:W-:Y:S02]  /*1850*/  UMOV UR32, UR10 ;  /* 0x0000000a00207c82 */ /* 0x000fe40008000000 */
.L_x_212:
        /* <DEDUP_REMOVED lines=11> */
.L_x_213:
[----:B------:R-:W-:Y:S02]  /*1910*/  ULDC UR5, c[0x0][0x270] ;  /* 0x00009c0000057ab9 */ /* 0x000fe40000000800 */
[----:B------:R-:W-:-:S04]  /*1920*/  UIMAD UR5, UR50, UR5, UR58 ;  /* 0x00000005320572a4 */ /* 0x000fc8000f8e023a */
[----:B------:R-:W-:-:S12]  /*1930*/  UIMAD UR5, UR5, UR60, URZ ;  /* 0x0000003c050572a4 */ /* 0x000fd8000f8e023f */
.L_x_214:
[----:B------:R-:W1:Y:S01]  /*1940*/  LDC.64 R6, c[0x0][0x420] ;  /* 0x00010800ff067b82 */ /* 0x000e620000000a00 */
[----:B------:R-:W-:Y:S01]  /*1950*/  ULDC UR10, c[0x0][0x2dc] ;  /* 0x0000b700000a7ab9 */ /* 0x000fe20000000800 */
[----:B------:R-:W-:Y:S01]  /*1960*/  ULDC UR11, c[0x0][0x270] ;  /* 0x00009c00000b7ab9 */ /* 0x000fe20000000800 */
[----:B------:R-:W-:Y:S01]  /*1970*/  UIADD3 UR12, -UR8, UR38, UR33 ;  /* 0x00000026080c7290 */ /* 0x000fe2000fffe121 */
[----:B------:R-:W-:Y:S01]  /*1980*/  LEA.HI R10, R10, R12, RZ, 0x5 ;  /* 0x0000000c0a0a7211 */ /* 0x000fe200078f28ff */
[----:B------:R-:W-:Y:S01]  /*1990*/  UIMAD UR11, UR10, UR11, URZ ;  /* 0x0000000b0a0b72a4 */ /* 0x000fe2000f8e023f */
[----:B------:R-:W-:Y:S01]  /*19a0*/  SHF.R.S32.HI R229, RZ, 0x1f, R228 ;  /* 0x0000001fffe57819 */ /* 0x000fe200000114e4 */
[----:B------:R-:W-:Y:S01]  /*19b0*/  USHF.R.S32.HI UR16, URZ, 0x1f, UR58 ;  /* 0x0000001f3f107899 */ /* 0x000fe2000801143a */
[----:B------:R-:W-:Y:S01]  /*19c0*/  LOP3.LUT R11, R10, 0xffffffe0, RZ, 0xc0, !PT ;  /* 0xffffffe00a0b7812 */ /* 0x000fe200078ec0ff */
[----:B------:R-:W-:Y:S01]  /*19d0*/  ULDC UR10, c[0x0][0x398] ;  /* 0x0000e600000a7ab9 */ /* 0x000fe20000000800 */
[----:B------:R-:W-:Y:S01]  /*19e0*/  ULDC.64 UR24, c[0x0][0x258] ;  /* 0x0000960000187ab9 */ /* 0x000fe20000000a00 */
[----:B------:R-:W-:Y:S01]  /*19f0*/  UIADD3 UR12, UR12, -UR10, URZ ;  /* 0x8000000a0c0c7290 */ /* 0x000fe2000fffe03f */
[----:B------:R-:W-:Y:S01]  /*1a00*/  SHF.R.S32.HI R10, RZ, 0x5, R10 ;  /* 0x00000005ff0a7819 */ /* 0x000fe2000001140a */
[----:B------:R-:W-:Y:S01]  /*1a10*/  ULDC.64 UR22, c[0x0][0x428] ;  /* 0x00010a0000167ab9 */ /* 0x000fe20000000a00 */
[----:B------:R-:W-:Y:S01]  /*1a20*/  USHF.L.U32 UR10, UR11, 0x6, URZ ;  /* 0x000000060b0a7899 */ /* 0x000fe2000800063f */
[----:B------:R-:W-:Y:S01]  /*1a30*/  IMAD.IADD R11, R12, 0x1, -R11 ;  /* 0x000000010c0b7824 */ /* 0x000fe200078e0a0b */
[----:B------:R-:W-:Y:S01]  /*1a40*/  UIMAD UR28, UR16, UR22, URZ ;  /* 0x00000016101c72a4 */ /* 0x000fe2000f8e023f */
[----:B------:R-:W-:Y:S01]  /*1a50*/  IADD3 R8, P0, R228, UR18, RZ ;  /* 0x00000012e4087c10 */ /* 0x000fe2000ff1e0ff */
[----:B------:R-:W-:Y:S01]  /*1a60*/  UIMAD UR29, UR16, UR24, URZ ;  /* 0x00000018101d72a4 */ /* 0x000fe2000f8e023f */
[----:B------:R-:W-:Y:S01]  /*1a70*/  IMAD.U32 R15, RZ, RZ, UR22 ;  /* 0x00000016ff0f7e24 */ /* 0x000fe2000f8e00ff */
[----:B------:R-:W-:Y:S01]  /*1a80*/  USHF.R.S32.HI UR16, URZ, 0x1f, UR12 ;  /* 0x0000001f3f107899 */ /* 0x000fe2000801140c */
[----:B------:R-:W-:Y:S01]  /*1a90*/  IADD3.X R9, R229, UR41, RZ, P0, !PT ;  /* 0x00000029e5097c10 */ /* 0x000fe200087fe4ff */
[----:B------:R-:W-:Y:S01]  /*1aa0*/  UIADD3 UR13, UP2, UP1, UR36, UR10, UR52 ;  /* 0x0000000a240d7290 */ /* 0x000fe2000f95e034 */
[----:B------:R-:W-:Y:S01]  /*1ab0*/  IADD3 R16, P0, R4, UR9, RZ ;  /* 0x0000000904107c10 */ /* 0x000fe2000ff1e0ff */
[C---:B-1----:R-:W-:Y:S01]  /*1ac0*/  IMAD R5, R6.reuse, UR30, RZ ;  /* 0x0000001e06057c24 */ /* 0x042fe2000f8e02ff */
[----:B------:R-:W-:Y:S01]  /*1ad0*/  USHF.R.S32.HI UR10, URZ, 0x1f, UR10 ;  /* 0x0000001f3f0a7899 */ /* 0x000fe2000801140a */
[----:B------:R-:W-:Y:S01]  /*1ae0*/  IMAD.WIDE.U32 R8, R6, UR9, R8 ;  /* 0x0000000906087c25 */ /* 0x000fe2000f8e0008 */
[----:B------:R-:W-:Y:S01]  /*1af0*/  ULEA.HI UR16, UR16, UR12, URZ, 0x6 ;  /* 0x0000000c10107291 */ /* 0x000fe2000f8f303f */
[----:B------:R-:W-:Y:S01]  /*1b00*/  IADD3.X R14, R27, UR30, RZ, P0, !PT ;  /* 0x0000001e1b0e7c10 */ /* 0x000fe200087fe4ff */
[----:B------:R-:W-:Y:S01]  /*1b10*/  UIADD3.X UR10, UR53, UR10, UR56, UP2, UP1 ;  /* 0x0000000a350a7290 */ /* 0x000fe200097e2438 */
[----:B------:R-:W-:Y:S01]  /*1b20*/  IMAD R12, R7, UR9, R5 ;  /* 0x00000009070c7c24 */ /* 0x000fe2000f8e0205 */
[----:B------:R-:W-:Y:S01]  /*1b30*/  USHF.R.S32.HI UR16, URZ, 0x6, UR16 ;  /* 0x000000063f107899 */ /* 0x000fe20008011410 */
[----:B------:R-:W-:Y:S01]  /*1b40*/  IMAD R5, R10, UR11, R11 ;  /* 0x0000000b0a057c24 */ /* 0x000fe2000f8e020b */
[----:B------:R-:W-:Y:S01]  /*1b50*/  UIADD3 UR11, UP2, UP1, UR55, UR13, UR57 ;  /* 0x0000000d370b7290 */ /* 0x000fe2000f95e039 */
[----:B------:R-:W-:Y:S01]  /*1b60*/  IMAD.IADD R9, R9, 0x1, R12 ;  /* 0x0000000109097824 */ /* 0x000fe200078e020c */
[----:B------:R-:W-:Y:S01]  /*1b70*/  ULDC.64 UR36, c[0x0][0x400] ;  /* 0x0001000000247ab9 */ /* 0x000fe20000000a00 */
[----:B------:R-:W-:Y:S01]  /*1b80*/  IMAD R11, R14, UR26, RZ ;  /* 0x0000001a0e0b7c24 */ /* 0x000fe2000f8e02ff */
[----:B------:R-:W-:Y:S01]  /*1b90*/  UIADD3.X UR10, UR54, UR10, UR47, UP2, UP1 ;  /* 0x0000000a360a7290 */ /* 0x000fe200097e242f */
[----:B------:R-:W-:Y:S01]  /*1ba0*/  IMAD.WIDE.U32 R12, R16, UR26, R228 ;  /* 0x0000001a100c7c25 */ /* 0x000fe2000f8e00e4 */
[----:B------:R-:W-:Y:S01]  /*1bb0*/  UISETP.LT.AND UP1, UPT, URZ, UR16, UPT ;  /* 0x000000103f00728c */ /* 0x000fe2000bf21270 */
[----:B------:R-:W-:Y:S01]  /*1bc0*/  IADD3 R10, P0, R5, UR11, RZ ;  /* 0x0000000b050a7c10 */ /* 0x000fe2000ff1e0ff */
[----:B------:R-:W-:Y:S01]  /*1bd0*/  UIMAD UR28, UR58, UR23, UR28 ;  /* 0x000000173a1c72a4 */ /* 0x000fe2000f8e021c */
[----:B------:R-:W-:Y:S01]  /*1be0*/  IMAD.WIDE.U32 R8, R15, UR58, R8 ;  /* 0x0000003a0f087c25 */ /* 0x000fe2000f8e0008 */
[----:B------:R-:W-:Y:S01]  /*1bf0*/  USEL UR16, URZ, UR16, !UP1 ;  /* 0x000000103f107287 */ /* 0x000fe2000c800000 */
[----:B------:R-:W-:Y:S01]  /*1c00*/  LEA.HI.X.SX32 R5, R5, UR10, 0x1, P0 ;  /* 0x0000000a05057c11 */ /* 0x000fe200080f0eff */
[----:B------:R-:W-:Y:S01]  /*1c10*/  UIADD3 UR42, UR9, UR5, URZ ;  /* 0x00000005092a7290 */ /* 0x000fe2000fffe03f */
[----:B------:R-:W-:Y:S01]  /*1c20*/  LEA R224, P0, R10, UR36, 0x2 ;  /* 0x000000240ae07c11 */ /* 0x000fe2000f8010ff */
[----:B------:R-:W-:Y:S01]  /*1c30*/  UISETP.GT.AND UP1, UPT, UR48, UR16, UPT ;  /* 0x000000103000728c */ /* 0x000fe2000bf24270 */
[----:B------:R-:W-:Y:S01]  /*1c40*/  IMAD R20, R16, UR27, R11 ;  /* 0x0000001b10147c24 */ /* 0x000fe2000f8e020b */
[----:B------:R-:W-:Y:S01]  /*1c50*/  IADD3 R12, P2, R12, UR46, RZ ;  /* 0x0000002e0c0c7c10 */ /* 0x000fe2000ff5e0ff */
[----:B------:R-:W-:Y:S01]  /*1c60*/  UIADD3 UR36, UR9, UR51, URZ ;  /* 0x0000003309247290 */ /* 0x000fe2000fffe03f */
[----:B------:R-:W-:Y:S01]  /*1c70*/  LEA.HI.X R225, R10, UR37, R5, 0x2, P0 ;  /* 0x000000250ae17c11 */ /* 0x000fe200080f1405 */
[----:B------:R-:W-:Y:S01]  /*1c80*/  IMAD.MOV.U32 R10, RZ, RZ, R8 ;  /* 0x000000ffff0a7224 */ /* 0x000fe200078e0008 */
[----:B------:R-:W-:Y:S01]  /*1c90*/  PLOP3.LUT P0, PT, PT, PT, UP1, 0x80, 0x0 ;  /* 0x000000000000781c */ /* 0x000fe20003f0f018 */
[----:B------:R-:W-:Y:S01]  /*1ca0*/  IMAD.U32 R19, RZ, RZ, UR24 ;  /* 0x00000018ff137e24 */ /* 0x000fe2000f8e00ff */
[----:B------:R-:W-:Y:S01]  /*1cb0*/  IADD3 R11, R9, UR28, RZ ;  /* 0x0000001c090b7c10 */ /* 0x000fe2000fffe0ff */
[----:B------:R-:W-:Y:S01]  /*1cc0*/  ULDC.64 UR52, c[0x0][0x478] ;  /* 0x00011e0000347ab9 */ /* 0x000fe20000000a00 */
[----:B------:R-:W-:Y:S01]  /*1cd0*/  IADD3.X R13, R13, UR40, R20, P2, !PT ;  /* 0x000000280d0d7c10 */ /* 0x000fe200097fe414 */
[-C--:B------:R-:W-:Y:S01]  /*1ce0*/  IMAD R5, R27, R6.reuse, RZ ;  /* 0x000000061b057224 */ /* 0x080fe200078e02ff */
[----:B------:R-:W-:Y:S01]  /*1cf0*/  ULDC.64 UR44, c[0x0][0x2b0] ;  /* 0x0000ac00002c7ab9 */ /* 0x000fe20000000a00 */
[----:B------:R-:W-:Y:S01]  /*1d00*/  UIMAD.WIDE UR10, UR42, 0x4, UR52 ;  /* 0x000000042a0a78a5 */ /* 0x000fe2000f8e0234 */
[C---:B------:R-:W-:Y:S01]  /*1d10*/  IMAD.WIDE.U32 R10, R4.reuse, R6, R10 ;  /* 0x00000006040a7225 */ /* 0x040fe200078e000a */
[----:B------:R-:W-:Y:S01]  /*1d20*/  UIMAD UR29, UR58, UR25, UR29 ;  /* 0x000000193a1d72a4 */ /* 0x000fe2000f8e021d */
[----:B------:R-:W-:Y:S01]  /*1d30*/  BSSY B1, `(.L_x_210) ;  /* 0x000083b000017945 */ /* 0x000fe20003800000 */
[----:B------:R-:W-:Y:S01]  /*1d40*/  UIMAD.WIDE UR36, UR36, 0x4, UR44 ;  /* 0x00000004242478a5 */ /* 0x000fe2000f8e022c */
[----:B------:R-:W-:Y:S01]  /*1d50*/  IMAD.WIDE.U32 R12, R19, UR58, R12 ;  /* 0x0000003a130c7c25 */ /* 0x000fe2000f8e000c */
[----:B------:R-:W-:Y:S01]  /*1d60*/  ULDC.64 UR24, c[0x0][0x210] ;  /* 0x0000840000187ab9 */ /* 0x000fe20000000a00 */
[----:B------:R-:W-:Y:S01]  /*1d70*/  ULDC.64 UR22, c[0x0][0x3e0] ;  /* 0x0000f80000167ab9 */ /* 0x000fe20000000a00 */
[----:B------:R-:W-:Y:S01]  /*1d80*/  UMOV UR12, UR10 ;  /* 0x0000000a000c7c82 */ /* 0x000fe20008000000 */
[----:B------:R-:W-:Y:S01]  /*1d90*/  IMAD R5, R4, R7, R5 ;  /* 0x0000000704057224 */ /* 0x000fe200078e0205 */
[----:B------:R-:W-:Y:S01]  /*1da0*/  LEA R230, P3, R12, UR24, 0x1 ;  /* 0x000000180ce67c11 */ /* 0x000fe2000f8608ff */
[----:B------:R-:W-:Y:S01]  /*1db0*/  UIADD3 UR5, UR48, -0x1, URZ ;  /* 0xffffffff30057890 */ /* 0x000fe2000fffe03f */
[----:B------:R-:W-:Y:S01]  /*1dc0*/  LEA R231, P2, R10, UR22, 0x1 ;  /* 0x000000160ae77c11 */ /* 0x000fe2000f8408ff */
[----:B------:R-:W-:Y:S01]  /*1dd0*/  IMAD.IADD R17, R11, 0x1, R5 ;  /* 0x000000010b117824 */ /* 0x000fe200078e0205 */
[----:B------:R-:W-:Y:S01]  /*1de0*/  IADD3 R21, R13, UR29, RZ ;  /* 0x0000001d0d157c10 */ /* 0x000fe2000fffe0ff */
[----:B------:R-:W-:Y:S01]  /*1df0*/  UMOV UR10, UR36 ;  /* 0x00000024000a7c82 */ /* 0x000fe20008000000 */
[----:B------:R-:W-:Y:S01]  /*1e00*/  UMOV UR9, UR37 ;  /* 0x0000002500097c82 */ /* 0x000fe20008000000 */
[C---:B------:R-:W-:Y:S01]  /*1e10*/  IADD3 R242, R228.reuse, 0x40, RZ ;  /* 0x00000040e4f27810 */ /* 0x040fe20007ffe0ff */
[----:B------:R-:W-:Y:S01]  /*1e20*/  VIADD R243, R228, 0x80 ;  /* 0x00000080e4f37836 */ /* 0x000fe20000000000 */
[----:B------:R-:W-:Y:S01]  /*1e30*/  LEA.HI.X R232, R12, UR25, R21, 0x1, P3 ;  /* 0x000000190ce87c11 */ /* 0x000fe200098f0c15 */
[----:B------:R-:W-:Y:S01]  /*1e40*/  VIADD R244, R228, 0xc0 ;  /* 0x000000c0e4f47836 */ /* 0x000fe20000000000 */
[----:B------:R-:W-:Y:S01]  /*1e50*/  LEA.HI.X R233, R10, UR23, R17, 0x1, P2 ;  /* 0x000000170ae97c11 */ /* 0x000fe200090f0c11 */
[----:B------:R-:W-:Y:S06]  /*1e60*/  @P0 BRA `(.L_x_215) ;  /* 0x0000000800780947 */ /* 0x000fec0003800000 */
        /* <DEDUP_REMOVED lines=19> */
.L_x_216:
[----:B------:R-:W-:Y:S01]  /*1fa0*/  @UP0 UIADD3 UR5, UR19, UR39, URZ ;  /* 0x0000002713050290 */ /* 0x000fe2000fffe03f */
[----:B------:R-:W-:Y:S01]  /*1fb0*/  @UP0 ULDC.64 UR10, c[0x0][0x458] ;  /* 0x00011600000a0ab9 */ /* 0x000fe20000000a00 */
[----:B------:R-:W-:Y:S02]  /*1fc0*/  USHF.R.S32.HI UR20, URZ, 0x1f, UR33 ;  /* 0x0000001f3f147899 */ /* 0x000fe40008011421 */
[----:B------:R-:W-:Y:S02]  /*1fd0*/  @UP0 UIMAD.WIDE.U32 UR14, UR5, UR10, URZ ;  /* 0x0000000a050e02a5 */ /* 0x000fe4000f8e003f */
[----:B------:R-:W-:-:S04]  /*1fe0*/  @UP0 UIMAD UR5, UR5, UR11, URZ ;  /* 0x0000000b050502a4 */ /* 0x000fc8000f8e023f */
[----:B------:R-:W-:Y:S01]  /*1ff0*/  @UP0 UIADD3 UR18, UR15, UR5, URZ ;  /* 0x000000050f120290 */ /* 0x000fe2000fffe03f */
[----:B------:R-:W-:Y:S01]  /*2000*/  @UP0 UMOV UR16, UR14 ;  /* 0x0000000e00100c82 */ /* 0x000fe20008000000 */
[----:B------:R-:W-:Y:S10]  /*2010*/  @P1 BRA `(.L_x_217) ;  /* 0x0000000000301947 */ /* 0x000ff40003800000 */
        /* <DEDUP_REMOVED lines=12> */
.L_x_217:
[----:B------:R-:W-:Y:S01]  /*20e0*/  UIMAD UR5, UR20, UR12, URZ ;  /* 0x0000000c140572a4 */ /* 0x000fe2000f8e023f */
[----:B------:R-:W-:Y:S01]  /*20f0*/  IMAD.U32 R6, RZ, RZ, UR12 ;  /* 0x0000000cff067e24 */ /* 0x000fe2000f8e00ff */
[----:B------:R-:W-:Y:S01]  /*2100*/  UIADD3 UR8, -UR33, UR8, URZ ;  /* 0x0000000821087290 */ /* 0x000fe2000fffe13f */
[----:B------:R-:W-:Y:S01]  /*2110*/  BSSY B0, `(.L_x_218) ;  /* 0x0000023000007945 */ /* 0x000fe20003800000 */
[----:B------:R-:W-:Y:S01]  /*2120*/  UIMAD UR5, UR33, UR13, UR5 ;  /* 0x0000000d210572a4 */ /* 0x000fe2000f8e0205 */
[----:B------:R-:W-:Y:S01]  /*2130*/  IMAD.WIDE.U32 R6, R6, UR33, R228 ;  /* 0x0000002106067c25 */ /* 0x000fe2000f8e00e4 */
[----:B------:R-:W-:Y:S01]  /*2140*/  USHF.R.S32.HI UR19, URZ, 0x1f, UR58 ;  /* 0x0000001f3f137899 */ /* 0x000fe2000801143a */
[----:B------:R-:W-:Y:S01]  /*2150*/  ULDC.64 UR14, c[0x0][0x468] ;  /* 0x00011a00000e7ab9 */ /* 0x000fe20000000a00 */
[----:B------:R-:W-:Y:S02]  /*2160*/  ISETP.GE.AND P5, PT, R4, UR8, PT ;  /* 0x0000000804007c0c */ /* 0x000fe4000bfa6270 */
[----:B------:R-:W-:Y:S01]  /*2170*/  MOV R5, UR5 ;  /* 0x0000000500057c02 */ /* 0x000fe20008000f00 */
[----:B------:R-:W-:Y:S01]  /*2180*/  UIMAD UR5, UR19, UR14, URZ ;  /* 0x0000000e130572a4 */ /* 0x000fe2000f8e023f */
[----:B------:R-:W-:Y:S01]  /*2190*/  IADD3 R8, P0, R6, UR9, RZ ;  /* 0x0000000906087c10 */ /* 0x000fe2000ff1e0ff */
[----:B------:R-:W-:-:S02]  /*21a0*/  VIADD R6, R4, 0x20 ;  /* 0x0000002004067836 */ /* 0x000fc40000000000 */
[----:B------:R-:W-:Y:S01]  /*21b0*/  UIMAD UR15, UR58, UR15, UR5 ;  /* 0x0000000f3a0f72a4 */ /* 0x000fe2000f8e0205 */
[----:B------:R-:W-:Y:S02]  /*21c0*/  IADD3.X R9, R7, UR21, R5, P0, !PT ;  /* 0x0000001507097c10 */ /* 0x000fe400087fe405 */
[----:B------:R-:W-:Y:S02]  /*21d0*/  MOV R5, UR14 ;  /* 0x0000000e00057c02 */ /* 0x000fe40008000f00 */
[----:B------:R-:W-:-:S03]  /*21e0*/  ISETP.GE.AND P4, PT, R6, UR8, PT ;  /* 0x0000000806007c0c */ /* 0x000fc6000bf86270 */
[----:B------:R-:W-:-:S04]  /*21f0*/  IMAD.WIDE.U32 R8, R5, UR58, R8 ;  /* 0x0000003a05087c25 */ /* 0x000fc8000f8e0008 */
[----:B------:R-:W-:Y:S01]  /*2200*/  VIADD R12, R9, UR15 ;  /* 0x0000000f090c7c36 */ /* 0x000fe20008000000 */
[----:B------:R-:W-:Y:S06]  /*2210*/  @P5 BRA `(.L_x_219) ;  /* 0x0000000000485947 */ /* 0x000fec0003800000 */
[----:B------:R-:W-:Y:S01]  /*2220*/  IMAD R5, R27, UR12, RZ ;  /* 0x0000000c1b057c24 */ /* 0x000fe2000f8e02ff */
[----:B------:R-:W-:Y:S01]  /*2230*/  ULDC UR5, c[0x0][0x2d0] ;  /* 0x0000b40000057ab9 */ /* 0x000fe20000000800 */
[----:B------:R-:W-:Y:S01]  /*2240*/  IMAD.MOV.U32 R6, RZ, RZ, R8 ;  /* 0x000000ffff067224 */ /* 0x000fe200078e0008 */
[----:B------:R-:W-:Y:S01]  /*2250*/  ISETP.GE.AND P6, PT, R228, UR5, PT ;  /* 0x00000005e4007c0c */ /* 0x000fe2000bfc6270 */
[----:B------:R-:W-:Y:S01]  /*2260*/  IMAD.MOV.U32 R7, RZ, RZ, R12 ;  /* 0x000000ffff077224 */ /* 0x000fe200078e000c */
[----:B------:R-:W-:Y:S01]  /*2270*/  ISETP.GE.AND P3, PT, R242, UR5, PT ;  /* 0x00000005f2007c0c */ /* 0x000fe2000bf66270 */
[C---:B------:R-:W-:Y:S01]  /*2280*/  IMAD R5, R4.reuse, UR13, R5 ;  /* 0x0000000d04057c24 */ /* 0x040fe2000f8e0205 */
[----:B------:R-:W-:Y:S01]  /*2290*/  ISETP.GE.AND P2, PT, R243, UR5, PT ;  /* 0x00000005f3007c0c */ /* 0x000fe2000bf46270 */
[----:B------:R-:W-:Y:S01]  /*22a0*/  IMAD.WIDE.U32 R10, R4, UR12, R6 ;  /* 0x0000000c040a7c25 */ /* 0x000fe2000f8e0006 */
[----:B------:R-:W-:Y:S01]  /*22b0*/  ISETP.GE.AND P1, PT, R244, UR5, PT ;  /* 0x00000005f4007c0c */ /* 0x000fe2000bf26270 */
[----:B------:R-:W-:-:S02]  /*22c0*/  ULDC.64 UR14, c[0x0][0x3f0] ;  /* 0x0000fc00000e7ab9 */ /* 0x000fc40000000a00 */
[----:B------:R-:W-:Y:S01]  /*22d0*/  IMAD.IADD R5, R11, 0x1, R5 ;  /* 0x000000010b057824 */ /* 0x000fe200078e0205 */
[----:B------:R-:W-:-:S04]  /*22e0*/  LEA R6, P0, R10, UR14, 0x1 ;  /* 0x0000000e0a067c11 */ /* 0x000fc8000f8008ff */
[----:B------:R-:W-:-:S05]  /*22f0*/  LEA.HI.X R7, R10, UR15, R5, 0x1, P0 ;  /* 0x0000000f0a077c11 */ /* 0x000fca00080f0c05 */
[----:B------:R1:W-:Y:S04]  /*2300*/  @!P6 STG.E.128 desc[UR6][R6.64], RZ ;  /* 0x000000ff0600e986 */ /* 0x0003e8000c101d06 */
[----:B------:R1:W-:Y:S04]  /*2310*/  @!P3 STG.E.128 desc[UR6][R6.64+0x80], RZ ;  /* 0x000080ff0600b986 */ /* 0x0003e8000c101d06 */
[----:B------:R1:W-:Y:S04]  /*2320*/  @!P2 STG.E.128 desc[UR6][R6.64+0x100], RZ ;  /* 0x000100ff0600a986 */ /* 0x0003e8000c101d06 */
[----:B------:R1:W-:Y:S02]  /*2330*/  @!P1 STG.E.128 desc[UR6][R6.64+0x180], RZ ;  /* 0x000180ff06009986 */ /* 0x0003e4000c101d06 */
.L_x_219:
[----:B------:R-:W-:Y:S05]  /*2340*/  BSYNC B0 ;  /* 0x0000000000007941 */ /* 0x000fea0003800000 */
.L_x_218:
[----:B------:R-:W-:Y:S04]  /*2350*/  BSSY B0, `(.L_x_220) ;  /* 0x0000015000007945 */ /* 0x000fe80003800000 */
[----:B------:R-:W-:Y:S05]  /*2360*/  @P4 BRA `(.L_x_221) ;  /* 0x00000000004c4947 */ /* 0x000fea0003800000 */
[----:B------:R-:W-:Y:S01]  /*2370*/  IADD3 R5, P0, R4, 0x20, RZ ;  /* 0x0000002004057810 */ /* 0x000fe20007f1e0ff */
[----:B------:R-:W-:Y:S01]  /*2380*/  IMAD.MOV.U32 R9, RZ, RZ, R12 ;  /* 0x000000ffff097224 */ /* 0x000fe200078e000c */
[----:B------:R-:W-:Y:S01]  /*2390*/  ULDC UR5, c[0x0][0x2d0] ;  /* 0x0000b40000057ab9 */ /* 0x000fe20000000800 */
[----:B------:R-:W-:Y:S01]  /*23a0*/  ULDC.64 UR8, c[0x0][0x3f0] ;  /* 0x0000fc0000087ab9 */ /* 0x000fe20000000a00 */
[----:B------:R-:W-:Y:S01]  /*23b0*/  ISETP.GE.AND P3, PT, R228, UR5, PT ;  /* 0x00000005e4007c0c */ /* 0x000fe2000bf66270 */
[----:B-1----:R-:W-:Y:S01]  /*23c0*/  IMAD.X R6, RZ, RZ, R27, P0 ;  /* 0x000000ffff067224 */ /* 0x002fe200000e061b */
[----:B------:R-:W-:Y:S01]  /*23d0*/  ISETP.GE.AND P2, PT, R242, UR5, PT ;  /* 0x00000005f2007c0c */ /* 0x000fe2000bf46270 */
[----:B------:R-:W-:Y:S01]  /*23e0*/  IMAD.WIDE.U32 R8, R5, UR12, R8 ;  /* 0x0000000c05087c25 */ /* 0x000fe2000f8e0008 */
[----:B------:R-:W-:Y:S02]  /*23f0*/  ISETP.GE.AND P1, PT, R243, UR5, PT ;  /* 0x00000005f3007c0c */ /* 0x000fe4000bf26270 */
[----:B------:R-:W-:Y:S01]  /*2400*/  ISETP.GE.AND P0, PT, R244, UR5, PT ;  /* 0x00000005f4007c0c */ /* 0x000fe2000bf06270 */
[----:B------:R-:W-:-:S04]  /*2410*/  IMAD R6, R6, UR12, RZ ;  /* 0x0000000c06067c24 */ /* 0x000fc8000f8e02ff */
[----:B------:R-:W-:Y:S01]  /*2420*/  IMAD R5, R5, UR13, R6 ;  /* 0x0000000d05057c24 */ /* 0x000fe2000f8e0206 */
[----:B------:R-:W-:-:S03]  /*2430*/  LEA R6, P6, R8, UR8, 0x1 ;  /* 0x0000000808067c11 */ /* 0x000fc6000f8c08ff */
[----:B------:R-:W-:-:S05]  /*2440*/  IMAD.IADD R5, R9, 0x1, R5 ;  /* 0x0000000109057824 */ /* 0x000fca00078e0205 */
[----:B------:R-:W-:-:S05]  /*2450*/  LEA.HI.X R7, R8, UR9, R5, 0x1, P6 ;  /* 0x0000000908077c11 */ /* 0x000fca000b0f0c05 */
[----:B------:R2:W-:Y:S04]  /*2460*/  @!P3 STG.E.128 desc[UR6][R6.64], RZ ;  /* 0x000000ff0600b986 */ /* 0x0005e8000c101d06 */
[----:B------:R2:W-:Y:S04]  /*2470*/  @!P2 STG.E.128 desc[UR6][R6.64+0x80], RZ ;  /* 0x000080ff0600a986 */ /* 0x0005e8000c101d06 */
[----:B------:R2:W-:Y:S04]  /*2480*/  @!P1 STG.E.128 desc[UR6][R6.64+0x100], RZ ;  /* 0x000100ff06009986 */ /* 0x0005e8000c101d06 */
[----:B------:R2:W-:Y:S02]  /*2490*/  @!P0 STG.E.128 desc[UR6][R6.64+0x180], RZ ;  /* 0x000180ff06008986 */ /* 0x0005e4000c101d06 */
.L_x_221:
[----:B------:R-:W-:Y:S05]  /*24a0*/  BSYNC B0 ;  /* 0x0000000000007941 */ /* 0x000fea0003800000 */
.L_x_220:
[----:B------:R-:W-:Y:S01]  /*24b0*/  UIMAD UR5, UR20, UR10, URZ ;  /* 0x0000000a140572a4 */ /* 0x000fe2000f8e023f */
[----:B-12---:R-:W-:Y:S01]  /*24c0*/  IMAD.U32 R6, RZ, RZ, UR10 ;  /* 0x0000000aff067e24 */ /* 0x006fe2000f8e00ff */
[----:B------:R-:W-:Y:S01]  /*24d0*/  USHF.R.S32.HI UR12, URZ, 0x1f, UR58 ;  /* 0x0000001f3f0c7899 */ /* 0x000fe2000801143a */
[----:B------:R-:W-:Y:S01]  /*24e0*/  BSSY B0, `(.L_x_222) ;  /* 0x000001f000007945 */ /* 0x000fe20003800000 */
[----:B------:R-:W-:Y:S01]  /*24f0*/  UIMAD UR5, UR33, UR11, UR5 ;  /* 0x0000000b210572a4 */ /* 0x000fe2000f8e0205 */
[----:B------:R-:W-:Y:S01]  /*2500*/  IMAD.WIDE.U32 R6, R6, UR33, R228 ;  /* 0x0000002106067c25 */ /* 0x000fe2000f8e00e4 */
[----:B------:R-:W-:-:S04]  /*2510*/  ULDC.64 UR8, c[0x0][0x470] ;  /* 0x00011c0000087ab9 */ /* 0x000fc80000000a00 */
[----:B------:R-:W-:Y:S01]  /*2520*/  IMAD.U32 R5, RZ, RZ, UR5 ;  /* 0x00000005ff057e24 */ /* 0x000fe2000f8e00ff */
[----:B------:R-:W-:Y:S01]  /*2530*/  IADD3 R8, P0, R6, UR16, RZ ;  /* 0x0000001006087c10 */ /* 0x000fe2000ff1e0ff */
[----:B------:R-:W-:-:S03]  /*2540*/  UIMAD UR5, UR12, UR8, URZ ;  /* 0x000000080c0572a4 */ /* 0x000fc6000f8e023f */
[----:B------:R-:W-:Y:S01]  /*2550*/  IADD3.X R9, R7, UR18, R5, P0, !PT ;  /* 0x0000001207097c10 */ /* 0x000fe200087fe405 */
[----:B------:R-:W-:Y:S01]  /*2560*/  UIMAD UR9, UR58, UR9, UR5 ;  /* 0x000000093a0972a4 */ /* 0x000fe2000f8e0205 */
[----:B------:R-:W-:-:S05]  /*2570*/  MOV R5, UR8 ;  /* 0x0000000800057c02 */ /* 0x000fca0008000f00 */
[----:B------:R-:W-:-:S05]  /*2580*/  IMAD.WIDE.U32 R8, R5, UR58, R8 ;  /* 0x0000003a05087c25 */ /* 0x000fca000f8e0008 */
[----:B------:R-:W-:Y:S01]  /*2590*/  IADD3 R5, R9, UR9, RZ ;  /* 0x0000000909057c10 */ /* 0x000fe2000fffe0ff */
[----:B------:R-:W-:Y:S06]  /*25a0*/  @P5 BRA `(.L_x_223) ;  /* 0x0000000000485947 */ /* 0x000fec0003800000 */
[----:B------:R-:W-:Y:S01]  /*25b0*/  IMAD.MOV.U32 R6, RZ, RZ, R8 ;  /* 0x000000ffff067224 */ /* 0x000fe200078e0008 */
[----:B------:R-:W-:Y:S01]  /*25c0*/  ULDC UR5, c[0x0][0x2d0] ;  /* 0x0000b40000057ab9 */ /* 0x000fe20000000800 */
[----:B------:R-:W-:Y:S01]  /*25d0*/  IMAD.MOV.U32 R7, RZ, RZ, R5 ;  /* 0x000000ffff077224 */ /* 0x000fe200078e0005 */
[----:B------:R-:W-:Y:S01]  /*25e0*/  ISETP.GE.AND P3, PT, R228, UR5, PT ;  /* 0x00000005e4007c0c */ /* 0x000fe2000bf66270 */
[----:B------:R-:W-:Y:S01]  /*25f0*/  IMAD R12, R27, UR10, RZ ;  /* 0x0000000a1b0c7c24 */ /* 0x000fe2000f8e02ff */
[----:B------:R-:W-:Y:S01]  /*2600*/  ISETP.GE.AND P2, PT, R242, UR5, PT ;  /* 0x00000005f2007c0c */ /* 0x000fe2000bf46270 */
[----:B------:R-:W-:Y:S01]  /*2610*/  IMAD.WIDE.U32 R10, R4, UR10, R6 ;  /* 0x0000000a040a7c25 */ /* 0x000fe2000f8e0006 */
[----:B------:R-:W-:Y:S01]  /*2620*/  ISETP.GE.AND P1, PT, R243, UR5, PT ;  /* 0x00000005f3007c0c */ /* 0x000fe2000bf26270 */
[----:B------:R-:W-:Y:S01]  /*2630*/  ULDC.64 UR8, c[0x0][0x3f8] ;  /* 0x0000fe0000087ab9 */ /* 0x000fe20000000a00 */
[----:B------:R-:W-:Y:S01]  /*2640*/  ISETP.GE.AND P0, PT, R244, UR5, PT ;  /* 0x00000005f4007c0c */ /* 0x000fe2000bf06270 */
[----:B------:R-:W-:-:S04]  /*2650*/  IMAD R6, R4, UR11, R12 ;  /* 0x0000000b04067c24 */ /* 0x000fc8000f8e020c */
[----:B------:R-:W-:Y:S01]  /*2660*/  IMAD.IADD R7, R11, 0x1, R6 ;  /* 0x000000010b077824 */ /* 0x000fe200078e0206 */
[----:B------:R-:W-:-:S04]  /*2670*/  LEA R6, P5, R10, UR8, 0x1 ;  /* 0x000000080a067c11 */ /* 0x000fc8000f8a08ff */
[----:B------:R-:W-:-:S05]  /*2680*/  LEA.HI.X R7, R10, UR9, R7, 0x1, P5 ;  /* 0x000000090a077c11 */ /* 0x000fca000a8f0c07 */
[----:B------:R1:W-:Y:S04]  /*2690*/  @!P3 STG.E.128 desc[UR6][R6.64], RZ ;  /* 0x000000ff0600b986 */ /* 0x0003e8000c101d06 */
[----:B------:R1:W-:Y:S04]  /*26a0*/  @!P2 STG.E.128 desc[UR6][R6.64+0x80], RZ ;  /* 0x000080ff0600a986 */ /* 0x0003e8000c101d06 */
[----:B------:R1:W-:Y:S04]  /*26b0*/  @!P1 STG.E.128 desc[UR6][R6.64+0x100], RZ ;  /* 0x000100ff06009986 */ /* 0x0003e8000c101d06 */
[----:B------:R1:W-:Y:S02]  /*26c0*/  @!P0 STG.E.128 desc[UR6][R6.64+0x180], RZ ;  /* 0x000180ff06008986 */ /* 0x0003e4000c101d06 */
.L_x_223:
[----:B------:R-:W-:Y:S05]  /*26d0*/  BSYNC B0 ;  /* 0x0000000000007941 */ /* 0x000fea0003800000 */
.L_x_222:
[----:B------:R-:W-:Y:S05]  /*26e0*/  @P4 BRA `(.L_x_224) ;  /* 0x00000078007c4947 */ /* 0x000fea0003800000 */
[----:B------:R-:W-:Y:S01]  /*26f0*/  IADD3 R4, P0, R4, 0x20, RZ ;  /* 0x0000002004047810 */ /* 0x000fe20007f1e0ff */
[----:B-1----:R-:W-:Y:S01]  /*2700*/  IMAD.MOV.U32 R7, RZ, RZ, R5 ;  /* 0x000000ffff077224 */ /* 0x002fe200078e0005 */
[----:B------:R-:W-:Y:S01]  /*2710*/  ULDC UR5, c[0x0][0x2d0] ;  /* 0x0000b40000057ab9 */ /* 0x000fe20000000800 */
[----:B------:R-:W-:Y:S01]  /*2720*/  ULDC.64 UR8, c[0x0][0x3f8] ;  /* 0x0000fe0000087ab9 */ /* 0x000fe20000000a00 */
[----:B------:R-:W-:Y:S01]  /*2730*/  ISETP.GE.AND P1, PT, R242, UR5, PT ;  /* 0x00000005f2007c0c */ /* 0x000fe2000bf26270 */
[----:B------:R-:W-:Y:S01]  /*2740*/  IMAD.X R6, RZ, RZ, R27, P0 ;  /* 0x000000ffff067224 */ /* 0x000fe200000e061b */
[----:B------:R-:W-:Y:S02]  /*2750*/  ISETP.GE.AND P2, PT, R228, UR5, PT ;  /* 0x00000005e4007c0c */ /* 0x000fe4000bf46270 */
[----:B------:R-:W-:Y:S01]  /*2760*/  ISETP.GE.AND P0, PT, R243, UR5, PT ;  /* 0x00000005f3007c0c */ /* 0x000fe2000bf06270 */
[----:B------:R-:W-:Y:S02]  /*2770*/  IMAD R9, R6, UR10, RZ ;  /* 0x0000000a06097c24 */ /* 0x000fe4000f8e02ff */
[----:B------:R-:W-:-:S02]  /*2780*/  IMAD.MOV.U32 R6, RZ, RZ, R8 ;  /* 0x000000ffff067224 */ /* 0x000fc400078e0008 */
[C---:B------:R-:W-:Y:S02]  /*2790*/  IMAD R5, R4.reuse, UR11, R9 ;  /* 0x0000000b04057c24 */ /* 0x040fe4000f8e0209 */
[----:B------:R-:W-:-:S04]  /*27a0*/  IMAD.WIDE.U32 R6, R4, UR10, R6 ;  /* 0x0000000a04067c25 */ /* 0x000fc8000f8e0006 */
[----:B------:R-:W-:Y:S01]  /*27b0*/  IMAD.IADD R5, R7, 0x1, R5 ;  /* 0x0000000107057824 */ /* 0x000fe200078e0205 */
        /* <DEDUP_REMOVED lines=9> */
.L_x_215:
[----:B------:R-:W-:Y:S01]  /*2850*/  PLOP3.LUT P0, PT, PT, PT, UP4, 0x80, 0x0 ;  /* 0x000000000000781c */ /* 0x000fe20003f0f048 */
[----:B------:R-:W-:Y:S01]  /*2860*/  UIMAD UR13, UR5, -0x40, UR38 ;  /* 0xffffffc0050d78a4 */ /* 0x000fe2000f8e0226 */
[C---:B------:R-:W-:Y:S01]  /*2870*/  VIADD R26, R4.reuse, 0x20 ;  /* 0x00000020041a7836 */ /* 0x040fe20000000000 */
[----:B------:R-:W-:Y:S01]  /*2880*/  USHF.R.S32.HI UR30, URZ, 0x1f, UR33 ;  /* 0x0000001f3f1e7899 */ /* 0x000fe20008011421 */
[----:B------:R-:W-:Y:S09]  /*2890*/  BSSY B0, `(.L_x_225) ;  /* 0x0000031000007945 */ /* 0x000ff20003800000 */
[----:B------:R-:W-:Y:S01]  /*28a0*/  @P0 BAR.SYNC.DEFER_BLOCKING 0x0 ;  /* 0x0000000000000b1d */ /* 0x000fe20000010000 */
[----:B------:R-:W-:-:S02]  /*28b0*/  ISETP.GE.AND P6, PT, R4, UR13, PT ;  /* 0x0000000d04007c0c */ /* 0x000fc4000bfc6270 */
[----:B------:R-:W-:-:S11]  /*28c0*/  ISETP.GE.AND P5, PT, R26, UR13, PT ;  /* 0x0000000d1a007c0c */ /* 0x000fd6000bfa6270 */
[----:B------:R1:W-:Y:S04]  /*28d0*/  @P6 STS.128 [R226+0x8000], RZ ;  /* 0x008000ffe2006388 */ /* 0x0003e80000000c00 */
[----:B------:R1:W-:Y:S04]  /*28e0*/  @P6 STS.128 [R226+0xa000], RZ ;  /* 0x00a000ffe2006388 */ /* 0x0003e80000000c00 */
[----:B------:R1:W-:Y:S04]  /*28f0*/  @P6 STS.128 [R226+0xc000], RZ ;  /* 0x00c000ffe2006388 */ /* 0x0003e80000000c00 */
[----:B------:R1:W-:Y:S01]  /*2900*/  @P6 STS.128 [R226+0xe000], RZ ;  /* 0x00e000ffe2006388 */ /* 0x0003e20000000c00 */
[----:B------:R-:W-:Y:S05]  /*2910*/  @P6 BRA `(.L_x_226) ;  /* 0x0000000000a06947 */ /* 0x000fea0003800000 */
[----:B------:R-:W2:Y:S01]  /*2920*/  LDC.64 R28, c[0x0][0x3e0] ;  /* 0x0000f800ff1c7b82 */ /* 0x000ea20000000a00 */
[----:B------:R-:W-:Y:S01]  /*2930*/  IMAD R14, R14, R6, RZ ;  /* 0x000000060e0e7224 */ /* 0x000fe200078e02ff */
[----:B------:R-:W-:Y:S01]  /*2940*/  UMOV UR36, UR18 ;  /* 0x0000001200247c82 */ /* 0x000fe20008000000 */
[----:B------:R-:W-:Y:S02]  /*2950*/  UMOV UR37, UR41 ;  /* 0x0000002900257c82 */ /* 0x000fe40008000000 */
[-C--:B------:R-:W-:Y:S02]  /*2960*/  IMAD R14, R7, R16.reuse, R14 ;  /* 0x00000010070e7224 */ /* 0x080fe400078e020e */
[----:B------:R-:W-:Y:S01]  /*2970*/  IMAD.WIDE.U32 R8, R6, R16, UR36 ;  /* 0x0000002406087e25 */ /* 0x000fe2000f8e0010 */
[----:B------:R-:W-:Y:S02]  /*2980*/  ULDC UR36, c[0x0][0x2d0] ;  /* 0x0000b40000247ab9 */ /* 0x000fe40000000800 */
[----:B------:R-:W-:Y:S01]  /*2990*/  ISETP.GE.AND P4, PT, R228, UR36, PT ;  /* 0x00000024e4007c0c */ /* 0x000fe2000bf86270 */
[----:B------:R-:W-:Y:S01]  /*29a0*/  IMAD.IADD R9, R9, 0x1, R14 ;  /* 0x0000000109097824 */ /* 0x000fe200078e020e */
[----:B------:R-:W-:-:S02]  /*29b0*/  ISETP.GE.AND P3, PT, R242, UR36, PT ;  /* 0x00000024f2007c0c */ /* 0x000fc4000bf66270 */
[----:B------:R-:W-:Y:S01]  /*29c0*/  ISETP.GE.AND P2, PT, R243, UR36, PT ;  /* 0x00000024f3007c0c */ /* 0x000fe2000bf46270 */
[----:B------:R-:W-:Y:S01]  /*29d0*/  IMAD.WIDE.U32 R14, R15, UR58, R8 ;  /* 0x0000003a0f0e7c25 */ /* 0x000fe2000f8e0008 */
[----:B------:R-:W-:-:S03]  /*29e0*/  ISETP.GE.AND P1, PT, R244, UR36, PT ;  /* 0x00000024f4007c0c */ /* 0x000fc6000bf26270 */
[----:B------:R-:W-:-:S04]  /*29f0*/  VIADD R5, R15, UR28 ;  /* 0x0000001c0f057c36 */ /* 0x000fc80008000000 */
[----:B------:R-:W-:Y:S01]  /*2a00*/  @!P4 MOV R15, R233 ;  /* 0x000000e9000fc202 */ /* 0x000fe20000000f00 */
[----:B--2---:R-:W-:Y:S01]  /*2a10*/  IMAD.WIDE R8, R228, 0x2, R28 ;  /* 0x00000002e4087825 */ /* 0x004fe200078e021c */
[----:B------:R2:W-:Y:S02]  /*2a20*/  @P4 STS.128 [R226+0x8000], RZ ;  /* 0x008000ffe2004388 */ /* 0x0005e40000000c00 */
[----:B------:R-:W-:-:S04]  /*2a30*/  LEA R8, P0, R14, R8, 0x1 ;  /* 0x000000080e087211 */ /* 0x000fc800078008ff */
[----:B------:R-:W-:Y:S02]  /*2a40*/  LEA.HI.X R9, R14, R9, R5, 0x1, P0 ;  /* 0x000000090e097211 */ /* 0x000fe400000f0c05 */
        /* <DEDUP_REMOVED lines=21> */
.L_x_226:
[----:B------:R-:W-:Y:S05]  /*2ba0*/  BSYNC B0 ;  /* 0x0000000000007941 */ /* 0x000fea0003800000 */
.L_x_225:
[----:B------:R4:W-:Y:S01]  /*2bb0*/  @P5 STS.128 [R226+0x9000], RZ ;  /* 0x009000ffe2005388 */ /* 0x0009e20000000c00 */
[----:B------:R-:W-:Y:S01]  /*2bc0*/  BSSY B0, `(.L_x_227) ;  /* 0x000002c000007945 */ /* 0x000fe20003800000 */
[----:B------:R-:W-:Y:S02]  /*2bd0*/  MOV R23, UR14 ;  /* 0x0000000e00177c02 */ /* 0x000fe40008000f00 */
[----:B------:R4:W-:Y:S04]  /*2be0*/  @P5 STS.128 [R226+0xb000], RZ ;  /* 0x00b000ffe2005388 */ /* 0x0009e80000000c00 */
[----:B------:R4:W-:Y:S04]  /*2bf0*/  @P5 STS.128 [R226+0xd000], RZ ;  /* 0x00d000ffe2005388 */ /* 0x0009e80000000c00 */
[----:B------:R4:W-:Y:S01]  /*2c00*/  @P5 STS.128 [R226+0xf000], RZ ;  /* 0x00f000ffe2005388 */ /* 0x0009e20000000c00 */
[----:B------:R-:W-:Y:S05]  /*2c10*/  @P5 BRA `(.L_x_228) ;  /* 0x0000000000985947 */ /* 0x000fea0003800000 */
[----:B------:R-:W-:Y:S01]  /*2c20*/  ULDC UR18, c[0x0][0x2d0] ;  /* 0x0000b40000127ab9 */ /* 0x000fe20000000800 */
[----:B--2---:R-:W-:Y:S01]  /*2c30*/  IMAD.WIDE.U32 R14, R6, 0x20, RZ ;  /* 0x00000020060e7825 */ /* 0x004fe200078e00ff */
[----:B------:R-:W-:Y:S02]  /*2c40*/  ISETP.GE.AND P3, PT, R242, UR18, PT ;  /* 0x00000012f2007c0c */ /* 0x000fe4000bf66270 */
[----:B------:R-:W-:Y:S02]  /*2c50*/  ISETP.GE.AND P4, PT, R228, UR18, PT ;  /* 0x00000012e4007c0c */ /* 0x000fe4000bf86270 */
[----:B------:R-:W-:Y:S01]  /*2c60*/  IADD3 R5, P0, R10, R14, RZ ;  /* 0x0000000e0a057210 */ /* 0x000fe20007f1e0ff */
[----:B------:R-:W-:Y:S01]  /*2c70*/  IMAD.SHL.U32 R14, R7, 0x20, RZ ;  /* 0x00000020070e7824 */ /* 0x000fe200078e00ff */
[----:B------:R-:W-:-:S04]  /*2c80*/  ISETP.GE.AND P2, PT, R243, UR18, PT ;  /* 0x00000012f3007c0c */ /* 0x000fc8000bf46270 */
[----:B------:R-:W-:-:S03]  /*2c90*/  IADD3.X R14, R17, R15, R14, P0, !PT ;  /* 0x0000000f110e7210 */ /* 0x000fc600007fe40e */
[C---:B---3--:R-:W-:Y:S02]  /*2ca0*/  @!P3 LEA R8, P0, R5.reuse, UR22, 0x1 ;  /* 0x000000160508bc11 */ /* 0x048fe4000f8008ff */
[----:B------:R-:W-:Y:S01]  /*2cb0*/  @!P4 LEA R10, P1, R6, R231, 0x6 ;  /* 0x000000e7060ac211 */ /* 0x000fe200078230ff */
[----:B------:R2:W-:Y:S01]  /*2cc0*/  @P4 STS.128 [R226+0x9000], RZ ;  /* 0x009000ffe2004388 */ /* 0x0005e20000000c00 */
[C---:B------:R-:W-:Y:S02]  /*2cd0*/  @!P3 LEA.HI.X R9, R5.reuse, UR23, R14, 0x1, P0 ;  /* 0x000000170509bc11 */ /* 0x040fe400080f0c0e */
[----:B------:R-:W-:Y:S02]  /*2ce0*/  ISETP.GE.AND P0, PT, R244, UR18, PT ;  /* 0x00000012f4007c0c */ /* 0x000fe4000bf06270 */
[----:B------:R-:W-:Y:S02]  /*2cf0*/  @!P4 LEA.HI.X R11, R6, R233, R7, 0x6, P1 ;  /* 0x000000e9060bc211 */ /* 0x000fe400008f3407 */
[----:B------:R-:W-:-:S03]  /*2d00*/  @!P2 LEA R6, P1, R5, UR22, 0x1 ;  /* 0x000000160506ac11 */ /* 0x000fc6000f8208ff */
[----:B------:R-:W-:Y:S01]  /*2d10*/  @!PT LDS RZ, [RZ] ;  /* 0x00000000fffff984 */ /* 0x000fe20000000800 */
[----:B------:R-:W-:Y:S01]  /*2d20*/  @!PT LDS RZ, [RZ] ;  /* 0x00000000fffff984 */ /* 0x000fe20000000800 */
[----:B------:R-:W-:Y:S01]  /*2d30*/  @!PT LDS RZ, [RZ] ;  /* 0x00000000fffff984 */ /* 0x000fe20000000800 */
[----:B------:R2:W-:Y:S01]  /*2d40*/  @!P4 LDGSTS.E.BYPASS.LTC128B.128 [R226+0x9000], desc[UR6][R10.64] ;  /* 0x090000000ae2cfae */ /* 0x0005e2000b901d46 */
[----:B------:R-:W-:-:S03]  /*2d50*/  @!P2 LEA.HI.X R7, R5, UR23, R14, 0x1, P1 ;  /* 0x000000170507ac11 */ /* 0x000fc600088f0c0e */
        /* <DEDUP_REMOVED lines=12> */
[----:B--2---:R-:W-:-:S04]  /*2e20*/  LEA R6, P0, R5, UR22, 0x1 ;  /* 0x0000001605067c11 */ /* 0x004fc8000f8008ff */
[----:B------:R-:W-:-:S05]  /*2e30*/  LEA.HI.X R7, R5, UR23, R14, 0x1, P0 ;  /* 0x0000001705077c11 */ /* 0x000fca00080f0c0e */
[----:B------:R-:W-:Y:S01]  /*2e40*/  @!PT LDS RZ, [RZ] ;  /* 0x00000000fffff984 */ /* 0x000fe20000000800 */
[----:B------:R-:W-:Y:S01]  /*2e50*/  @!PT LDS RZ, [RZ] ;  /* 0x00000000fffff984 */ /* 0x000fe20000000800 */
[----:B------:R-:W-:Y:S01]  /*2e60*/  @!PT LDS RZ, [RZ] ;  /* 0x00000000fffff984 */ /* 0x000fe20000000800 */
[----:B------:R2:W-:Y:S04]  /*2e70*/  LDGSTS.E.BYPASS.LTC128B.128 [R226+0xf000], desc[UR6][R6.64+0x180] ;  /* 0x0f00018006e27fae */ /* 0x0005e8000b901d46 */
.L_x_228:
[----:B------:R-:W-:Y:S05]  /*2e80*/  BSYNC B0 ;  /* 0x0000000000007941 */ /* 0x000fea0003800000 */
.L_x_227:
[----:B------:R1:W-:Y:S01]  /*2e90*/  @P6 STS.128 [R226], RZ ;  /* 0x000000ffe2006388 */ /* 0x0003e20000000c00 */
[----:B------:R-:W-:Y:S03]  /*2ea0*/  BSSY B0, `(.L_x_229) ;  /* 0x000002b000007945 */ /* 0x000fe60003800000 */
[----:B------:R1:W-:Y:S04]  /*2eb0*/  @P6 STS.128 [R226+0x2000], RZ ;  /* 0x002000ffe2006388 */ /* 0x0003e80000000c00 */
[----:B------:R1:W-:Y:S04]  /*2ec0*/  @P6 STS.128 [R226+0x4000], RZ ;  /* 0x004000ffe2006388 */ /* 0x0003e80000000c00 */
[----:B------:R1:W-:Y:S01]  /*2ed0*/  @P6 STS.128 [R226+0x6000], RZ ;  /* 0x006000ffe2006388 */ /* 0x0003e20000000c00 */
[----:B------:R-:W-:Y:S05]  /*2ee0*/  @P6 BRA `(.L_x_230) ;  /* 0x0000000000986947 */ /* 0x000fea0003800000 */
[----:B--2---:R-:W2:Y:S01]  /*2ef0*/  LDC.64 R10, c[0x0][0x210] ;  /* 0x00008400ff0a7b82 */ /* 0x004ea20000000a00 */
[----:B------:R-:W-:Y:S01]  /*2f00*/  IMAD.U32 R6, RZ, RZ, UR46 ;  /* 0x0000002eff067e24 */ /* 0x000fe2000f8e00ff */
[----:B------:R-:W-:Y:S01]  /*2f10*/  ULDC UR18, c[0x0][0x2d0] ;  /* 0x0000b40000127ab9 */ /* 0x000fe20000000800 */
[----:B------:R-:W-:Y:S01]  /*2f20*/  IMAD.U32 R7, RZ, RZ, UR40 ;  /* 0x00000028ff077e24 */ /* 0x000fe2000f8e00ff */
[----:B------:R-:W-:Y:S02]  /*2f30*/  ISETP.GE.AND P3, PT, R228, UR18, PT ;  /* 0x00000012e4007c0c */ /* 0x000fe4000bf66270 */
[----:B------:R-:W-:Y:S01]  /*2f40*/  ISETP.GE.AND P2, PT, R242, UR18, PT ;  /* 0x00000012f2007c0c */ /* 0x000fe2000bf46270 */
[----:B------:R-:W-:Y:S01]  /*2f50*/  IMAD.WIDE.U32 R6, R16, UR26, R6 ;  /* 0x0000001a10067c25 */ /* 0x000fe2000f8e0006 */
[----:B------:R-:W-:Y:S02]  /*2f60*/  ISETP.GE.AND P1, PT, R243, UR18, PT ;  /* 0x00000012f3007c0c */ /* 0x000fe4000bf26270 */
[----:B------:R-:W-:-:S02]  /*2f70*/  ISETP.GE.AND P0, PT, R244, UR18, PT ;  /* 0x00000012f4007c0c */ /* 0x000fc4000bf06270 */
[----:B------:R-:W-:-:S03]  /*2f80*/  IADD3 R7, R20, R7, RZ ;  /* 0x0000000714077210 */ /* 0x000fc60007ffe0ff */
[----:B---3--:R-:W-:Y:S02]  /*2f90*/  IMAD.WIDE.U32 R8, R19, UR58, R6 ;  /* 0x0000003a13087c25 */ /* 0x008fe4000f8e0006 */
[----:B------:R3:W-:Y:S02]  /*2fa0*/  @P3 STS.128 [R226], RZ ;  /* 0x000000ffe2003388 */ /* 0x0007e40000000c00 */
[----:B------:R-:W-:Y:S02]  /*2fb0*/  VIADD R5, R9, UR29 ;  /* 0x0000001d09057c36 */ /* 0x000fe40008000000 */
[----:B------:R-:W-:Y:S02]  /*2fc0*/  @!P3 IMAD.MOV.U32 R9, RZ, RZ, R232 ;  /* 0x000000ffff09b224 */ /* 0x000fe400078e00e8 */
[----:B--2---:R-:W-:-:S03]  /*2fd0*/  IMAD.WIDE R6, R228, 0x2, R10 ;  /* 0x00000002e4067825 */ /* 0x004fc600078e020a */
[----:B------:R-:W-:-:S04]  /*2fe0*/  LEA R6, P4, R8, R6, 0x1 ;  /* 0x0000000608067211 */ /* 0x000fc800078808ff */
[----:B------:R-:W-:Y:S02]  /*2ff0*/  LEA.HI.X R7, R8, R7, R5, 0x1, P4 ;  /* 0x0000000708077211 */ /* 0x000fe400020f0c05 */
        /* <DEDUP_REMOVED lines=21> */
.L_x_230:
[----:B------:R-:W-:Y:S05]  /*3150*/  BSYNC B0 ;  /* 0x0000000000007941 */ /* 0x000fea0003800000 */
.L_x_229:
[----:B------:R1:W-:Y:S01]  /*3160*/  @P5 STS.128 [R226+0x1000], RZ ;  /* 0x001000ffe2005388 */ /* 0x0003e20000000c00 */
[----:B------:R-:W-:Y:S03]  /*3170*/  BSSY B0, `(.L_x_231) ;  /* 0x000002e000007945 */ /* 0x000fe60003800000 */
[----:B------:R1:W-:Y:S04]  /*3180*/  @P5 STS.128 [R226+0x3000], RZ ;  /* 0x003000ffe2005388 */ /* 0x0003e80000000c00 */
[----:B------:R1:W-:Y:S04]  /*3190*/  @P5 STS.128 [R226+0x5000], RZ ;  /* 0x005000ffe2005388 */ /* 0x0003e80000000c00 */
[----:B------:R1:W-:Y:S01]  /*31a0*/  @P5 STS.128 [R226+0x7000], RZ ;  /* 0x007000ffe2005388 */ /* 0x0003e20000000c00 */
[----:B------:R-:W-:Y:S05]  /*31b0*/  @P5 BRA `(.L_x_232) ;  /* 0x0000000000a45947 */ /* 0x000fea0003800000 */
[----:B------:R-:W-:Y:S01]  /*31c0*/  ULDC UR28, c[0x0][0x2d0] ;  /* 0x0000b400001c7ab9 */ /* 0x000fe20000000800 */
[----:B------:R-:W-:Y:S01]  /*31d0*/  UIMAD.WIDE.U32 UR22, UR26, 0x20, URZ ;  /* 0x000000201a1678a5 */ /* 0x000fe2000f8e003f */
[----:B------:R-:W-:Y:S01]  /*31e0*/  ISETP.GE.AND P4, PT, R228, UR28, PT ;  /* 0x0000001ce4007c0c */ /* 0x000fe2000bf86270 */
[----:B------:R-:W-:Y:S01]  /*31f0*/  USHF.L.U32 UR18, UR27, 0x5, URZ ;  /* 0x000000051b127899 */ /* 0x000fe2000800063f */
[----:B------:R-:W-:Y:S01]  /*3200*/  ISETP.GE.AND P3, PT, R242, UR28, PT ;  /* 0x0000001cf2007c0c */ /* 0x000fe2000bf66270 */
[----:B--23--:R-:W-:Y:S01]  /*3210*/  IMAD.U32 R8, RZ, RZ, UR26 ;  /* 0x0000001aff087e24 */ /* 0x00cfe2000f8e00ff */
[----:B------:R-:W-:Y:S01]  /*3220*/  ISETP.GE.AND P2, PT, R243, UR28, PT ;  /* 0x0000001cf3007c0c */ /* 0x000fe2000bf46270 */
[----:B------:R-:W-:Y:S01]  /*3230*/  IMAD.U32 R7, RZ, RZ, UR27 ;  /* 0x0000001bff077e24 */ /* 0x000fe2000f8e00ff */
[----:B------:R-:W-:Y:S01]  /*3240*/  IADD3 R5, P1, R12, UR22, RZ ;  /* 0x000000160c057c10 */ /* 0x000fe2000ff3e0ff */
[----:B------:R-:W-:-:S05]  /*3250*/  IMAD.U32 R6, RZ, RZ, UR18 ;  /* 0x00000012ff067e24 */ /* 0x000fca000f8e00ff */
[----:B------:R-:W-:Y:S01]  /*3260*/  IADD3.X R6, R21, UR23, R6, P1, !PT ;  /* 0x0000001715067c10 */ /* 0x000fe20008ffe406 */
[----:B------:R2:W-:Y:S01]  /*3270*/  @P4 STS.128 [R226+0x1000], RZ ;  /* 0x001000ffe2004388 */ /* 0x0005e20000000c00 */
[C---:B------:R-:W-:Y:S02]  /*3280*/  @!P4 LEA R12, P0, R8.reuse, R230, 0x6 ;  /* 0x000000e6080cc211 */ /* 0x040fe400078030ff */
[C---:B------:R-:W-:Y:S02]  /*3290*/  @!P3 LEA R10, P5, R5.reuse, UR24, 0x1 ;  /* 0x00000018050abc11 */ /* 0x040fe4000f8a08ff */
[----:B------:R-:W-:Y:S02]  /*32a0*/  @!P4 LEA.HI.X R13, R8, R232, R7, 0x6, P0 ;  /* 0x000000e8080dc211 */ /* 0x000fe400000f3407 */
[----:B------:R-:W-:Y:S02]  /*32b0*/  ISETP.GE.AND P0, PT, R244, UR28, PT ;  /* 0x0000001cf4007c0c */ /* 0x000fe4000bf06270 */
[C---:B------:R-:W-:Y:S01]  /*32c0*/  @!P2 LEA R8, P1, R5.reuse, UR24, 0x1 ;  /* 0x000000180508ac11 */ /* 0x040fe2000f8208ff */
[----:B------:R-:W-:Y:S01]  /*32d0*/  @!PT LDS RZ, [RZ] ;  /* 0x00000000fffff984 */ /* 0x000fe20000000800 */
[----:B------:R-:W-:Y:S01]  /*32e0*/  @!PT LDS RZ, [RZ] ;  /* 0x00000000fffff984 */ /* 0x000fe20000000800 */
[----:B------:R-:W-:Y:S01]  /*32f0*/  @!PT LDS RZ, [RZ] ;  /* 0x00000000fffff984 */ /* 0x000fe20000000800 */
[----:B------:R2:W-:Y:S01]  /*3300*/  @!P4 LDGSTS.E.BYPASS.LTC128B.128 [R226+0x1000], desc[UR6][R12.64] ;  /* 0x010000000ce2cfae */ /* 0x0005e2000b901d46 */
[----:B------:R-:W-:-:S02]  /*3310*/  @!P3 LEA.HI.X R11, R5, UR25, R6, 0x1, P5 ;  /* 0x00000019050bbc11 */ /* 0x000fc4000a8f0c06 */
[----:B------:R-:W-:Y:S01]  /*3320*/  @!P2 LEA.HI.X R9, R5, UR25, R6, 0x1, P1 ;  /* 0x000000190509ac11 */ /* 0x000fe200088f0c06 */
        /* <DEDUP_REMOVED lines=18> */
.L_x_232:
[----:B------:R-:W-:Y:S05]  /*3450*/  BSYNC B0 ;  /* 0x0000000000007941 */ /* 0x000fea0003800000 */
.L_x_231:
[----:B------:R-:W-:Y:S01]  /*3460*/  UIADD3 UR18, -UR33, UR8, URZ ;  /* 0x0000000821127290 */ /* 0x000fe2000fffe13f */
[----:B--23--:R-:W-:Y:S01]  /*3470*/  IMAD.WIDE.U32 R6, R23, UR33, R228 ;  /* 0x0000002117067c25 */ /* 0x00cfe2000f8e00e4 */
[----:B------:R-:W-:Y:S01]  /*3480*/  UIMAD UR22, UR30, UR14, URZ ;  /* 0x0000000e1e1672a4 */ /* 0x000fe2000f8e023f */
[----:B------:R-:W-:Y:S01]  /*3490*/  BSSY B0, `(.L_x_233) ;  /* 0x0000042000007945 */ /* 0x000fe20003800000 */
[----:B------:R-:W-:Y:S02]  /*34a0*/  ISETP.GE.AND P6, PT, R250, UR13, PT ;  /* 0x0000000dfa007c0c */ /* 0x000fe4000bfc6270 */
[----:B------:R-:W-:Y:S01]  /*34b0*/  ISETP.GE.AND P4, PT, R4, UR18, PT ;  /* 0x0000001204007c0c */ /* 0x000fe2000bf86270 */
[----:B------:R-:W-:Y:S01]  /*34c0*/  UIMAD UR22, UR33, UR15, UR22 ;  /* 0x0000000f211672a4 */ /* 0x000fe2000f8e0216 */
[----:B------:R-:W-:Y:S02]  /*34d0*/  IADD3 R10, P0, R6, UR31, RZ ;  /* 0x0000001f060a7c10 */ /* 0x000fe4000ff1e0ff */
[----:B------:R-:W-:-:S03]  /*34e0*/  IADD3 R6, R250, 0x8, RZ ;  /* 0x00000008fa067810 */ /* 0x000fc60007ffe0ff */
[----:B------:R-:W-:Y:S01]  /*34f0*/  IMAD.U32 R5, RZ, RZ, UR22 ;  /* 0x00000016ff057e24 */ /* 0x000fe2000f8e00ff */
[----:B------:R-:W-:Y:S01]  /*3500*/  ULDC.64 UR22, c[0x0][0x260] ;  /* 0x0000980000167ab9 */ /* 0x000fe20000000a00 */
[----:B------:R-:W-:-:S03]  /*3510*/  ISETP.GE.AND P5, PT, R6, UR13, PT ;  /* 0x0000000d06007c0c */ /* 0x000fc6000bfa6270 */
[----:B------:R-:W-:Y:S01]  /*3520*/  IADD3.X R11, R7, UR34, R5, P0, !PT ;  /* 0x00000022070b7c10 */ /* 0x000fe200087fe405 */
[----:B------:R2:W-:Y:S01]  /*3530*/  @P4 STS.128 [R226+0x10000], RZ ;  /* 0x010000ffe2004388 */ /* 0x0005e20000000c00 */
[----:B------:R-:W-:-:S03]  /*3540*/  IMAD R5, R25, UR22, RZ ;  /* 0x0000001619057c24 */ /* 0x000fc6000f8e02ff */
[----:B------:R2:W-:Y:S01]  /*3550*/  @P4 STS.128 [R226+0x12000], RZ ;  /* 0x012000ffe2004388 */ /* 0x0005e20000000c00 */
[C---:B------:R-:W-:Y:S02]  /*3560*/  IMAD R16, R18.reuse, UR23, R5 ;  /* 0x0000001712107c24 */ /* 0x040fe4000f8e0205 */
[----:B------:R-:W-:Y:S01]  /*3570*/  IMAD.WIDE.U32 R10, R18, UR22, R10 ;  /* 0x00000016120a7c25 */ /* 0x000fe2000f8e000a */
[----:B------:R2:W-:Y:S03]  /*3580*/  @P4 STS.128 [R226+0x14000], RZ ;  /* 0x014000ffe2004388 */ /* 0x0005e60000000c00 */
[----:B------:R-:W-:Y:S01]  /*3590*/  IMAD.IADD R17, R11, 0x1, R16 ;  /* 0x000000010b117824 */ /* 0x000fe200078e0210 */
[----:B------:R2:W-:Y:S01]  /*35a0*/  @P4 STS.128 [R226+0x16000], RZ ;  /* 0x016000ffe2004388 */ /* 0x0005e20000000c00 */
[----:B------:R-:W-:Y:S05]  /*35b0*/  @P4 BRA `(.L_x_234) ;  /* 0x0000000000bc4947 */ /* 0x000fea0003800000 */
[----:B------:R-:W-:Y:S01]  /*35c0*/  ULDC UR13, c[0x0][0x2d0] ;  /* 0x0000b400000d7ab9 */ /* 0x000fe20000000800 */
[----:B------:R-:W3:Y:S01]  /*35d0*/  LDC.64 R20, c[0x0][0x218] ;  /* 0x00008600ff147b82 */ /* 0x000ee20000000a00 */
[----:B------:R-:W-:Y:S01]  /*35e0*/  ISETP.GE.AND P0, PT, R228, UR13, PT ;  /* 0x0000000de4007c0c */ /* 0x000fe2000bf06270 */
[----:B------:R-:W-:Y:S01]  /*35f0*/  IMAD R5, R24, UR14, RZ ;  /* 0x0000000e18057c24 */ /* 0x000fe2000f8e02ff */
[----:B------:R-:W-:Y:S02]  /*3600*/  MOV R6, UR31 ;  /* 0x0000001f00067c02 */ /* 0x000fe40008000f00 */
[----:B------:R-:W-:Y:S01]  /*3610*/  MOV R7, UR34 ;  /* 0x0000002200077c02 */ /* 0x000fe20008000f00 */
[----:B------:R-:W-:Y:S01]  /*3620*/  IMAD R12, R22, UR15, R5 ;  /* 0x0000000f160c7c24 */ /* 0x000fe2000f8e0205 */
[----:B------:R-:W-:Y:S01]  /*3630*/  ISETP.GE.AND P2, PT, R242, UR13, PT ;  /* 0x0000000df2007c0c */ /* 0x000fe2000bf46270 */
[----:B------:R-:W-:-:S06]  /*3640*/  IMAD.WIDE.U32 R6, R22, UR14, R6 ;  /* 0x0000000e16067c25 */ /* 0x000fcc000f8e0006 */
[----:B------:R-:W5:Y:S01]  /*3650*/  @!P0 LDC.64 R14, c[0x0][0x218] ;  /* 0x00008600ff0e8b82 */ /* 0x000f620000000a00 */
[----:B------:R-:W-:Y:S01]  /*3660*/  @!P0 MOV R9, R17 ;  /* 0x0000001100098202 */ /* 0x000fe20000000f00 */
[----:B------:R-:W-:Y:S01]  /*3670*/  @!P0 IMAD R5, R27, UR14, RZ ;  /* 0x0000000e1b058c24 */ /* 0x000fe2000f8e02ff */
[----:B------:R1:W-:Y:S01]  /*3680*/  @P0 STS.128 [R226+0x10000], RZ ;  /* 0x010000ffe2000388 */ /* 0x0003e20000000c00 */
[----:B------:R-:W-:Y:S02]  /*3690*/  @!P0 IMAD.MOV.U32 R8, RZ, RZ, R10 ;  /* 0x000000ffff088224 */ /* 0x000fe400078e000a */
[C---:B------:R-:W-:Y:S02]  /*36a0*/  @!P0 IMAD R5, R4.reuse, UR15, R5 ;  /* 0x0000000f04058c24 */ /* 0x040fe4000f8e0205 */
[----:B------:R-:W-:-:S04]  /*36b0*/  @!P0 IMAD.WIDE.U32 R8, R4, UR14, R8 ;  /* 0x0000000e04088c25 */ /* 0x000fc8000f8e0008 */
[----:B------:R-:W-:Y:S01]  /*36c0*/  IMAD.IADD R7, R7, 0x1, R12 ;  /* 0x0000000107077824 */ /* 0x000fe200078e020c */
[----:B------:R-:W-:Y:S01]  /*36d0*/  @!P0 IADD3 R5, R9, R5, RZ ;  /* 0x0000000509058210 */ /* 0x000fe20007ffe0ff */
[----:B---3--:R-:W-:Y:S01]  /*36e0*/  IMAD.WIDE R12, R228, 0x2, R20 ;  /* 0x00000002e40c7825 */ /* 0x008fe200078e0214 */
[----:B-----5:R-:W-:-:S04]  /*36f0*/  @!P0 LEA R14, P1, R8, R14, 0x1 ;  /* 0x0000000e080e8211 */ /* 0x020fc800078208ff */
[----:B------:R-:W-:Y:S01]  /*3700*/  @!P0 LEA.HI.X R15, R8, R15, R5, 0x1, P1 ;  /* 0x0000000f080f8211 */ /* 0x000fe200008f0c05 */
[----:B------:R-:W-:Y:S01]  /*3710*/  IMAD.WIDE.U32 R8, R18, UR22, R6 ;  /* 0x0000001612087c25 */ /* 0x000fe2000f8e0006 */
[----:B------:R-:W-:-:S03]  /*3720*/  ISETP.GE.AND P1, PT, R243, UR13, PT ;  /* 0x0000000df3007c0c */ /* 0x000fc6000bf26270 */
[----:B------:R-:W-:Y:S01]  /*3730*/  @!PT LDS RZ, [RZ] ;  /* 0x00000000fffff984 */ /* 0x000fe20000000800 */
[----:B------:R-:W-:Y:S01]  /*3740*/  @!PT LDS RZ, [RZ] ;  /* 0x00000000fffff984 */ /* 0x000fe20000000800 */
[----:B------:R-:W-:Y:S01]  /*3750*/  @!PT LDS RZ, [RZ] ;  /* 0x00000000fffff984 */ /* 0x000fe20000000800 */
[----:B------:R1:W-:Y:S01]  /*3760*/  @!P0 LDGSTS.E.BYPASS.LTC128B.128 [R226+0x10000], desc[UR6][R14.64] ;  /* 0x100000000ee28fae */ /* 0x0003e2000b901d46 */
[----:B------:R-:W-:Y:S01]  /*3770*/  ISETP.GE.AND P0, PT, R244, UR13, PT ;  /* 0x0000000df4007c0c */ /* 0x000fe2000bf06270 */
[----:B------:R-:W-:Y:S01]  /*3780*/  IMAD.IADD R5, R16, 0x1, R9 ;  /* 0x0000000110057824 */ /* 0x000fe200078e0209 */
[C---:B------:R-:W-:Y:S01]  /*3790*/  LEA R6, P3, R8.reuse, R12, 0x1 ;  /* 0x0000000c08067211 */ /* 0x040fe200078608ff */
[----:B------:R1:W-:Y:S03]  /*37a0*/  @P2 STS.128 [R226+0x12000], RZ ;  /* 0x012000ffe2002388 */ /* 0x0003e60000000c00 */
[----:B------:R-:W-:-:S05]  /*37b0*/  LEA.HI.X R7, R8, R13, R5, 0x1, P3 ;  /* 0x0000000d08077211 */ /* 0x000fca00018f0c05 */
        /* <DEDUP_REMOVED lines=15> */
.L_x_234:
[----:B------:R-:W-:Y:S05]  /*38b0*/  BSYNC B0 ;  /* 0x0000000000007941 */ /* 0x000fea0003800000 */
.L_x_233:
[----:B------:R-:W-:Y:S01]  /*38c0*/  ISETP.GE.AND P3, PT, R26, UR18, PT ;  /* 0x000000121a007c0c */ /* 0x000fe2000bf66270 */
[----:B------:R-:W-:Y:S01]  /*38d0*/  BSSY B0, `(.L_x_235) ;  /* 0x000003a000007945 */ /* 0x000fe20003800000 */
[----:B------:R-:W-:-:S11]  /*38e0*/  MOV R19, UR20 ;  /* 0x0000001400137c02 */ /* 0x000fd60008000f00 */
[----:B------:R1:W-:Y:S04]  /*38f0*/  @P3 STS.128 [R226+0x11000], RZ ;  /* 0x011000ffe2003388 */ /* 0x0003e80000000c00 */
[----:B------:R1:W-:Y:S04]  /*3900*/  @P3 STS.128 [R226+0x13000], RZ ;  /* 0x013000ffe2003388 */ /* 0x0003e80000000c00 */
[----:B------:R1:W-:Y:S04]  /*3910*/  @P3 STS.128 [R226+0x15000], RZ ;  /* 0x015000ffe2003388 */ /* 0x0003e80000000c00 */
[----:B------:R1:W-:Y:S01]  /*3920*/  @P3 STS.128 [R226+0x17000], RZ ;  /* 0x017000ffe2003388 */ /* 0x0003e20000000c00 */
[----:B------:R-:W-:Y:S05]  /*3930*/  @P3 BRA `(.L_x_236) ;  /* 0x0000000000cc3947 */ /* 0x000fea0003800000 */
[----:B------:R-:W-:Y:S01]  /*3940*/  ULDC UR13, c[0x0][0x2d0] ;  /* 0x0000b400000d7ab9 */ /* 0x000fe20000000800 */
[----:B------:R-:W5:Y:S01]  /*3950*/  LDC.64 R20, c[0x0][0x218] ;  /* 0x00008600ff147b82 */ /* 0x000f620000000a00 */
[----:B------:R-:W-:Y:S01]  /*3960*/  ISETP.GE.AND P0, PT, R228, UR13, PT ;  /* 0x0000000de4007c0c */ /* 0x000fe2000bf06270 */
[----:B-1-3--:R-:W-:Y:S01]  /*3970*/  IMAD.U32 R6, RZ, RZ, UR31 ;  /* 0x0000001fff067e24 */ /* 0x00afe2000f8e00ff */
[----:B------:R-:W-:Y:S01]  /*3980*/  IADD3 R5, P1, R22, 0x20, RZ ;  /* 0x0000002016057810 */ /* 0x000fe20007f3e0ff */
[----:B------:R-:W-:Y:S01]  /*3990*/  IMAD.U32 R7, RZ, RZ, UR34 ;  /* 0x00000022ff077e24 */ /* 0x000fe2000f8e00ff */
[----:B------:R-:W-:Y:S01]  /*39a0*/  MOV R12, R10 ;  /* 0x0000000a000c7202 */ /* 0x000fe20000000f00 */
[----:B------:R-:W-:Y:S01]  /*39b0*/  IMAD.MOV.U32 R13, RZ, RZ, R17 ;  /* 0x000000ffff0d7224 */ /* 0x000fe200078e0011 */
[----:B------:R-:W-:Y:S01]  /*39c0*/  IADD3.X R9, RZ, R24, RZ, P1, !PT ;  /* 0x00000018ff097210 */ /* 0x000fe20000ffe4ff */
[----:B------:R-:W-:Y:S01]  /*39d0*/  IMAD.WIDE.U32 R6, R5, UR14, R6 ;  /* 0x0000000e05067c25 */ /* 0x000fe2000f8e0006 */
[----:B------:R-:W-:-:S03]  /*39e0*/  IADD3 R8, P1, R4, 0x20, RZ ;  /* 0x0000002004087810 */ /* 0x000fc60007f3e0ff */
[----:B------:R-:W-:Y:S01]  /*39f0*/  IMAD R9, R9, UR14, RZ ;  /* 0x0000000e09097c24 */ /* 0x000fe2000f8e02ff */
[----:B------:R-:W-:Y:S01]  /*3a00*/  IADD3.X R11, RZ, R27, RZ, P1, !PT ;  /* 0x0000001bff0b7210 */ /* 0x000fe20000ffe4ff */
[----:B------:R-:W1:Y:S01]  /*3a10*/  @!P0 LDC.64 R14, c[0x0][0x218] ;  /* 0x00008600ff0e8b82 */ /* 0x000e620000000a00 */
[----:B------:R-:W-:Y:S01]  /*3a20*/  IMAD.WIDE.U32 R12, R8, UR14, R12 ;  /* 0x0000000e080c7c25 */ /* 0x000fe2000f8e000c */
[----:B------:R3:W-:Y:S03]  /*3a30*/  @P0 STS.128 [R226+0x11000], RZ ;  /* 0x011000ffe2000388 */ /* 0x0007e60000000c00 */
[----:B------:R-:W-:Y:S02]  /*3a40*/  IMAD R5, R5, UR15, R9 ;  /* 0x0000000f05057c24 */ /* 0x000fe4000f8e0209 */
[----:B------:R-:W-:Y:S02]  /*3a50*/  IMAD R11, R11, UR14, RZ ;  /* 0x0000000e0b0b7c24 */ /* 0x000fe4000f8e02ff */
[----:B------:R-:W-:-:S02]  /*3a60*/  IMAD.IADD R7, R7, 0x1, R5 ;  /* 0x0000000107077824 */ /* 0x000fc400078e0205 */
[----:B------:R-:W-:Y:S02]  /*3a70*/  IMAD R5, R8, UR15, R11 ;  /* 0x0000000f08057c24 */ /* 0x000fe4000f8e020b */
[----:B------:R-:W-:-:S03]  /*3a80*/  IMAD.WIDE.U32 R8, R18, UR22, R6 ;  /* 0x0000001612087c25 */ /* 0x000fc6000f8e0006 */
[----:B------:R-:W-:Y:S01]  /*3a90*/  IADD3 R11, R13, R5, RZ ;  /* 0x000000050d0b7210 */ /* 0x000fe20007ffe0ff */
[----:B-----5:R-:W-:-:S04]  /*3aa0*/  IMAD.WIDE R6, R228, 0x2, R20 ;  /* 0x00000002e4067825 */ /* 0x020fc800078e0214 */
[----:B------:R-:W-:Y:S01]  /*3ab0*/  IMAD.IADD R5, R16, 0x1, R9 ;  /* 0x0000000110057824 */ /* 0x000fe200078e0209 */
[----:B------:R-:W-:Y:S02]  /*3ac0*/  LEA R6, P1, R8, R6, 0x1 ;  /* 0x0000000608067211 */ /* 0x000fe400078208ff */
[----:B-1----:R-:W-:Y:S02]  /*3ad0*/  @!P0 LEA R10, P2, R12, R14, 0x1 ;  /* 0x0000000e0c0a8211 */ /* 0x002fe400078408ff */
[----:B------:R-:W-:Y:S02]  /*3ae0*/  LEA.HI.X R7, R8, R7, R5, 0x1, P1 ;  /* 0x0000000708077211 */ /* 0x000fe400008f0c05 */
[----:B------:R-:W-:Y:S02]  /*3af0*/  @!P0 LEA.HI.X R11, R12, R15, R11, 0x1, P2 ;  /* 0x0000000f0c0b8211 */ /* 0x000fe400010f0c0b */
[----:B------:R-:W-:Y:S02]  /*3b00*/  ISETP.GE.AND P2, PT, R242, UR13, PT ;  /* 0x0000000df2007c0c */ /* 0x000fe4000bf46270 */
[----:B------:R-:W-:Y:S01]  /*3b10*/  ISETP.GE.AND P1, PT, R243, UR13, PT ;  /* 0x0000000df3007c0c */ /* 0x000fe2000bf26270 */
[----:B------:R-:W-:Y:S01]  /*3b20*/  @!PT LDS RZ, [RZ] ;  /* 0x00000000fffff984 */ /* 0x000fe20000000800 */
[----:B------:R-:W-:Y:S01]  /*3b30*/  @!PT LDS RZ, [RZ] ;  /* 0x00000000fffff984 */ /* 0x000fe20000000800 */
[----:B------:R-:W-:Y:S01]  /*3b40*/  @!PT LDS RZ, [RZ] ;  /* 0x00000000fffff984 */ /* 0x000fe20000000800 */
[----:B------:R3:W-:Y:S01]  /*3b50*/  @!P0 LDGSTS.E.BYPASS.LTC128B.128 [R226+0x11000], desc[UR6][R10.64] ;  /* 0x110000000ae28fae */ /* 0x0007e2000b901d46 */
[----:B------:R-:W-:-:S09]  /*3b60*/  ISETP.GE.AND P0, PT, R244, UR13, PT ;  /* 0x0000000df4007c0c */ /* 0x000fd2000bf06270 */
        /* <DEDUP_REMOVED lines=16> */
.L_x_236:
[----:B------:R-:W-:Y:S05]  /*3c70*/  BSYNC B0 ;  /* 0x0000000000007941 */ /* 0x000fea0003800000 */
.L_x_235:
[----:B------:R-:W-:Y:S01]  /*3c80*/  UIMAD UR13, UR30, UR20, URZ ;  /* 0x000000141e0d72a4 */ /* 0x000fe2000f8e023f */
[----:B------:R2:W-:Y:S01]  /*3c90*/  @P4 STS.128 [R226+0x18000], RZ ;  /* 0x018000ffe2004388 */ /* 0x0005e20000000c00 */
[----:B-1-3--:R-:W-:Y:S01]  /*3ca0*/  IMAD.WIDE.U32 R6, R19, UR33, R228 ;  /* 0x0000002113067c25 */ /* 0x00afe2000f8e00e4 */
[----:B------:R-:W-:Y:S01]  /*3cb0*/  ULDC.64 UR14, c[0x0][0x268] ;  /* 0x00009a00000e7ab9 */ /* 0x000fe20000000a00 */
[----:B------:R-:W-:Y:S01]  /*3cc0*/  UIMAD UR13, UR33, UR21, UR13 ;  /* 0x00000015210d72a4 */ /* 0x000fe2000f8e020d */
[----:B------:R2:W-:Y:S01]  /*3cd0*/  @P4 STS.128 [R226+0x1a000], RZ ;  /* 0x01a000ffe2004388 */ /* 0x0005e20000000c00 */
[----:B------:R-:W-:Y:S01]  /*3ce0*/  IMAD.SHL.U32 R16, R250, 0x4, RZ ;  /* 0x00000004fa107824 */ /* 0x000fe200078e00ff */
[----:B------:R-:W-:Y:S01]  /*3cf0*/  IADD3 R10, P0, R6, UR32, RZ ;  /* 0x00000020060a7c10 */ /* 0x000fe2000ff1e0ff */
[----:B------:R-:W-:Y:S01]  /*3d00*/  BSSY B0, `(.L_x_237) ;  /* 0x000003f000007945 */ /* 0x000fe20003800000 */
[----:B------:R2:W-:Y:S01]  /*3d10*/  @P4 STS.128 [R226+0x1c000], RZ ;  /* 0x01c000ffe2004388 */ /* 0x0005e20000000c00 */
[----:B------:R-:W-:Y:S01]  /*3d20*/  MOV R5, UR13 ;  /* 0x0000000d00057c02 */ /* 0x000fe20008000f00 */
[----:B------:R-:W-:Y:S01]  /*3d30*/  IMAD.MOV.U32 R238, RZ, RZ, 0x7f800000 ;  /* 0x7f800000ffee7424 */ /* 0x000fe200078e00ff */
[----:B------:R-:W-:Y:S01]  /*3d40*/  SHF.R.S32.HI R241, RZ, 0x1f, R250 ;  /* 0x0000001ffff17819 */ /* 0x000fe200000114fa */
[----:B------:R2:W-:Y:S01]  /*3d50*/  @P4 STS.128 [R226+0x1e000], RZ ;  /* 0x01e000ffe2004388 */ /* 0x0005e20000000c00 */
[----:B------:R-:W-:Y:S01]  /*3d60*/  IADD3.X R11, R7, UR35, R5, P0, !PT ;  /* 0x00000023070b7c10 */ /* 0x000fe200087fe405 */
[----:B------:R-:W-:Y:S01]  /*3d70*/  IMAD R5, R25, UR14, RZ ;  /* 0x0000000e19057c24 */ /* 0x000fe2000f8e02ff */
[----:B------:R-:W-:-:S02]  /*3d80*/  IADD3 R16, P1, R16, UR10, RZ ;  /* 0x0000000a10107c10 */ /* 0x000fc4000ff3e0ff */
[----:B------:R-:W-:Y:S01]  /*3d90*/  SHF.L.U64.HI R6, R250, 0x2, R241 ;  /* 0x00000002fa067819 */ /* 0x000fe200000102f1 */
[C---:B------:R-:W-:Y:S01]  /*3da0*/  IMAD R19, R18.reuse, UR15, R5 ;  /* 0x0000000f12137c24 */ /* 0x040fe2000f8e0205 */
[----:B------:R-:W-:Y:S01]  /*3db0*/  MOV R239, 0x7f800000 ;  /* 0x7f80000000ef7802 */ /* 0x000fe20000000f00 */
[----:B------:R-:W-:Y:S01]  /*3dc0*/  IMAD.WIDE.U32 R10, R18, UR14, R10 ;  /* 0x0000000e120a7c25 */ /* 0x000fe2000f8e000a */
[----:B------:R-:W-:-:S03]  /*3dd0*/  IADD3.X R17, R6, UR9, RZ, P1, !PT ;  /* 0x0000000906117c10 */ /* 0x000fc60008ffe4ff */
[----:B------:R-:W-:Y:S01]  /*3de0*/  IMAD.IADD R20, R11, 0x1, R19 ;  /* 0x000000010b147824 */ /* 0x000fe200078e0213 */
[----:B------:R-:W-:Y:S06]  /*3df0*/  @P4 BRA `(.L_x_238) ;  /* 0x0000000000bc4947 */ /* 0x000fec0003800000 */
[----:B------:R-:W-:Y:S01]  /*3e00*/  ULDC UR13, c[0x0][0x2d0] ;  /* 0x0000b400000d7ab9 */ /* 0x000fe20000000800 */
[----:B------:R-:W1:Y:S01]  /*3e10*/  LDC.64 R28, c[0x0][0x220] ;  /* 0x00008800ff1c7b82 */ /* 0x000e620000000a00 */
[----:B------:R-:W-:Y:S01]  /*3e20*/  ISETP.GE.AND P0, PT, R228, UR13, PT ;  /* 0x0000000de4007c0c */ /* 0x000fe2000bf06270 */
[----:B------:R-:W-:Y:S01]  /*3e30*/  IMAD R5, R24, UR20, RZ ;  /* 0x0000001418057c24 */ /* 0x000fe2000f8e02ff */
[----:B------:R-:W-:Y:S02]  /*3e40*/  MOV R6, UR32 ;  /* 0x0000002000067c02 */ /* 0x000fe40008000f00 */
[----:B------:R-:W-:Y:S01]  /*3e50*/  MOV R7, UR35 ;  /* 0x0000002300077c02 */ /* 0x000fe20008000f00 */
[----:B------:R-:W-:Y:S01]  /*3e60*/  IMAD R12, R22, UR21, R5 ;  /* 0x00000015160c7c24 */ /* 0x000fe2000f8e0205 */
[----:B------:R-:W-:Y:S01]  /*3e70*/  ISETP.GE.AND P2, PT, R242, UR13, PT ;  /* 0x0000000df2007c0c */ /* 0x000fe2000bf46270 */
[----:B------:R-:W-:-:S06]  /*3e80*/  IMAD.WIDE.U32 R6, R22, UR20, R6 ;  /* 0x0000001416067c25 */ /* 0x000fcc000f8e0006 */
[----:B------:R-:W3:Y:S01]  /*3e90*/  @!P0 LDC.64 R14, c[0x0][0x220] ;  /* 0x00008800ff0e8b82 */ /* 0x000ee20000000a00 */
        /* <DEDUP_REMOVED lines=8> */
[----:B-1----:R-:W-:Y:S01]  /*3f20*/  IMAD.WIDE R12, R228, 0x2, R28 ;  /* 0x00000002e40c7825 */ /* 0x002fe200078e021c */
[----:B---3--:R-:W-:-:S04]  /*3f30*/  @!P0 LEA R14, P1, R8, R14, 0x1 ;  /* 0x0000000e080e8211 */ /* 0x008fc800078208ff */
        /* <DEDUP_REMOVED lines=27> */
.L_x_238:
[----:B------:R-:W-:Y:S05]  /*40f0*/  BSYNC B0 ;  /* 0x0000000000007941 */ /* 0x000fea0003800000 */
.L_x_237:
[----:B------:R1:W-:Y:S01]  /*4100*/  @P3 STS.128 [R226+0x19000], RZ ;  /* 0x019000ffe2003388 */ /* 0x0003e20000000c00 */
[----:B------:R-:W-:Y:S03]  /*4110*/  BSSY B0, `(.L_x_239) ;  /* 0x0000038000007945 */ /* 0x000fe60003800000 */
[----:B------:R1:W-:Y:S04]  /*4120*/  @P3 STS.128 [R226+0x1b000], RZ ;  /* 0x01b000ffe2003388 */ /* 0x0003e80000000c00 */
[----:B------:R1:W-:Y:S04]  /*4130*/  @P3 STS.128 [R226+0x1d000], RZ ;  /* 0x01d000ffe2003388 */ /* 0x0003e80000000c00 */
[----:B------:R1:W-:Y:S01]  /*4140*/  @P3 STS.128 [R226+0x1f000], RZ ;  /* 0x01f000ffe2003388 */ /* 0x0003e20000000c00 */
[----:B------:R-:W-:Y:S05]  /*4150*/  @P3 BRA `(.L_x_240) ;  /* 0x0000000000cc3947 */ /* 0x000fea0003800000 */
[----:B------:R-:W-:Y:S01]  /*4160*/  ULDC UR13, c[0x0][0x2d0] ;  /* 0x0000b400000d7ab9 */ /* 0x000fe20000000800 */
[----:B-1-3--:R-:W-:Y:S01]  /*4170*/  IADD3 R6, P0, R22, 0x20, RZ ;  /* 0x0000002016067810 */ /* 0x00afe20007f1e0ff */
[----:B------:R-:W1:Y:S01]  /*4180*/  LDC.64 R14, c[0x0][0x220] ;  /* 0x00008800ff0e7b82 */ /* 0x000e620000000a00 */
[----:B------:R-:W-:Y:S01]  /*4190*/  ISETP.GE.AND P3, PT, R228, UR13, PT ;  /* 0x0000000de4007c0c */ /* 0x000fe2000bf66270 */
[----:B------:R-:W-:Y:S01]  /*41a0*/  IMAD.U32 R5, RZ, RZ, UR35 ;  /* 0x00000023ff057e24 */ /* 0x000fe2000f8e00ff */
[----:B------:R-:W-:Y:S01]  /*41b0*/  IADD3 R7, P1, R4, 0x20, RZ ;  /* 0x0000002004077810 */ /* 0x000fe20007f3e0ff */
[----:B------:R-:W-:Y:S01]  /*41c0*/  IMAD.X R8, RZ, RZ, R24, P0 ;  /* 0x000000ffff087224 */ /* 0x000fe200000e0618 */
[----:B------:R-:W-:Y:S02]  /*41d0*/  MOV R4, UR32 ;  /* 0x0000002000047c02 */ /* 0x000fe40008000f00 */
[----:B------:R-:W-:Y:S01]  /*41e0*/  IADD3.X R9, RZ, R27, RZ, P1, !PT ;  /* 0x0000001bff097210 */ /* 0x000fe20000ffe4ff */
[----:B------:R-:W-:Y:S01]  /*41f0*/  IMAD R8, R8, UR20, RZ ;  /* 0x0000001408087c24 */ /* 0x000fe2000f8e02ff */
[----:B------:R-:W-:Y:S01]  /*4200*/  ISETP.GE.AND P2, PT, R242, UR13, PT ;  /* 0x0000000df2007c0c */ /* 0x000fe2000bf46270 */
[----:B------:R-:W-:Y:S01]  /*4210*/  IMAD.WIDE.U32 R4, R6, UR20, R4 ;  /* 0x0000001406047c25 */ /* 0x000fe2000f8e0004 */
[----:B------:R-:W-:-:S03]  /*4220*/  ISETP.GE.AND P1, PT, R243, UR13, PT ;  /* 0x0000000df3007c0c */ /* 0x000fc6000bf26270 */
[----:B------:R-:W3:Y:S01]  /*4230*/  @!P3 LDC.64 R12, c[0x0][0x220] ;  /* 0x00008800ff0cbb82 */ /* 0x000ee20000000a00 */
[----:B------:R-:W-:Y:S01]  /*4240*/  IMAD R11, R9, UR20, RZ ;  /* 0x00000014090b7c24 */ /* 0x000fe2000f8e02ff */
[----:B------:R-:W-:Y:S01]  /*4250*/  MOV R9, R20 ;  /* 0x0000001400097202 */ /* 0x000fe20000000f00 */
[----:B------:R-:W-:Y:S01]  /*4260*/  IMAD R6, R6, UR21, R8 ;  /* 0x0000001506067c24 */ /* 0x000fe2000f8e0208 */
[----:B------:R1:W-:Y:S01]  /*4270*/  @P3 STS.128 [R226+0x19000], RZ ;  /* 0x019000ffe2003388 */ /* 0x0003e20000000c00 */
[----:B------:R-:W-:Y:S02]  /*4280*/  IMAD.MOV.U32 R8, RZ, RZ, R10 ;  /* 0x000000ffff087224 */ /* 0x000fe400078e000a */
[----:B------:R-:W-:Y:S02]  /*4290*/  IMAD.IADD R5, R5, 0x1, R6 ;  /* 0x0000000105057824 */ /* 0x000fe400078e0206 */
[----:B------:R-:W-:-:S04]  /*42a0*/  IMAD.WIDE.U32 R8, R7, UR20, R8 ;  /* 0x0000001407087c25 */ /* 0x000fc8000f8e0008 */
[----:B------:R-:W-:-:S05]  /*42b0*/  IMAD R7, R7, UR21, R11 ;  /* 0x0000001507077c24 */ /* 0x000fca000f8e020b */
[----:B------:R-:W-:Y:S01]  /*42c0*/  IADD3 R9, R9, R7, RZ ;  /* 0x0000000709097210 */ /* 0x000fe20007ffe0ff */
[----:B------:R-:W-:-:S04]  /*42d0*/  IMAD.WIDE.U32 R6, R18, UR14, R4 ;  /* 0x0000000e12067c25 */ /* 0x000fc8000f8e0004 */
[----:B-1----:R-:W-:Y:S01]  /*42e0*/  IMAD.WIDE R4, R228, 0x2, R14 ;  /* 0x00000002e4047825 */ /* 0x002fe200078e020e */
[----:B---3--:R-:W-:-:S03]  /*42f0*/  @!P3 LEA R10, P0, R8, R12, 0x1 ;  /* 0x0000000c080ab211 */ /* 0x008fc600078008ff */
[----:B------:R-:W-:Y:S01]  /*4300*/  IMAD.IADD R7, R19, 0x1, R7 ;  /* 0x0000000113077824 */ /* 0x000fe200078e0207 */
[----:B------:R-:W-:Y:S02]  /*4310*/  @!P3 LEA.HI.X R11, R8, R13, R9, 0x1, P0 ;  /* 0x0000000d080bb211 */ /* 0x000fe400000f0c09 */
[----:B------:R-:W-:Y:S02]  /*4320*/  ISETP.GE.AND P0, PT, R244, UR13, PT ;  /* 0x0000000df4007c0c */ /* 0x000fe4000bf06270 */
[C---:B------:R-:W-:Y:S01]  /*4330*/  LEA R4, P4, R6.reuse, R4, 0x1 ;  /* 0x0000000406047211 */ /* 0x040fe200078808ff */
[----:B------:R-:W-:Y:S01]  /*4340*/  @!PT LDS RZ, [RZ] ;  /* 0x00000000fffff984 */ /* 0x000fe20000000800 */
[----:B------:R-:W-:Y:S01]  /*4350*/  @!PT LDS RZ, [RZ] ;  /* 0x00000000fffff984 */ /* 0x000fe20000000800 */
[----:B------:R-:W-:Y:S01]  /*4360*/  @!PT LDS RZ, [RZ] ;  /* 0x00000000fffff984 */ /* 0x000fe20000000800 */
[----:B------:R1:W-:Y:S03]  /*4370*/  @!P3 LDGSTS.E.BYPASS.LTC128B.128 [R226+0x19000], desc[UR6][R10.64] ;  /* 0x190000000ae2bfae */ /* 0x0003e6000b901d46 */
[----:B------:R-:W-:Y:S01]  /*4380*/  LEA.HI.X R5, R6, R5, R7, 0x1, P4 ;  /* 0x0000000506057211 */ /* 0x000fe200020f0c07 */
        /* <DEDUP_REMOVED lines=16> */
.L_x_240:
[----:B------:R-:W-:Y:S05]  /*4490*/  BSYNC B0 ;  /* 0x0000000000007941 */ /* 0x000fea0003800000 */
.L_x_239:
[----:B------:R-:W2:Y:S01]  /*44a0*/  LDC R248, c[0x0][0x270] ;  /* 0x00009c00fff87b82 */ /* 0x000ea20000000800 */
[C---:B-1-3--:R-:W-:Y:S01]  /*44b0*/  VIADD R5, R250.reuse, 0x1 ;  /* 0x00000001fa057836 */ /* 0x04afe20000000000 */
[----:B------:R1:W5:Y:S01]  /*44c0*/  @!P6 LDG.E R238, desc[UR6][R16.64] ;  /* 0x0000000610eee981 */ /* 0x000362000c1e1900 */
[----:B------:R-:W-:Y:S01]  /*44d0*/  IMAD.U32 R4, RZ, RZ, UR38 ;  /* 0x00000026ff047e24 */ /* 0x000fe2000f8e00ff */
[----:B------:R-:W-:Y:S01]  /*44e0*/  UIADD3 UR20, UR38, 0x40, UR33 ;  /* 0x0000004026147890 */ /* 0x000fe2000fffe021 */
[----:B------:R-:W-:Y:S01]  /*44f0*/  IMAD.SHL.U32 R240, R250, 0x4, RZ ;  /* 0x00000004faf07824 */ /* 0x000fe200078e00ff */
[----:B------:R-:W-:Y:S01]  /*4500*/  CS2R R190, SRZ ;  /* 0x0000000000be7805 */ /* 0x000fe2000001ff00 */
[----:B------:R-:W-:Y:S01]  /*4510*/  IMAD.MOV.U32 R252, RZ, RZ, 0x8 ;  /* 0x00000008fffc7424 */ /* 0x000fe200078e00ff */
[----:B------:R-:W-:Y:S02]  /*4520*/  IADD3 R247, R5, UR8, -R4 ;  /* 0x0000000805f77c10 */ /* 0x000fe4000fffe804 */
        /* <DEDUP_REMOVED lines=63> */
[----:B------:R-:W-:Y:S01]  /*4920*/  SHF.L.U64.HI R241, R250, 0x2, R241 ;  /* 0x00000002faf17819 */ /* 0x000fe200000102f1 */
[----:B------:R-:W-:Y:S01]  /*4930*/  ULDC UR18, c[0x0][0x2d0] ;  /* 0x0000b40000127ab9 */ /* 0x000fe20000000800 */
[----:B------:R-:W-:Y:S01]  /*4940*/  UIADD3 UR20, UR20, -UR8, URZ ;  /* 0x8000000814147290 */ /* 0x000fe2000fffe03f */
[----:B------:R1:W5:Y:S01]  /*4950*/  @!P5 LDG.E R239, desc[UR6][R16.64+0x20] ;  /* 0x0000200610efd981 */ /* 0x000362000c1e1900 */
[----:B------:R-:W-:Y:S01]  /*4960*/  ULDC UR21, c[0x0][0x2dc] ;  /* 0x0000b70000157ab9 */ /* 0x000fe20000000800 */
[----:B------:R-:W-:Y:S02]  /*4970*/  ULDC UR15, c[0x0][0x2ec] ;  /* 0x0000bb00000f7ab9 */ /* 0x000fe40000000800 */
[----:B--2---:R-:W0:Y:S07]  /*4980*/  LDGDEPBAR ;  /* 0x00000000000079af */ /* 0x004e2e0000000000 */
.L_x_243:
[----:B------:R-:W0:Y:S01]  /*4990*/  LDGDEPBAR ;  /* 0x00000000000079af */ /* 0x000e220000000000 */
[----:B------:R-:W-:Y:S01]  /*49a0*/  USHF.L.U32 UR13, UR5, 0x6, URZ ;  /* 0x00000006050d7899 */ /* 0x000fe2000800063f */
[----:B-----5:R-:W-:Y:S01]  /*49b0*/  FSETP.NEU.FTZ.AND P1, PT, R238, -INF , PT ;  /* 0xff800000ee00780b */ /* 0x020fe20003f3d000 */
[----:B------:R-:W-:Y:S02]  /*49c0*/  USHF.L.U32 UR14, UR17, 0x6, URZ ;  /* 0x00000006110e7899 */ /* 0x000fe4000800063f */
[----:B------:R-:W-:Y:S02]  /*49d0*/  UISETP.GE.AND UP0, UPT, UR13, UR20, UPT ;  /* 0x000000140d00728c */ /* 0x000fe4000bf06270 */
[----:B------:R-:W-:Y:S02]  /*49e0*/  UIADD3 UR14, UR14, 0x40, URZ ;  /* 0x000000400e0e7890 */ /* 0x000fe4000fffe03f */
[----:B------:R-:W-:Y:S02]  /*49f0*/  UISETP.GT.AND UP2, UPT, UR5, UR16, UPT ;  /* 0x000000100500728c */ /* 0x000fe4000bf44270 */
[----:B------:R-:W-:Y:S06]  /*4a00*/  UISETP.LT.AND UP0, UPT, UR14, UR8, UP0 ;  /* 0x000000080e00728c */ /* 0x000fec0008701270 */
[----:B------:R-:W-:Y:S01]  /*4a10*/  PLOP3.LUT P0, PT, PT, PT, UP0, 0x80, 0x0 ;  /* 0x000000000000781c */ /* 0x000fe20003f0f008 */
[----:B------:R-:W-:Y:S04]  /*4a20*/  DEPBAR.LE SB0, 0x0 ;  /* 0x000080000000791a */ /* 0x000fe80000000000 */
[----:B------:R-:W-:Y:S06]  /*4a30*/  BAR.SYNC.DEFER_BLOCKING 0x0 ;  /* 0x0000000000007b1d */ /* 0x000fec0000010000 */
[----:B-1----:R-:W-:Y:S04]  /*4a40*/  LDSM.16.M88.4 R16, [R214] ;  /* 0x00000000d610783b */ /* 0x002fe80000000200 */
[----:B------:R-:W1:Y:S04]  /*4a50*/  LDSM.16.M88.4 R8, [R3+UR4+0x10000] ;  /* 0x010000040308783b */ /* 0x000e680008000200 */
[----:B------:R-:W2:Y:S04]  /*4a60*/  LDSM.16.M88.4 R84, [R3+UR4+0x10800] ;  /* 0x010800040354783b */ /* 0x000ea80008000200 */
[----:B------:R-:W-:Y:S04]  /*4a70*/  LDSM.16.M88.4 R88, [R216] ;  /* 0x00000000d858783b */ /* 0x000fe80000000200 */
[----:B------:R-:W3:Y:S04]  /*4a80*/  LDSM.16.M88.4 R92, [R2] ;  /* 0x00000000025c783b */ /* 0x000ee80000000200 */
[----:B------:R-:W4:Y:S04]  /*4a90*/  LDSM.16.M88.4 R96, [R2+0x800] ;  /* 0x000800000260783b */ /* 0x000f280000000200 */
[----:B------:R-:W-:Y:S04]  /*4aa0*/  LDSM.16.M88.4 R100, [R219] ;  /* 0x00000000db64783b */ /* 0x000fe80000000200 */
[----:B------:R-:W4:Y:S04]  /*4ab0*/  LDSM.16.M88.4 R104, [R213] ;  /* 0x00000000d568783b */ /* 0x000f280000000200 */
[----:B------:R-:W-:Y:S04]  /*4ac0*/  LDSM.16.M88.4 R108, [R218] ;  /* 0x00000000da6c783b */ /* 0x000fe80000000200 */
[----:B------:R-:W-:Y:S01]  /*4ad0*/  LDSM.16.M88.4 R112, [R212] ;  /* 0x00000000d470783b */ /* 0x000fe20000000200 */
[C---:B-1----:R-:W-:Y:S06]  /*4ae0*/  HMMA.16816.F32.BF16 R4, R16.reuse, R8, RZ ;  /* 0x000000081004723c */ /* 0x042fec00000418ff */
[C---:B------:R-:W-:Y:S06]  /*4af0*/  HMMA.16816.F32.BF16 R8, R16.reuse, R10, RZ ;  /* 0x0000000a1008723c */ /* 0x040fec00000418ff */
[C---:B--2---:R-:W-:Y:S06]  /*4b00*/  HMMA.16816.F32.BF16 R12, R16.reuse, R84, RZ ;  /* 0x00000054100c723c */ /* 0x044fec00000418ff */
[----:B------:R-:W-:Y:S01]  /*4b10*/  HMMA.16816.F32.BF16 R16, R16, R86, RZ ;  /* 0x000000561010723c */ /* 0x000fe200000418ff */
[----:B------:R-:W1:Y:S05]  /*4b20*/  LDSM.16.M88.4 R84, [R213+0x800] ;  /* 0x00080000d554783b */ /* 0x000e6a0000000200 */
[C---:B---3--:R-:W-:Y:S06]  /*4b30*/  HMMA.16816.F32.BF16 R4, R88.reuse, R92, R4 ;  /* 0x0000005c5804723c */ /* 0x048fec0000041804 */
[C---:B------:R-:W-:Y:S01]  /*4b40*/  HMMA.16816.F32.BF16 R8, R88.reuse, R94, R8 ;  /* 0x0000005e5808723c */ /* 0x040fe20000041808 */
[----:B------:R-:W-:Y:S05]  /*4b50*/  LDSM.16.M88.4 R92, [R214+0x2000] ;  /* 0x00200000d65c783b */ /* 0x000fea0000000200 */
[C---:B----4-:R-:W-:Y:S06]  /*4b60*/  HMMA.16816.F32.BF16 R12, R88.reuse, R96, R12 ;  /* 0x00000060580c723c */ /* 0x050fec000004180c */
[----:B------:R-:W-:Y:S01]  /*4b70*/  HMMA.16816.F32.BF16 R16, R88, R98, R16 ;  /* 0x000000625810723c */ /* 0x000fe20000041810 */
[----:B------:R-:W2:Y:S04]  /*4b80*/  LDSM.16.M88.4 R88, [R212+0x800] ;  /* 0x00080000d458783b */ /* 0x000ea80000000200 */
[----:B------:R-:W3:Y:S01]  /*4b90*/  LDSM.16.M88.4 R96, [R3+UR4+0x12000] ;  /* 0x012000040360783b */ /* 0x000ee20008000200 */
[C---:B------:R-:W-:Y:S06]  /*4ba0*/  HMMA.16816.F32.BF16 R4, R100.reuse, R104, R4 ;  /* 0x000000686404723c */ /* 0x040fec0000041804 */
[C---:B------:R-:W-:Y:S01]  /*4bb0*/  HMMA.16816.F32.BF16 R8, R100.reuse, R106, R8 ;  /* 0x0000006a6408723c */ /* 0x040fe20000041808 */
[----:B------:R-:W-:Y:S05]  /*4bc0*/  LDSM.16.M88.4 R104, [R2+0x2000] ;  /* 0x002000000268783b */ /* 0x000fea0000000200 */
[C---:B-1----:R-:W-:Y:S06]  /*4bd0*/  HMMA.16816.F32.BF16 R12, R100.reuse, R84, R12 ;  /* 0x00000054640c723c */ /* 0x042fec000004180c */
[----:B------:R-:W-:Y:S01]  /*4be0*/  HMMA.16816.F32.BF16 R16, R100, R86, R16 ;  /* 0x000000566410723c */ /* 0x000fe20000041810 */
[----:B------:R-:W1:Y:S04]  /*4bf0*/  LDSM.16.M88.4 R84, [R3+UR4+0x12800] ;  /* 0x012800040354783b */ /* 0x000e680008000200 */
[----:B------:R-:W4:Y:S01]  /*4c00*/  LDSM.16.M88.4 R100, [R216+0x2000] ;  /* 0x00200000d864783b */ /* 0x000f220000000200 */
[C---:B------:R-:W-:Y:S06]  /*4c10*/  HMMA.16816.F32.BF16 R4, R108.reuse, R112, R4 ;  /* 0x000000706c04723c */ /* 0x040fec0000041804 */
[C---:B------:R-:W-:Y:S01]  /*4c20*/  HMMA.16816.F32.BF16 R8, R108.reuse, R114, R8 ;  /* 0x000000726c08723c */ /* 0x040fe20000041808 */
[----:B------:R-:W-:Y:S05]  /*4c30*/  LDSM.16.M88.4 R112, [R213+0x2000] ;  /* 0x00200000d570783b */ /* 0x000fea0000000200 */
[C---:B--2---:R-:W-:Y:S06]  /*4c40*/  HMMA.16816.F32.BF16 R12, R108.reuse, R88, R12 ;  /* 0x000000586c0c723c */ /* 0x044fec000004180c */
[----:B------:R-:W-:Y:S01]  /*4c50*/  HMMA.16816.F32.BF16 R16, R108, R90, R16 ;  /* 0x0000005a6c10723c */ /* 0x000fe20000041810 */
[----:B------:R-:W2:Y:S04]  /*4c60*/  LDSM.16.M88.4 R88, [R2+0x2800] ;  /* 0x002800000258783b */ /* 0x000ea80000000200 */
[----:B------:R-:W2:Y:S01]  /*4c70*/  LDSM.16.M88.4 R108, [R219+0x2000] ;  /* 0x00200000db6c783b */ /* 0x000ea20000000200 */
[C---:B---3--:R-:W-:Y:S06]  /*4c80*/  HMMA.16816.F32.BF16 R4, R92.reuse, R96, R4 ;  /* 0x000000605c04723c */ /* 0x048fec0000041804 */
[C---:B------:R-:W-:Y:S01]  /*4c90*/  HMMA.16816.F32.BF16 R8, R92.reuse, R98, R8 ;  /* 0x000000625c08723c */ /* 0x040fe20000041808 */
[----:B------:R-:W-:Y:S05]  /*4ca0*/  LDSM.16.M88.4 R96, [R212+0x2000] ;  /* 0x00200000d460783b */ /* 0x000fea0000000200 */
[C---:B-1----:R-:W-:Y:S06]  /*4cb0*/  HMMA.16816.F32.BF16 R12, R92.reuse, R84, R12 ;  /* 0x000000545c0c723c */ /* 0x042fec000004180c */
[----:B------:R-:W-:Y:S01]  /*4cc0*/  HMMA.16816.F32.BF16 R16, R92, R86, R16 ;  /* 0x000000565c10723c */ /* 0x000fe20000041810 */
[----:B------:R-:W1:Y:S04]  /*4cd0*/  LDSM.16.M88.4 R84, [R213+0x2800] ;  /* 0x00280000d554783b */ /* 0x000e680000000200 */
[----:B------:R-:W3:Y:S01]  /*4ce0*/  LDSM.16.M88.4 R92, [R218+0x2000] ;  /* 0x00200000da5c783b */ /* 0x000ee20000000200 */
[C---:B----4-:R-:W-:Y:S06]  /*4cf0*/  HMMA.16816.F32.BF16 R4, R100.reuse, R104, R4 ;  /* 0x000000686404723c */ /* 0x050fec0000041804 */
[C---:B------:R-:W-:Y:S01]  /*4d00*/  HMMA.16816.F32.BF16 R8, R100.reuse, R106, R8 ;  /* 0x0000006a6408723c */ /* 0x040fe20000041808 */
[----:B------:R-:W-:Y:S05]  /*4d10*/  LDSM.16.M88.4 R104, [R3+UR4+0x14000] ;  /* 0x014000040368783b */ /* 0x000fea0008000200 */
[C---:B--2---:R-:W-:Y:S06]  /*4d20*/  HMMA.16816.F32.BF16 R12, R100.reuse, R88, R12 ;  /* 0x00000058640c723c */ /* 0x044fec000004180c */
[----:B------:R-:W-:Y:S01]  /*4d30*/  HMMA.16816.F32.BF16 R16, R100, R90, R16 ;  /* 0x0000005a6410723c */ /* 0x000fe20000041810 */
[----:B------:R-:W2:Y:S04]  /*4d40*/  LDSM.16.M88.4 R88, [R212+0x2800] ;  /* 0x00280000d458783b */ /* 0x000ea80000000200 */
[----:B------:R-:W4:Y:S01]  /*4d50*/  LDSM.16.M88.4 R100, [R214+0x4000] ;  /* 0x00400000d664783b */ /* 0x000f220000000200 */
[C---:B------:R-:W-:Y:S06]  /*4d60*/  HMMA.16816.F32.BF16 R4, R108.reuse, R112, R4 ;  /* 0x000000706c04723c */ /* 0x040fec0000041804 */
[C---:B------:R-:W-:Y:S01]  /*4d70*/  HMMA.16816.F32.BF16 R8, R108.reuse, R114, R8 ;  /* 0x000000726c08723c */ /* 0x040fe20000041808 */
[----:B------:R-:W-:Y:S05]  /*4d80*/  LDSM.16.M88.4 R112, [R2+0x4000] ;  /* 0x004000000270783b */ /* 0x000fea0000000200 */
[C---:B-1----:R-:W-:Y:S06]  /*4d90*/  HMMA.16816.F32.BF16 R12, R108.reuse, R84, R12 ;  /* 0x000000546c0c723c */ /* 0x042fec000004180c */
[----:B------:R-:W-:Y:S01]  /*4da0*/  HMMA.16816.F32.BF16 R16, R108, R86, R16 ;  /* 0x000000566c10723c */ /* 0x000fe20000041810 */
[----:B------:R-:W1:Y:S04]  /*4db0*/  LDSM.16.M88.4 R84, [R3+UR4+0x14800] ;  /* 0x014800040354783b */ /* 0x000e680008000200 */
[----:B------:R-:W1:Y:S01]  /*4dc0*/  LDSM.16.M88.4 R108, [R216+0x4000] ;  /* 0x00400000d86c783b */ /* 0x000e620000000200 */
[C---:B---3--:R-:W-:Y:S06]  /*4dd0*/  HMMA.16816.F32.BF16 R4, R92.reuse, R96, R4 ;  /* 0x000000605c04723c */ /* 0x048fec0000041804 */
[C---:B------:R-:W-:Y:S01]  /*4de0*/  HMMA.16816.F32.BF16 R8, R92.reuse, R98, R8 ;  /* 0x000000625c08723c */ /* 0x040fe20000041808 */
[----:B------:R-:W-:Y:S05]  /*4df0*/  LDSM.16.M88.4 R96, [R213+0x4000] ;  /* 0x00400000d560783b */ /* 0x000fea0000000200 */
[C---:B--2---:R-:W-:Y:S06]  /*4e00*/  HMMA.16816.F32.BF16 R12, R92.reuse, R88, R12 ;  /* 0x000000585c0c723c */ /* 0x044fec000004180c */
[----:B------:R-:W-:Y:S01]  /*4e10*/  HMMA.16816.F32.BF16 R16, R92, R90, R16 ;  /* 0x0000005a5c10723c */ /* 0x000fe20000041810 */
[----:B------:R-:W2:Y:S04]  /*4e20*/  LDSM.16.M88.4 R88, [R2+0x4800] ;  /* 0x004800000258783b */ /* 0x000ea80000000200 */
[----:B------:R-:W3:Y:S01]  /*4e30*/  LDSM.16.M88.4 R92, [R219+0x4000] ;  /* 0x00400000db5c783b */ /* 0x000ee20000000200 */
[C---:B----4-:R-:W-:Y:S06]  /*4e40*/  HMMA.16816.F32.BF16 R4, R100.reuse, R104, R4 ;  /* 0x000000686404723c */ /* 0x050fec0000041804 */
[C---:B------:R-:W-:Y:S01]  /*4e50*/  HMMA.16816.F32.BF16 R8, R100.reuse, R106, R8 ;  /* 0x0000006a6408723c */ /* 0x040fe20000041808 */
[----:B------:R-:W-:Y:S05]  /*4e60*/  LDSM.16.M88.4 R104, [R212+0x4000] ;  /* 0x00400000d468783b */ /* 0x000fea0000000200 */
[C---:B-1----:R-:W-:Y:S06]  /*4e70*/  HMMA.16816.F32.BF16 R12, R100.reuse, R84, R12 ;  /* 0x00000054640c723c */ /* 0x042fec000004180c */
[----:B------:R-:W-:Y:S01]  /*4e80*/  HMMA.16816.F32.BF16 R16, R100, R86, R16 ;  /* 0x000000566410723c */ /* 0x000fe20000041810 */
[----:B------:R-:W1:Y:S04]  /*4e90*/  LDSM.16.M88.4 R84, [R213+0x4800] ;  /* 0x00480000d554783b */ /* 0x000e680000000200 */
[----:B------:R-:W4:Y:S01]  /*4ea0*/  LDSM.16.M88.4 R100, [R218+0x4000] ;  /* 0x00400000da64783b */ /* 0x000f220000000200 */
[C---:B------:R-:W-:Y:S06]  /*4eb0*/  HMMA.16816.F32.BF16 R4, R108.reuse, R112, R4 ;  /* 0x000000706c04723c */ /* 0x040fec0000041804 */
[C---:B------:R-:W-:Y:S01]  /*4ec0*/  HMMA.16816.F32.BF16 R8, R108.reuse, R114, R8 ;  /* 0x000000726c08723c */ /* 0x040fe20000041808 */
[----:B------:R-:W-:Y:S05]  /*4ed0*/  LDSM.16.M88.4 R112, [R3+UR4+0x16000] ;  /* 0x016000040370783b */ /* 0x000fea0008000200 */
        /* <DEDUP_REMOVED lines=9> */
[----:B------:R-:W1:Y:S04]  /*4f70*/  LDSM.16.M88.4 R84, [R3+UR4+0x16800] ;  /* 0x016800040354783b */ /* 0x000e680008000200 */
[----:B------:R-:W3:Y:S01]  /*4f80*/  LDSM.16.M88.4 R92, [R216+0x6000] ;  /* 0x00600000d85c783b */ /* 0x000ee20000000200 */
[C---:B----4-:R-:W-:Y:S06]  /*4f90*/  HMMA.16816.F32.BF16 R4, R100.reuse, R104, R4 ;  /* 0x000000686404723c */ /* 0x050fec0000041804 */
[C---:B------:R-:W-:Y:S01]  /*4fa0*/  HMMA.16816.F32.BF16 R8, R100.reuse, R106, R8 ;  /* 0x0000006a6408723c */ /* 0x040fe20000041808 */
[----:B------:R-:W-:Y:S05]  /*4fb0*/  LDSM.16.M88.4 R104, [R213+0x6000] ;  /* 0x00600000d568783b */ /* 0x000fea0000000200 */
        /* <DEDUP_REMOVED lines=9> */
[----:B------:R-:W1:Y:S04]  /*5050*/  LDSM.16.M88.4 R84, [R213+0x6800] ;  /* 0x00680000d554783b */ /* 0x000e680000000200 */
[----:B------:R-:W1:Y:S01]  /*5060*/  LDSM.16.M88.4 R108, [R218+0x6000] ;  /* 0x00600000da6c783b */ /* 0x000e620000000200 */
[C---:B---3--:R-:W-:Y:S06]  /*5070*/  HMMA.16816.F32.BF16 R4, R92.reuse, R96, R4 ;  /* 0x000000605c04723c */ /* 0x048fec0000041804 */
[C---:B------:R-:W-:Y:S06]  /*5080*/  HMMA.16816.F32.BF16 R8, R92.reuse, R98, R8 ;  /* 0x000000625c08723c */ /* 0x040fec0000041808 */
[C---:B--2---:R-:W-:Y:S06]  /*5090*/  HMMA.16816.F32.BF16 R12, R92.reuse, R88, R12 ;  /* 0x000000585c0c723c */ /* 0x044fec000004180c */
[----:B------:R-:W-:Y:S01]  /*50a0*/  HMMA.16816.F32.BF16 R16, R92, R90, R16 ;  /* 0x0000005a5c10723c */ /* 0x000fe20000041810 */
[----:B------:R-:W-:Y:S04]  /*50b0*/  IMAD.U32 R88, RZ, RZ, UR17 ;  /* 0x00000011ff587e24 */ /* 0x000fe8000f8e00ff */
[----:B------:R-:W-:Y:S01]  /*50c0*/  @!P0 VIADD R89, R247, UR13 ;  /* 0x0000000df7598c36 */ /* 0x000fe20008000000 */
[C---:B----4-:R-:W-:Y:S05]  /*50d0*/  HMMA.16816.F32.BF16 R4, R100.reuse, R104, R4 ;  /* 0x000000686404723c */ /* 0x050fea0000041804 */
[C---:B------:R-:W-:Y:S01]  /*50e0*/  @!P0 VIMNMX R91, R89.reuse, UR8, PT ;  /* 0x00000008595b8c48 */ /* 0x040fe2000bfe0100 */
[C---:B------:R-:W-:Y:S05]  /*50f0*/  HMMA.16816.F32.BF16 R8, R100.reuse, R106, R8 ;  /* 0x0000006a6408723c */ /* 0x040fea0000041808 */
[----:B------:R-:W-:Y:S01]  /*5100*/  @!P0 VIADDMNMX R89, R89, R252, UR8, PT ;  /* 0x0000000859598e46 */ /* 0x000fe2000b8001fc */
[C---:B-1----:R-:W-:Y:S05]  /*5110*/  HMMA.16816.F32.BF16 R12, R100.reuse, R84, R12 ;  /* 0x00000054640c723c */ /* 0x042fea000004180c */
[----:B------:R-:W-:Y:S01]  /*5120*/  FMUL.FTZ R93, R239, 1.4426950216293334961 ;  /* 0x3fb8aa3bef5d7820 */ /* 0x000fe20000410000 */
[----:B------:R-:W-:Y:S01]  /*5130*/  HMMA.16816.F32.BF16 R16, R100, R86, R16 ;  /* 0x000000566410723c */ /* 0x000fe20000041810 */
[----:B------:R-:W1:Y:S04]  /*5140*/  LDSM.16.M88.4 R84, [R212+0x6800] ;  /* 0x00680000d454783b */ /* 0x000e680000000200 */
[----:B------:R-:W-:Y:S01]  /*5150*/  @!P0 IMAD R88, R88, 0x40, R249 ;  /* 0x0000004058588824 */ /* 0x000fe200078e02f9 */
[C---:B------:R-:W-:Y:S05]  /*5160*/  HMMA.16816.F32.BF16 R4, R108.reuse, R112, R4 ;  /* 0x000000706c04723c */ /* 0x040fea0000041804 */
[----:B------:R-:W-:Y:S01]  /*5170*/  FMUL.FTZ R90, R238, 1.4426950216293334961 ;  /* 0x3fb8aa3bee5a7820 */ /* 0x000fe20000410000 */
[C---:B------:R-:W-:Y:S03]  /*5180*/  HMMA.16816.F32.BF16 R8, R108.reuse, R114, R8 ;  /* 0x000000726c08723c */ /* 0x040fe60000041808 */
[CC--:B------:R-:W-:Y:S02]  /*5190*/  @!P0 ISETP.GE.AND P2, PT, R88.reuse, R91.reuse, PT ;  /* 0x0000005b5800820c */ /* 0x0c0fe40003f46270 */
[----:B------:R-:W-:Y:S01]  /*51a0*/  @!P0 VIADD R92, R88, 0x1 ;  /* 0x00000001585c8836 */ /* 0x000fe20000000000 */
[----:B------:R-:W-:Y:S04]  /*51b0*/  FSEL R90, R90, RZ, P1 ;  /* 0x000000ff5a5a7208 */ /* 0x000fe80000800000 */
[----:B------:R-:W-:Y:S08]  /*51c0*/  @!P0 ISETP.GE.AND P1, PT, R92, R91, PT ;  /* 0x0000005b5c00820c */ /* 0x000ff00003f26270 */
[----:B------:R-:W-:Y:S02]  /*51d0*/  @!P0 FSEL R4, R4, -INF , !P2 ;  /* 0xff80000004048808 */ /* 0x000fe40005000000 */
[----:B------:R-:W-:Y:S02]  /*51e0*/  @!P0 FSEL R5, R5, -INF , !P1 ;  /* 0xff80000005058808 */ /* 0x000fe40004800000 */
[-C--:B------:R-:W-:Y:S01]  /*51f0*/  @!P0 ISETP.GE.AND P2, PT, R88, R89.reuse, PT ;  /* 0x000000595800820c */ /* 0x080fe20003f46270 */
[--C-:B------:R-:W-:Y:S01]  /*5200*/  FFMA.FTZ R4, R4, UR15, -R90.reuse ;  /* 0x0000000f04047c23 */ /* 0x100fe2000801085a */
[----:B------:R-:W-:Y:S01]  /*5210*/  FSETP.NEU.FTZ.AND P1, PT, R239, -INF , PT ;  /* 0xff800000ef00780b */ /* 0x000fe20003f3d000 */
[----:B------:R-:W-:Y:S01]  /*5220*/  FFMA.FTZ R5, R5, UR15, -R90 ;  /* 0x0000000f05057c23 */ /* 0x000fe2000801085a */
[----:B------:R-:W-:Y:S01]  /*5230*/  @!P0 FSEL R6, R6, -INF , !P2 ;  /* 0xff80000006068808 */ /* 0x000fe20005000000 */
[----:B------:R2:W-:Y:S01]  /*5240*/  MUFU.EX2 R126, R4 ;  /* 0x00000004007e7308 */ /* 0x0005e20000000800 */
[C---:B-1----:R-:W-:Y:S06]  /*5250*/  HMMA.16816.F32.BF16 R12, R108.reuse, R84, R12 ;  /* 0x000000546c0c723c */ /* 0x042fec000004180c */
[----:B------:R-:W-:Y:S03]  /*5260*/  HMMA.16816.F32.BF16 R16, R108, R86, R16 ;  /* 0x000000566c10723c */ /* 0x000fe60000041810 */
[----:B------:R1:W3:Y:S02]  /*5270*/  MUFU.EX2 R125, R5 ;  /* 0x00000005007d7308 */ /* 0x0002e40000000800 */
[----:B--2---:R-:W-:Y:S02]  /*5280*/  FSEL R4, R93, RZ, P1 ;  /* 0x000000ff5d047208 */ /* 0x004fe40000800000 */
[----:B------:R-:W-:Y:S04]  /*5290*/  @!P0 ISETP.GE.AND P1, PT, R92, R89, PT ;  /* 0x000000595c00820c */ /* 0x000fe80003f26270 */
[----:B------:R-:W-:Y:S01]  /*52a0*/  @!P0 FSEL R7, R7, -INF , !P1 ;  /* 0xff80000007078808 */ /* 0x000fe20004800000 */
[--C-:B-1----:R-:W-:Y:S01]  /*52b0*/  FFMA.FTZ R5, R6, UR15, -R4.reuse ;  /* 0x0000000f06057c23 */ /* 0x102fe20008010804 */
[----:B------:R-:W-:Y:S03]  /*52c0*/  @!P0 VIADD R6, R88, 0x8 ;  /* 0x0000000858068836 */ /* 0x000fe60000000000 */
[----:B------:R1:W-:Y:S01]  /*52d0*/  MUFU.EX2 R130, R5 ;  /* 0x0000000500827308 */ /* 0x0003e20000000800 */
[----:B------:R-:W-:Y:S01]  /*52e0*/  FFMA.FTZ R7, R7, UR15, -R4 ;  /* 0x0000000f07077c23 */ /* 0x000fe20008010804 */
[-C--:B------:R-:W-:Y:S04]  /*52f0*/  @!P0 ISETP.GE.AND P1, PT, R6, R91.reuse, PT ;  /* 0x0000005b0600820c */ /* 0x080fe80003f26270 */
[----:B------:R-:W-:Y:S04]  /*5300*/  @!P0 FSEL R8, R8, -INF , !P1 ;  /* 0xff80000008088808 */ /* 0x000fe80004800000 */
[----:B------:R-:W2:Y:S01]  /*5310*/  MUFU.EX2 R129, R7 ;  /* 0x0000000700817308 */ /* 0x000ea20000000800 */
[--C-:B------:R-:W-:Y:S09]  /*5320*/  FFMA.FTZ R8, R8, UR15, -R90.reuse ;  /* 0x0000000f08087c23 */ /* 0x100ff2000801085a */
[----:B------:R-:W-:Y:S01]  /*5330*/  MUFU.EX2 R123, R8 ;  /* 0x00000008007b7308 */ /* 0x000fe20000000800 */
[----:B-1----:R-:W-:Y:S04]  /*5340*/  @!P0 IADD3 R5, R88, 0x9, RZ ;  /* 0x0000000958058810 */ /* 0x002fe80007ffe0ff */
[----:B------:R-:W-:Y:S04]  /*5350*/  @!P0 ISETP.GE.AND P1, PT, R5, R91, PT ;  /* 0x0000005b0500820c */ /* 0x000fe80003f26270 */
[----:B------:R-:W-:Y:S02]  /*5360*/  @!P0 FSEL R9, R9, -INF , !P1 ;  /* 0xff80000009098808 */ /* 0x000fe40004800000 */
[-C--:B------:R-:W-:Y:S01]  /*5370*/  @!P0 ISETP.GE.AND P1, PT, R6, R89.reuse, PT ;  /* 0x000000590600820c */ /* 0x080fe20003f26270 */
[----:B------:R-:W-:Y:S02]  /*5380*/  @!P0 VIADD R6, R88, 0x10 ;  /* 0x0000001058068836 */ /* 0x000fe40000000000 */
[----:B------:R-:W-:Y:S01]  /*5390*/  FFMA.FTZ R9, R9, UR15, -R90 ;  /* 0x0000000f09097c23 */ /* 0x000fe2000801085a */
[----:B------:R-:W-:Y:S02]  /*53a0*/  @!P0 FSEL R10, R10, -INF , !P1 ;  /* 0xff8000000a0a8808 */ /* 0x000fe40004800000 */
[----:B------:R-:W-:Y:S01]  /*53b0*/  @!P0 ISETP.GE.AND P1, PT, R5, R89, PT ;  /* 0x000000590500820c */ /* 0x000fe20003f26270 */
[----:B------:R-:W-:Y:S01]  /*53c0*/  @!P0 VIADD R5, R88, 0x11 ;  /* 0x0000001158058836 */ /* 0x000fe20000000000 */
[----:B------:R-:W-:Y:S01]  /*53d0*/  MUFU.EX2 R121, R9 ;  /* 0x0000000900797308 */ /* 0x000fe20000000800 */
[--C-:B------:R-:W-:Y:S01]  /*53e0*/  FFMA.FTZ R10, R10, UR15, -R4.reuse ;  /* 0x0000000f0a0a7c23 */ /* 0x100fe20008010804 */
[----:B------:R-:W-:Y:S02]  /*53f0*/  @!P0 FSEL R11, R11, -INF , !P1 ;  /* 0xff8000000b0b8808 */ /* 0x000fe40004800000 */
[-C--:B------:R-:W-:Y:S03]  /*5400*/  @!P0 ISETP.GE.AND P1, PT, R6, R91.reuse, PT ;  /* 0x0000005b0600820c */ /* 0x080fe60003f26270 */
[----:B------:R-:W-:Y:S01]  /*5410*/  FFMA.FTZ R11, R11, UR15, -R4 ;  /* 0x0000000f0b0b7c23 */ /* 0x000fe20008010804 */
[----:B------:R-:W-:Y:S02]  /*5420*/  @!P0 FSEL R12, R12, -INF , !P1 ;  /* 0xff8000000c0c8808 */ /* 0x000fe40004800000 */
[----:B------:R-:W-:Y:S01]  /*5430*/  MUFU.EX2 R128, R10 ;  /* 0x0000000a00807308 */ /* 0x000fe20000000800 */
[----:B------:R-:W-:Y:S02]  /*5440*/  @!P0 ISETP.GE.AND P1, PT, R5, R91, PT ;  /* 0x0000005b0500820c */ /* 0x000fe40003f26270 */
[--C-:B------:R-:W-:Y:S02]  /*5450*/  FFMA.FTZ R12, R12, UR15, -R90.reuse ;  /* 0x0000000f0c0c7c23 */ /* 0x100fe4000801085a */
[----:B------:R-:W-:Y:S02]  /*5460*/  @!P0 FSEL R13, R13, -INF , !P1 ;  /* 0xff8000000d0d8808 */ /* 0x000fe40004800000 */
[-C--:B------:R-:W-:Y:S03]  /*5470*/  @!P0 ISETP.GE.AND P1, PT, R6, R89.reuse, PT ;  /* 0x000000590600820c */ /* 0x080fe60003f26270 */
[----:B------:R-:W1:Y:S01]  /*5480*/  MUFU.EX2 R127, R11 ;  /* 0x0000000b007f7308 */ /* 0x000e620000000800 */
[----:B---3--:R-:W-:Y:S01]  /*5490*/  F2FP.BF16.F32.PACK_AB R6, R125, R126 ;  /* 0x0000007e7d06723e */ /* 0x008fe200000010ff */
[----:B------:R-:W-:Y:S01]  /*54a0*/  FFMA.FTZ R13, R13, UR15, -R90 ;  /* 0x0000000f0d0d7c23 */ /* 0x000fe2000801085a */
[----:B------:R-:W-:Y:S02]  /*54b0*/  @!P0 FSEL R14, R14, -INF , !P1 ;  /* 0xff8000000e0e8808 */ /* 0x000fe40004800000 */
[----:B------:R-:W-:Y:S01]  /*54c0*/  @!P0 ISETP.GE.AND P1, PT, R5, R89, PT ;  /* 0x000000590500820c */ /* 0x000fe20003f26270 */
[----:B------:R3:W-:Y:S01]  /*54d0*/  STS [R235+0x22000], R6 ;  /* 0x02200006eb007388 */ /* 0x0007e20000000800 */
[C---:B------:R-:W-:Y:S01]  /*54e0*/  @!P0 IADD3 R5, R88.reuse, 0x18, RZ ;  /* 0x0000001858058810 */ /* 0x040fe20007ffe0ff */
[----:B------:R-:W-:Y:S01]  /*54f0*/  @!P0 VIADD R88, R88, 0x19 ;  /* 0x0000001958588836 */ /* 0x000fe20000000000 */
[----:B------:R-:W-:Y:S01]  /*5500*/  @!P0 FSEL R15, R15, -INF , !P1 ;  /* 0xff8000000f0f8808 */ /* 0x000fe20004800000 */
[--C-:B------:R-:W-:Y:S01]  /*5510*/  FFMA.FTZ R14, R14, UR15, -R4.reuse ;  /* 0x0000000f0e0e7c23 */ /* 0x100fe20008010804 */
[C---:B------:R-:W-:Y:S01]  /*5520*/  @!P0 ISETP.GE.AND P1, PT, R5.reuse, R91, PT ;  /* 0x0000005b0500820c */ /* 0x040fe20003f26270 */
[----:B------:R-:W-:Y:S01]  /*5530*/  MUFU.EX2 R119, R12 ;  /* 0x0000000c00777308 */ /* 0x000fe20000000800 */
[----:B------:R-:W-:Y:S01]  /*5540*/  @!P0 ISETP.GE.AND P2, PT, R5, R89, PT ;  /* 0x000000590500820c */ /* 0x000fe20003f46270 */
[----:B------:R-:W-:Y:S01]  /*5550*/  FFMA.FTZ R15, R15, UR15, -R4 ;  /* 0x0000000f0f0f7c23 */ /* 0x000fe20008010804 */
[----:B------:R-:W-:Y:S02]  /*5560*/  @!P0 FSEL R16, R16, -INF , !P1 ;  /* 0xff80000010108808 */ /* 0x000fe40004800000 */
[----:B------:R-:W-:Y:S02]  /*5570*/  @!P0 ISETP.GE.AND P1, PT, R88, R91, PT ;  /* 0x0000005b5800820c */ /* 0x000fe40003f26270 */
[----:B------:R-:W-:Y:S01]  /*5580*/  @!P0 FSEL R18, R18, -INF , !P2 ;  /* 0xff80000012128808 */ /* 0x000fe20005000000 */
[----:B------:R-:W-:Y:S01]  /*5590*/  FFMA.FTZ R16, R16, UR15, -R90 ;  /* 0x0000000f10107c23 */ /* 0x000fe2000801085a */
[----:B------:R-:W-:Y:S01]  /*55a0*/  @!P0 FSEL R17, R17, -INF , !P1 ;  /* 0xff80000011118808 */ /* 0x000fe20004800000 */
[----:B------:R-:W4:Y:S01]  /*55b0*/  MUFU.EX2 R117, R13 ;  /* 0x0000000d00757308 */ /* 0x000f220000000800 */
[----:B------:R-:W-:Y:S01]  /*55c0*/  @!P0 ISETP.GE.AND P1, PT, R88, R89, PT ;  /* 0x000000595800820c */ /* 0x000fe20003f26270 */
[----:B------:R-:W-:Y:S01]  /*55d0*/  FFMA.FTZ R18, R18, UR15, -R4 ;  /* 0x0000000f12127c23 */ /* 0x000fe20008010804 */
[----:B--2---:R-:W-:Y:S01]  /*55e0*/  F2FP.BF16.F32.PACK_AB R5, R129, R130 ;  /* 0x000000828105723e */ /* 0x004fe200000010ff */
[----:B------:R-:W-:Y:S01]  /*55f0*/  FFMA.FTZ R90, R17, UR15, -R90 ;  /* 0x0000000f115a7c23 */ /* 0x000fe2000801085a */
[----:B------:R-:W-:Y:S02]  /*5600*/  @!P0 FSEL R19, R19, -INF , !P1 ;  /* 0xff80000013138808 */ /* 0x000fe40004800000 */
[----:B-1----:R-:W-:Y:S01]  /*5610*/  F2FP.BF16.F32.PACK_AB R8, R127, R128 ;  /* 0x000000807f08723e */ /* 0x002fe200000010ff */
[----:B------:R1:W-:Y:S02]  /*5620*/  STS [R235+0x22400], R5 ;  /* 0x02240005eb007388 */ /* 0x0003e40000000800 */
[----:B------:R-:W-:Y:S01]  /*5630*/  MUFU.EX2 R124, R14 ;  /* 0x0000000e007c7308 */ /* 0x000fe20000000800 */
[----:B------:R-:W-:Y:S01]  /*5640*/  FFMA.FTZ R4, R19, UR15, -R4 ;  /* 0x0000000f13047c23 */ /* 0x000fe20008010804 */
[----:B------:R-:W-:Y:S01]  /*5650*/  IADD3 R112, P0, R240, UR12, RZ ;  /* 0x0000000cf0707c10 */ /* 0x000fe2000ff1e0ff */
[----:B------:R-:W-:Y:S03]  /*5660*/  STS [R237+0x22400], R8 ;  /* 0x02240008ed007388 */ /* 0x000fe60000000800 */
[----:B------:R-:W-:Y:S04]  /*5670*/  IADD3.X R113, R241, UR11, RZ, P0, !PT ;  /* 0x0000000bf1717c10 */ /* 0x000fe800087fe4ff */
[----:B------:R2:W-:Y:S01]  /*5680*/  MUFU.EX2 R118, R4 ;  /* 0x0000000400767308 */ /* 0x0005e20000000800 */
[----:B----4-:R-:W-:Y:S01]  /*5690*/  F2FP.BF16.F32.PACK_AB R7, R117, R119 ;  /* 0x000000777507723e */ /* 0x010fe200000010ff */
[----:B------:R-:W4:Y:S01]  /*56a0*/  LDG.E R114, desc[UR6][R112.64] ;  /* 0x0000000670727981 */ /* 0x000f22000c1e1900 */
[----:B------:R-:W-:Y:S07]  /*56b0*/  PLOP3.LUT P0, PT, PT, PT, UP2, 0x80, 0x0 ;  /* 0x000000000000781c */ /* 0x000fee0003f0f028 */
[----:B------:R-:W3:Y:S10]  /*56c0*/  MUFU.EX2 R122, R15 ;  /* 0x0000000f007a7308 */ /* 0x000ef40000000800 */
[----:B------:R-:W-:Y:S01]  /*56d0*/  MUFU.EX2 R116, R16 ;  /* 0x0000001000747308 */ /* 0x000fe20000000800 */
[----:B--2---:R-:W-:Y:S05]  /*56e0*/  F2FP.BF16.F32.PACK_AB R4, R121, R123 ;  /* 0x0000007b7904723e */ /* 0x004fea00000010ff */
[----:B------:R2:W-:Y:S04]  /*56f0*/  STS [R237+0x22000], R4 ;  /* 0x02200004ed007388 */ /* 0x0005e80000000800 */
[----:B------:R-:W1:Y:S01]  /*5700*/  MUFU.EX2 R115, R90 ;  /* 0x0000005a00737308 */ /* 0x000e620000000800 */
[----:B---3--:R-:W-:Y:S01]  /*5710*/  F2FP.BF16.F32.PACK_AB R6, R122, R124 ;  /* 0x0000007c7a06723e */ /* 0x008fe200000010ff */
[----:B------:R-:W-:Y:S04]  /*5720*/  STS [R234+0x22000], R7 ;  /* 0x02200007ea007388 */ /* 0x000fe80000000800 */
[----:B------:R-:W-:Y:S04]  /*5730*/  STS [R234+0x22400], R6 ;  /* 0x02240006ea007388 */ /* 0x000fe80000000800 */
[----:B------:R-:W2:Y:S01]  /*5740*/  MUFU.EX2 R120, R18 ;  /* 0x0000001200787308 */ /* 0x000ea20000000800 */
[----:B------:R-:W3:Y:S01]  /*5750*/  LDG.E R112, desc[UR6][R112.64+0x20] ;  /* 0x0000200670707981 */ /* 0x000ee2000c1e1900 */
[----:B-1----:R-:W-:Y:S05]  /*5760*/  F2FP.BF16.F32.PACK_AB R5, R115, R116 ;  /* 0x000000747305723e */ /* 0x002fea00000010ff */
[----:B------:R-:W-:Y:S01]  /*5770*/  STS [R236+0x22000], R5 ;  /* 0x02200005ec007388 */ /* 0x000fe20000000800 */
[----:B--2---:R-:W-:Y:S05]  /*5780*/  F2FP.BF16.F32.PACK_AB R4, R118, R120 ;  /* 0x000000787604723e */ /* 0x004fea00000010ff */
[----:B------:R-:W-:Y:S04]  /*5790*/  STS [R236+0x22400], R4 ;  /* 0x02240004ec007388 */ /* 0x000fe80000000800 */
[----:B------:R-:W-:Y:S04]  /*57a0*/  LDSM.16.M88.4 R16, [R214+0x8000] ;  /* 0x00800000d610783b */ /* 0x000fe80000000200 */
[----:B------:R-:W1:Y:S04]  /*57b0*/  LDSM.16.M88.4 R8, [R3+UR4+0x18000] ;  /* 0x018000040308783b */ /* 0x000e680008000200 */
[----:B------:R-:W2:Y:S04]  /*57c0*/  LDSM.16.M88.4 R84, [R3+UR4+0x18800] ;  /* 0x018800040354783b */ /* 0x000ea80008000200 */
[----:B------:R-:W-:Y:S04]  /*57d0*/  LDSM.16.M88.4 R88, [R216+0x8000] ;  /* 0x00800000d858783b */ /* 0x000fe80000000200 */
[----:B------:R-:W2:Y:S04]  /*57e0*/  LDSM.16.M88.4 R92, [R2+0x8000] ;  /* 0x00800000025c783b */ /* 0x000ea80000000200 */
[----:B------:R-:W2:Y:S04]  /*57f0*/  LDSM.16.M88.4 R96, [R2+0x8800] ;  /* 0x008800000260783b */ /* 0x000ea80000000200 */
[----:B------:R-:W-:Y:S04]  /*5800*/  LDSM.16.M88.4 R100, [R219+0x8000] ;  /* 0x00800000db64783b */ /* 0x000fe80000000200 */
[----:B------:R-:W2:Y:S04]  /*5810*/  LDSM.16.M88.4 R104, [R213+0x8000] ;  /* 0x00800000d568783b */ /* 0x000ea80000000200 */
[----:B------:R-:W-:Y:S01]  /*5820*/  LDSM.16.M88.4 R108, [R212+0x8000] ;  /* 0x00800000d46c783b */ /* 0x000fe20000000200 */
[C---:B-1----:R-:W-:Y:S06]  /*5830*/  HMMA.16816.F32.BF16 R4, R16.reuse, R8, RZ ;  /* 0x000000081004723c */ /* 0x042fec00000418ff */
[C---:B------:R-:W-:Y:S06]  /*5840*/  HMMA.16816.F32.BF16 R8, R16.reuse, R10, RZ ;  /* 0x0000000a1008723c */ /* 0x040fec00000418ff */
[C---:B--2---:R-:W-:Y:S06]  /*5850*/  HMMA.16816.F32.BF16 R12, R16.reuse, R84, RZ ;  /* 0x00000054100c723c */ /* 0x044fec00000418ff */
[----:B------:R-:W-:Y:S01]  /*5860*/  HMMA.16816.F32.BF16 R16, R16, R86, RZ ;  /* 0x000000561010723c */ /* 0x000fe200000418ff */
[----:B------:R-:W1:Y:S05]  /*5870*/  LDSM.16.M88.4 R84, [R213+0x8800] ;  /* 0x00880000d554783b */ /* 0x000e6a0000000200 */
[C---:B------:R-:W-:Y:S06]  /*5880*/  HMMA.16816.F32.BF16 R4, R88.reuse, R92, R4 ;  /* 0x0000005c5804723c */ /* 0x040fec0000041804 */
[C---:B------:R-:W-:Y:S01]  /*5890*/  HMMA.16816.F32.BF16 R8, R88.reuse, R94, R8 ;  /* 0x0000005e5808723c */ /* 0x040fe20000041808 */
[----:B------:R-:W2:Y:S05]  /*58a0*/  LDSM.16.M88.4 R92, [R218+0x8000] ;  /* 0x00800000da5c783b */ /* 0x000eaa0000000200 */
[C---:B------:R-:W-:Y:S06]  /*58b0*/  HMMA.16816.F32.BF16 R12, R88.reuse, R96, R12 ;  /* 0x00000060580c723c */ /* 0x040fec000004180c */
[----:B------:R-:W-:Y:S01]  /*58c0*/  HMMA.16816.F32.BF16 R16, R88, R98, R16 ;  /* 0x000000625810723c */ /* 0x000fe20000041810 */
[----:B------:R-:W2:Y:S04]  /*58d0*/  LDSM.16.M88.4 R88, [R212+0x8800] ;  /* 0x00880000d458783b */ /* 0x000ea80000000200 */
[----:B------:R-:W-:Y:S01]  /*58e0*/  LDSM.16.M88.4 R96, [R214+0xa000] ;  /* 0x00a00000d660783b */ /* 0x000fe20000000200 */
[C---:B------:R-:W-:Y:S06]  /*58f0*/  HMMA.16816.F32.BF16 R4, R100.reuse, R104, R4 ;  /* 0x000000686404723c */ /* 0x040fec0000041804 */
[C---:B------:R-:W-:Y:S01]  /*5900*/  HMMA.16816.F32.BF16 R8, R100.reuse, R106, R8 ;  /* 0x0000006a6408723c */ /* 0x040fe20000041808 */
[----:B------:R-:W2:Y:S05]  /*5910*/  LDSM.16.M88.4 R104, [R3+UR4+0x1a000] ;  /* 0x01a000040368783b */ /* 0x000eaa0008000200 */
[C---:B-1----:R-:W-:Y:S06]  /*5920*/  HMMA.16816.F32.BF16 R12, R100.reuse, R84, R12 ;  /* 0x00000054640c723c */ /* 0x042fec000004180c */
[----:B------:R-:W-:Y:S01]  /*5930*/  HMMA.16816.F32.BF16 R16, R100, R86, R16 ;  /* 0x000000566410723c */ /* 0x000fe20000041810 */
[----:B------:R-:W1:Y:S04]  /*5940*/  LDSM.16.M88.4 R84, [R3+UR4+0x1a800] ;  /* 0x01a800040354783b */ /* 0x000e680008000200 */
[----:B------:R-:W-:Y:S01]  /*5950*/  LDSM.16.M88.4 R100, [R216+0xa000] ;  /* 0x00a00000d864783b */ /* 0x000fe20000000200 */
[C---:B--2---:R-:W-:Y:S06]  /*5960*/  HMMA.16816.F32.BF16 R4, R92.reuse, R108, R4 ;  /* 0x0000006c5c04723c */ /* 0x044fec0000041804 */
        /* <DEDUP_REMOVED lines=8> */
[----:B------:R-:W2:Y:S05]  /*59f0*/  LDSM.16.M88.4 R104, [R213+0xa000] ;  /* 0x00a00000d568783b */ /* 0x000eaa0000000200 */
[C---:B-1----:R-:W-:Y:S06]  /*5a00*/  HMMA.16816.F32.BF16 R12, R96.reuse, R84, R12 ;  /* 0x00000054600c723c */ /* 0x042fec000004180c */
[----:B------:R-:W-:Y:S01]  /*5a10*/  HMMA.16816.F32.BF16 R16, R96, R86, R16 ;  /* 0x000000566010723c */ /* 0x000fe20000041810 */
[----:B------:R-:W1:Y:S04]  /*5a20*/  LDSM.16.M88.4 R84, [R213+0xa800] ;  /* 0x00a80000d554783b */ /* 0x000e680000000200 */
        /* <DEDUP_REMOVED lines=10> */
[----:B------:R-:W4:Y:S05]  /*5ad0*/  LDSM.16.M88.4 R104, [R3+UR4+0x1c000] ;  /* 0x01c000040368783b */ /* 0x000f2a0008000200 */
        /* <DEDUP_REMOVED lines=9> */
[----:B------:R-:W3:Y:S04]  /*5b70*/  LDSM.16.M88.4 R88, [R2+0xc800] ;  /* 0x00c800000258783b */ /* 0x000ee80000000200 */
[----:B------:R-:W-:Y:S01]  /*5b80*/  LDSM.16.M88.4 R96, [R219+0xc000] ;  /* 0x00c00000db60783b */ /* 0x000fe20000000200 */
[C---:B----4-:R-:W-:Y:S06]  /*5b90*/  HMMA.16816.F32.BF16 R4, R100.reuse, R104, R4 ;  /* 0x000000686404723c */ /* 0x050fec0000041804 */
[C---:B------:R-:W-:Y:S01]  /*5ba0*/  HMMA.16816.F32.BF16 R8, R100.reuse, R106, R8 ;  /* 0x0000006a6408723c */ /* 0x040fe20000041808 */
[----:B------:R-:W4:Y:S05]  /*5bb0*/  LDSM.16.M88.4 R104, [R213+0xc000] ;  /* 0x00c00000d568783b */ /* 0x000f2a0000000200 */
[C---:B-1----:R-:W-:Y:S06]  /*5bc0*/  HMMA.16816.F32.BF16 R12, R100.reuse, R84, R12 ;  /* 0x00000054640c723c */ /* 0x042fec000004180c */
[----:B------:R-:W-:Y:S01]  /*5bd0*/  HMMA.16816.F32.BF16 R16, R100, R86, R16 ;  /* 0x000000566410723c */ /* 0x000fe20000041810 */
[----:B------:R-:W1:Y:S04]  /*5be0*/  LDSM.16.M88.4 R84, [R213+0xc800] ;  /* 0x00c80000d554783b */ /* 0x000e680000000200 */
[----:B------:R-:W-:Y:S01]  /*5bf0*/  LDSM.16.M88.4 R100, [R218+0xc000] ;  /* 0x00c00000da64783b */ /* 0x000fe20000000200 */
[C---:B--2---:R-:W-:Y:S06]  /*5c00*/  HMMA.16816.F32.BF16 R4, R92.reuse, R108, R4 ;  /* 0x0000006c5c04723c */ /* 0x044fec0000041804 */
[C---:B------:R-:W-:Y:S01]  /*5c10*/  HMMA.16816.F32.BF16 R8, R92.reuse, R110, R8 ;  /* 0x0000006e5c08723c */ /* 0x040fe20000041808 */
[----:B------:R-:W2:Y:S05]  /*5c20*/  LDSM.16.M88.4 R108, [R212+0xc000] ;  /* 0x00c00000d46c783b */ /* 0x000eaa0000000200 */
[C---:B---3--:R-:W-:Y:S06]  /*5c30*/  HMMA.16816.F32.BF16 R12, R92.reuse, R88, R12 ;  /* 0x000000585c0c723c */ /* 0x048fec000004180c */
[----:B------:R-:W-:Y:S01]  /*5c40*/  HMMA.16816.F32.BF16 R16, R92, R90, R16 ;  /* 0x0000005a5c10723c */ /* 0x000fe20000041810 */
[----:B------:R-:W3:Y:S04]  /*5c50*/  LDSM.16.M88.4 R88, [R212+0xc800] ;  /* 0x00c80000d458783b */ /* 0x000ee80000000200 */
[----:B------:R-:W-:Y:S01]  /*5c60*/  LDSM.16.M88.4 R92, [R214+0xe000] ;  /* 0x00e00000d65c783b */ /* 0x000fe20000000200 */
[C---:B----4-:R-:W-:Y:S06]  /*5c70*/  HMMA.16816.F32.BF16 R4, R96.reuse, R104, R4 ;  /* 0x000000686004723c */ /* 0x050fec0000041804 */
        /* <DEDUP_REMOVED lines=25> */
[----:B------:R-:W3:Y:S05]  /*5e10*/  LDSM.16.M88.4 R88, [R212+0xe800] ;  /* 0x00e80000d458783b */ /* 0x000eea0000000200 */
[C---:B----4-:R-:W-:Y:S06]  /*5e20*/  HMMA.16816.F32.BF16 R4, R100.reuse, R104, R4 ;  /* 0x000000686404723c */ /* 0x050fec0000041804 */
[C---:B------:R-:W-:Y:S06]  /*5e30*/  HMMA.16816.F32.BF16 R8, R100.reuse, R106, R8 ;  /* 0x0000006a6408723c */ /* 0x040fec0000041808 */
[C---:B-1----:R-:W-:Y:S06]  /*5e40*/  HMMA.16816.F32.BF16 R12, R100.reuse, R84, R12 ;  /* 0x00000054640c723c */ /* 0x042fec000004180c */
[----:B------:R-:W-:Y:S06]  /*5e50*/  HMMA.16816.F32.BF16 R16, R100, R86, R16 ;  /* 0x000000566410723c */ /* 0x000fec0000041810 */
[C---:B--2---:R-:W-:Y:S06]  /*5e60*/  HMMA.16816.F32.BF16 R4, R92.reuse, R108, R4 ;  /* 0x0000006c5c04723c */ /* 0x044fec0000041804 */
[C---:B------:R-:W-:Y:S06]  /*5e70*/  HMMA.16816.F32.BF16 R8, R92.reuse, R110, R8 ;  /* 0x0000006e5c08723c */ /* 0x040fec0000041808 */
[C---:B---3--:R-:W-:Y:S06]  /*5e80*/  HMMA.16816.F32.BF16 R12, R92.reuse, R88, R12 ;  /* 0x000000585c0c723c */ /* 0x048fec000004180c */
[----:B------:R-:W-:Y:S06]  /*5e90*/  HMMA.16816.F32.BF16 R16, R92, R90, R16 ;  /* 0x0000005a5c10723c */ /* 0x000fec0000041810 */
[C---:B------:R-:W-:Y:S01]  /*5ea0*/  FADD.FTZ R84, -R114.reuse, R4 ;  /* 0x0000000472547221 */ /* 0x040fe20000010100 */
[----:B------:R-:W-:Y:S01]  /*5eb0*/  FADD.FTZ R4, -R114, R5 ;  /* 0x0000000572047221 */ /* 0x000fe20000010100 */
[----:B------:R-:W-:Y:S03]  /*5ec0*/  FADD.FTZ R6, -R112, R6 ;  /* 0x0000000670067221 */ /* 0x000fe60000010100 */
[----:B------:R-:W-:Y:S01]  /*5ed0*/  FMUL.FTZ R5, R126, R84 ;  /* 0x000000547e057220 */ /* 0x000fe20000410000 */
[----:B------:R-:W-:Y:S01]  /*5ee0*/  FMUL.FTZ R4, R125, R4 ;  /* 0x000000047d047220 */ /* 0x000fe20000410000 */
[----:B------:R-:W-:Y:S01]  /*5ef0*/  FADD.FTZ R8, -R114, R8 ;  /* 0x0000000872087221 */ /* 0x000fe20000010100 */
[----:B------:R-:W-:Y:S01]  /*5f00*/  FADD.FTZ R10, -R112, R10 ;  /* 0x0000000a700a7221 */ /* 0x000fe20000010100 */
[----:B------:R-:W-:Y:S02]  /*5f10*/  FADD.FTZ R9, -R114, R9 ;  /* 0x0000000972097221 */ /* 0x000fe40000010100 */
[----:B------:R-:W-:Y:S01]  /*5f20*/  F2FP.BF16.F32.PACK_AB R4, R4, R5 ;  /* 0x000000050404723e */ /* 0x000fe200000010ff */
[----:B------:R-:W-:Y:S01]  /*5f30*/  FADD.FTZ R5, -R114, R12 ;  /* 0x0000000c72057221 */ /* 0x000fe20000010100 */
[----:B------:R-:W-:Y:S01]  /*5f40*/  FADD.FTZ R12, -R112, R7 ;  /* 0x00000007700c7221 */ /* 0x000fe20000010100 */
[----:B------:R-:W-:Y:S01]  /*5f50*/  FMUL.FTZ R84, R123, R8 ;  /* 0x000000087b547220 */ /* 0x000fe20000410000 */
[C---:B------:R-:W-:Y:S01]  /*5f60*/  FADD.FTZ R8, -R114.reuse, R13 ;  /* 0x0000000d72087221 */ /* 0x040fe20000010100 */
[----:B------:R1:W-:Y:S01]  /*5f70*/  STS [R235+0x20000], R4 ;  /* 0x02000004eb007388 */ /* 0x0003e20000000800 */
[----:B------:R-:W-:Y:S01]  /*5f80*/  FMUL.FTZ R12, R129, R12 ;  /* 0x0000000c810c7220 */ /* 0x000fe20000410000 */
[C---:B------:R-:W-:Y:S01]  /*5f90*/  FADD.FTZ R17, -R114.reuse, R17 ;  /* 0x0000001172117221 */ /* 0x040fe20000010100 */
[----:B------:R-:W-:Y:S01]  /*5fa0*/  FADD.FTZ R16, -R114, R16 ;  /* 0x0000001072107221 */ /* 0x000fe20000010100 */
[----:B------:R-:W-:Y:S01]  /*5fb0*/  FMUL.FTZ R5, R119, R5 ;  /* 0x0000000577057220 */ /* 0x000fe20000410000 */
[----:B------:R-:W-:Y:S01]  /*5fc0*/  FMUL.FTZ R8, R117, R8 ;  /* 0x0000000875087220 */ /* 0x000fe20000410000 */
[----:B------:R-:W-:Y:S01]  /*5fd0*/  FMUL.FTZ R7, R115, R17 ;  /* 0x0000001173077220 */ /* 0x000fe20000410000 */
[----:B------:R-:W-:Y:S01]  /*5fe0*/  FMUL.FTZ R13, R128, R10 ;  /* 0x0000000a800d7220 */ /* 0x000fe20000410000 */
[----:B------:R-:W-:Y:S01]  /*5ff0*/  FADD.FTZ R10, -R112, R14 ;  /* 0x0000000e700a7221 */ /* 0x000fe20000010100 */
[----:B------:R-:W-:Y:S01]  /*6000*/  FMUL.FTZ R9, R121, R9 ;  /* 0x0000000979097220 */ /* 0x000fe20000410000 */
[----:B------:R-:W-:Y:S01]  /*6010*/  F2FP.BF16.F32.PACK_AB R8, R8, R5 ;  /* 0x000000050808723e */ /* 0x000fe200000010ff */
[----:B------:R-:W-:Y:S01]  /*6020*/  FADD.FTZ R5, -R112, R15 ;  /* 0x0000000f70057221 */ /* 0x000fe20000010100 */
[----:B------:R-:W-:Y:S02]  /*6030*/  FMUL.FTZ R10, R124, R10 ;  /* 0x0000000a7c0a7220 */ /* 0x000fe40000410000 */
[----:B------:R-:W-:Y:S01]  /*6040*/  F2FP.BF16.F32.PACK_AB R9, R9, R84 ;  /* 0x000000540909723e */ /* 0x000fe200000010ff */
[----:B------:R-:W-:Y:S05]  /*6050*/  FMUL.FTZ R5, R122, R5 ;  /* 0x000000057a057220 */ /* 0x000fea0000410000 */
[----:B------:R-:W-:Y:S01]  /*6060*/  F2FP.BF16.F32.PACK_AB R5, R5, R10 ;  /* 0x0000000a0505723e */ /* 0x000fe200000010ff */
[----:B-1----:R-:W-:Y:S01]  /*6070*/  FMUL.FTZ R4, R116, R16 ;  /* 0x0000001074047220 */ /* 0x002fe20000410000 */
[----:B------:R-:W-:Y:S01]  /*6080*/  FMUL.FTZ R16, R130, R6 ;  /* 0x0000000682107220 */ /* 0x000fe20000410000 */
[C---:B------:R-:W-:Y:S01]  /*6090*/  FADD.FTZ R6, -R112.reuse, R11 ;  /* 0x0000000b70067221 */ /* 0x040fe20000010100 */
[----:B------:R-:W-:Y:S02]  /*60a0*/  FADD.FTZ R11, -R112, R19 ;  /* 0x00000013700b7221 */ /* 0x000fe40000010100 */
[----:B------:R-:W-:Y:S01]  /*60b0*/  F2FP.BF16.F32.PACK_AB R7, R7, R4 ;  /* 0x000000040707723e */ /* 0x000fe200000010ff */
[----:B------:R-:W-:Y:S01]  /*60c0*/  FMUL.FTZ R6, R127, R6 ;  /* 0x000000067f067220 */ /* 0x000fe20000410000 */
[----:B------:R-:W-:Y:S01]  /*60d0*/  F2FP.BF16.F32.PACK_AB R4, R12, R16 ;  /* 0x000000100c04723e */ /* 0x000fe200000010ff */
[----:B------:R-:W-:Y:S01]  /*60e0*/  FADD.FTZ R12, -R112, R18 ;  /* 0x00000012700c7221 */ /* 0x000fe20000010100 */
[----:B------:R-:W-:Y:S02]  /*60f0*/  FMUL.FTZ R11, R118, R11 ;  /* 0x0000000b760b7220 */ /* 0x000fe40000410000 */
[----:B------:R-:W-:Y:S01]  /*6100*/  F2FP.BF16.F32.PACK_AB R6, R6, R13 ;  /* 0x0000000d0606723e */ /* 0x000fe200000010ff */
[----:B------:R1:W-:Y:S01]  /*6110*/  STS [R235+0x20400], R4 ;  /* 0x02040004eb007388 */ /* 0x0003e20000000800 */
[----:B------:R-:W-:Y:S03]  /*6120*/  FMUL.FTZ R12, R120, R12 ;  /* 0x0000000c780c7220 */ /* 0x000fe60000410000 */
[----:B------:R-:W-:Y:S04]  /*6130*/  STS [R237+0x20000], R9 ;  /* 0x02000009ed007388 */ /* 0x000fe80000000800 */
[----:B------:R-:W-:Y:S04]  /*6140*/  STS [R237+0x20400], R6 ;  /* 0x02040006ed007388 */ /* 0x000fe80000000800 */
[----:B------:R-:W-:Y:S04]  /*6150*/  STS [R234+0x20000], R8 ;  /* 0x02000008ea007388 */ /* 0x000fe80000000800 */
[----:B------:R-:W-:Y:S04]  /*6160*/  STS [R234+0x20400], R5 ;  /* 0x02040005ea007388 */ /* 0x000fe80000000800 */
[----:B------:R-:W-:Y:S01]  /*6170*/  STS [R236+0x20000], R7 ;  /* 0x02000007ec007388 */ /* 0x000fe20000000800 */
[----:B-1----:R-:W-:Y:S05]  /*6180*/  F2FP.BF16.F32.PACK_AB R4, R11, R12 ;  /* 0x0000000c0b04723e */ /* 0x002fea00000010ff */
[----:B------:R-:W-:Y:S01]  /*6190*/  STS [R236+0x20400], R4 ;  /* 0x02040004ec007388 */ /* 0x000fe20000000800 */
[----:B------:R-:W-:Y:S06]  /*61a0*/  BAR.SYNC.DEFER_BLOCKING 0x0 ;  /* 0x0000000000007b1d */ /* 0x000fec0000010000 */
[----:B------:R-:W-:Y:S04]  /*61b0*/  LDSM.16.MT88.4 R4, [R215+0x22000] ;  /* 0x02200000d704783b */ /* 0x000fe80000004200 */
[----:B------:R-:W1:Y:S04]  /*61c0*/  LDSM.16.MT88.4 R8, [R0+0x8000] ;  /* 0x008000000008783b */ /* 0x000e680000004200 */
[----:B------:R-:W2:Y:S04]  /*61d0*/  LDSM.16.MT88.4 R12, [R217+0x22000] ;  /* 0x02200000d90c783b */ /* 0x000ea80000004200 */
[----:B------:R-:W3:Y:S04]  /*61e0*/  LDSM.16.MT88.4 R16, [R0+0xa000] ;  /* 0x00a000000010783b */ /* 0x000ee80000004200 */
[----:B------:R-:W4:Y:S04]  /*61f0*/  LDSM.16.MT88.4 R84, [R0+0xc000] ;  /* 0x00c000000054783b */ /* 0x000f280000004200 */
[----:B------:R-:W4:Y:S04]  /*6200*/  LDSM.16.MT88.4 R88, [R0+0xe000] ;  /* 0x00e000000058783b */ /* 0x000f280000004200 */
[----:B------:R-:W-:Y:S04]  /*6210*/  LDSM.16.MT88.4 R92, [R215+0x22800] ;  /* 0x02280000d75c783b */ /* 0x000fe80000004200 */
[----:B------:R-:W4:Y:S04]  /*6220*/  LDSM.16.MT88.4 R96, [R0+0x8800] ;  /* 0x008800000060783b */ /* 0x000f280000004200 */
[----:B------:R-:W4:Y:S04]  /*6230*/  LDSM.16.MT88.4 R100, [R217+0x22800] ;  /* 0x02280000d964783b */ /* 0x000f280000004200 */
[----:B------:R-:W4:Y:S04]  /*6240*/  LDSM.16.MT88.4 R104, [R0+0xa800] ;  /* 0x00a800000068783b */ /* 0x000f280000004200 */
        /* <DEDUP_REMOVED lines=8> */
[-C--:B------:R-:W-:Y:S06]  /*62d0*/  HMMA.16816.F32.BF16 R44, R12, R18.reuse, R44 ;  /* 0x000000120c2c723c */ /* 0x080fec000004182c */
[C---:B------:R-:W-:Y:S01]  /*62e0*/  HMMA.16816.F32.BF16 R48, R4.reuse, R18, R48 ;  /* 0x000000120430723c */ /* 0x040fe20000041830 */
[----:B------:R-:W-:Y:S05]  /*62f0*/  LDSM.16.MT88.4 R16, [R0+0x9000] ;  /* 0x009000000010783b */ /* 0x000fea0000004200 */
[-C--:B----4-:R-:W-:Y:S06]  /*6300*/  HMMA.16816.F32.BF16 R52, R4, R84.reuse, R52 ;  /* 0x000000540434723c */ /* 0x090fec0000041834 */
[C---:B------:R-:W-:Y:S06]  /*6310*/  HMMA.16816.F32.BF16 R56, R12.reuse, R84, R56 ;  /* 0x000000540c38723c */ /* 0x040fec0000041838 */
[-C--:B------:R-:W-:Y:S06]  /*6320*/  HMMA.16816.F32.BF16 R60, R12, R86.reuse, R60 ;  /* 0x000000560c3c723c */ /* 0x080fec000004183c */
[C---:B------:R-:W-:Y:S01]  /*6330*/  HMMA.16816.F32.BF16 R64, R4.reuse, R86, R64 ;  /* 0x000000560440723c */ /* 0x040fe20000041840 */
[----:B------:R-:W-:Y:S05]  /*6340*/  LDSM.16.MT88.4 R84, [R217+0x23000] ;  /* 0x02300000d954783b */ /* 0x000fea0000004200 */
[-C--:B------:R-:W-:Y:S06]  /*6350*/  HMMA.16816.F32.BF16 R68, R4, R88.reuse, R68 ;  /* 0x000000580444723c */ /* 0x080fec0000041844 */
[C---:B------:R-:W-:Y:S06]  /*6360*/  HMMA.16816.F32.BF16 R72, R12.reuse, R88, R72 ;  /* 0x000000580c48723c */ /* 0x040fec0000041848 */
[-C--:B------:R-:W-:Y:S01]  /*6370*/  HMMA.16816.F32.BF16 R76, R12, R90.reuse, R76 ;  /* 0x0000005a0c4c723c */ /* 0x080fe2000004184c */
[----:B------:R-:W2:Y:S05]  /*6380*/  LDSM.16.MT88.4 R12, [R0+0xe800] ;  /* 0x00e80000000c783b */ /* 0x000eaa0000004200 */
[----:B------:R-:W-:Y:S01]  /*6390*/  HMMA.16816.F32.BF16 R80, R4, R90, R80 ;  /* 0x0000005a0450723c */ /* 0x000fe20000041850 */
[----:B------:R-:W3:Y:S04]  /*63a0*/  LDSM.16.MT88.4 R4, [R215+0x23000] ;  /* 0x02300000d704783b */ /* 0x000ee80000004200 */
[----:B------:R-:W4:Y:S01]  /*63b0*/  LDSM.16.MT88.4 R88, [R0+0xb000] ;  /* 0x00b000000058783b */ /* 0x000f220000004200 */
[-C--:B------:R-:W-:Y:S06]  /*63c0*/  HMMA.16816.F32.BF16 R20, R92, R96.reuse, R20 ;  /* 0x000000605c14723c */ /* 0x080fec0000041814 */
[C---:B------:R-:W-:Y:S06]  /*63d0*/  HMMA.16816.F32.BF16 R24, R100.reuse, R96, R24 ;  /* 0x000000606418723c */ /* 0x040fec0000041818 */
[-C--:B------:R-:W-:Y:S06]  /*63e0*/  HMMA.16816.F32.BF16 R28, R100, R98.reuse, R28 ;  /* 0x00000062641c723c */ /* 0x080fec000004181c */
[C---:B------:R-:W-:Y:S01]  /*63f0*/  HMMA.16816.F32.BF16 R32, R92.reuse, R98, R32 ;  /* 0x000000625c20723c */ /* 0x040fe20000041820 */
[----:B------:R-:W-:Y:S05]  /*6400*/  LDSM.16.MT88.4 R96, [R0+0xf000] ;  /* 0x00f000000060783b */ /* 0x000fea0000004200 */
[-C--:B------:R-:W-:Y:S06]  /*6410*/  HMMA.16816.F32.BF16 R36, R92, R104.reuse, R36 ;  /* 0x000000685c24723c */ /* 0x080fec0000041824 */
[C---:B------:R-:W-:Y:S06]  /*6420*/  HMMA.16816.F32.BF16 R40, R100.reuse, R104, R40 ;  /* 0x000000686428723c */ /* 0x040fec0000041828 */
[-C--:B------:R-:W-:Y:S06]  /*6430*/  HMMA.16816.F32.BF16 R44, R100, R106.reuse, R44 ;  /* 0x0000006a642c723c */ /* 0x080fec000004182c */
[C---:B------:R-:W-:Y:S01]  /*6440*/  HMMA.16816.F32.BF16 R48, R92.reuse, R106, R48 ;  /* 0x0000006a5c30723c */ /* 0x040fe20000041830 */
[----:B------:R-:W-:Y:S05]  /*6450*/  LDSM.16.MT88.4 R104, [R0+0xb800] ;  /* 0x00b800000068783b */ /* 0x000fea0000004200 */
[-C--:B-1----:R-:W-:Y:S06]  /*6460*/  HMMA.16816.F32.BF16 R52, R92, R8.reuse, R52 ;  /* 0x000000085c34723c */ /* 0x082fec0000041834 */
[C---:B------:R-:W-:Y:S06]  /*6470*/  HMMA.16816.F32.BF16 R56, R100.reuse, R8, R56 ;  /* 0x000000086438723c */ /* 0x040fec0000041838 */
[-C--:B------:R-:W-:Y:S06]  /*6480*/  HMMA.16816.F32.BF16 R60, R100, R10.reuse, R60 ;  /* 0x0000000a643c723c */ /* 0x080fec000004183c */
[C---:B------:R-:W-:Y:S01]  /*6490*/  HMMA.16816.F32.BF16 R64, R92.reuse, R10, R64 ;  /* 0x0000000a5c40723c */ /* 0x040fe20000041840 */
[----:B------:R-:W1:Y:S05]  /*64a0*/  LDSM.16.MT88.4 R8, [R0+0xd000] ;  /* 0x00d000000008783b */ /* 0x000e6a0000004200 */
[-C--:B--2---:R-:W-:Y:S06]  /*64b0*/  HMMA.16816.F32.BF16 R68, R92, R12.reuse, R68 ;  /* 0x0000000c5c44723c */ /* 0x084fec0000041844 */
[C---:B------:R-:W-:Y:S06]  /*64c0*/  HMMA.16816.F32.BF16 R72, R100.reuse, R12, R72 ;  /* 0x0000000c6448723c */ /* 0x040fec0000041848 */
[-C--:B------:R-:W-:Y:S01]  /*64d0*/  HMMA.16816.F32.BF16 R76, R100, R14.reuse, R76 ;  /* 0x0000000e644c723c */ /* 0x080fe2000004184c */
[----:B------:R-:W-:Y:S05]  /*64e0*/  LDSM.16.MT88.4 R100, [R217+0x23800] ;  /* 0x02380000d964783b */ /* 0x000fea0000004200 */
[----:B------:R-:W-:Y:S01]  /*64f0*/  HMMA.16816.F32.BF16 R80, R92, R14, R80 ;  /* 0x0000000e5c50723c */ /* 0x000fe20000041850 */
[----:B------:R-:W-:Y:S04]  /*6500*/  LDSM.16.MT88.4 R12, [R215+0x23800] ;  /* 0x02380000d70c783b */ /* 0x000fe80000004200 */
[----:B------:R-:W2:Y:S01]  /*6510*/  LDSM.16.MT88.4 R92, [R0+0x9800] ;  /* 0x00980000005c783b */ /* 0x000ea20000004200 */
[-C--:B---3--:R-:W-:Y:S06]  /*6520*/  HMMA.16816.F32.BF16 R20, R4, R16.reuse, R20 ;  /* 0x000000100414723c */ /* 0x088fec0000041814 */
[C---:B------:R-:W-:Y:S06]  /*6530*/  HMMA.16816.F32.BF16 R24, R84.reuse, R16, R24 ;  /* 0x000000105418723c */ /* 0x040fec0000041818 */
[-C--:B------:R-:W-:Y:S06]  /*6540*/  HMMA.16816.F32.BF16 R28, R84, R18.reuse, R28 ;  /* 0x00000012541c723c */ /* 0x080fec000004181c */
[C---:B------:R-:W-:Y:S01]  /*6550*/  HMMA.16816.F32.BF16 R32, R4.reuse, R18, R32 ;  /* 0x000000120420723c */ /* 0x040fe20000041820 */
[----:B------:R-:W3:Y:S01]  /*6560*/  LDSM.16.MT88.4 R16, [R0+0xf800] ;  /* 0x00f800000010783b */ /* 0x000ee20000004200 */
[----:B------:R-:W-:Y:S04]  /*6570*/  BAR.SYNC.DEFER_BLOCKING 0x0 ;  /* 0x0000000000007b1d */ /* 0x000fe80000010000 */
[-C--:B----4-:R-:W-:Y:S06]  /*6580*/  HMMA.16816.F32.BF16 R36, R4, R88.reuse, R36 ;  /* 0x000000580424723c */ /* 0x090fec0000041824 */
[C---:B------:R-:W-:Y:S06]  /*6590*/  HMMA.16816.F32.BF16 R40, R84.reuse, R88, R40 ;  /* 0x000000585428723c */ /* 0x040fec0000041828 */
[-C--:B------:R-:W-:Y:S06]  /*65a0*/  HMMA.16816.F32.BF16 R44, R84, R90.reuse, R44 ;  /* 0x0000005a542c723c */ /* 0x080fec000004182c */
[C---:B------:R-:W-:Y:S06]  /*65b0*/  HMMA.16816.F32.BF16 R48, R4.reuse, R90, R48 ;  /* 0x0000005a0430723c */ /* 0x040fec0000041830 */
[-C--:B-1----:R-:W-:Y:S06]  /*65c0*/  HMMA.16816.F32.BF16 R52, R4, R8.reuse, R52 ;  /* 0x000000080434723c */ /* 0x082fec0000041834 */
[C---:B------:R-:W-:Y:S06]  /*65d0*/  HMMA.16816.F32.BF16 R56, R84.reuse, R8, R56 ;  /* 0x000000085438723c */ /* 0x040fec0000041838 */
[-C--:B------:R-:W-:Y:S06]  /*65e0*/  HMMA.16816.F32.BF16 R60, R84, R10.reuse, R60 ;  /* 0x0000000a543c723c */ /* 0x080fec000004183c */
[C---:B------:R-:W-:Y:S06]  /*65f0*/  HMMA.16816.F32.BF16 R64, R4.reuse, R10, R64 ;  /* 0x0000000a0440723c */ /* 0x040fec0000041840 */
[-C--:B------:R-:W-:Y:S06]  /*6600*/  HMMA.16816.F32.BF16 R68, R4, R96.reuse, R68 ;  /* 0x000000600444723c */ /* 0x080fec0000041844 */
[C---:B------:R-:W-:Y:S06]  /*6610*/  HMMA.16816.F32.BF16 R72, R84.reuse, R96, R72 ;  /* 0x000000605448723c */ /* 0x040fec0000041848 */
[-C--:B------:R-:W-:Y:S06]  /*6620*/  HMMA.16816.F32.BF16 R76, R84, R98.reuse, R76 ;  /* 0x00000062544c723c */ /* 0x080fec000004184c */
[----:B------:R-:W-:Y:S06]  /*6630*/  HMMA.16816.F32.BF16 R80, R4, R98, R80 ;  /* 0x000000620450723c */ /* 0x000fec0000041850 */
[-C--:B--2---:R-:W-:Y:S06]  /*6640*/  HMMA.16816.F32.BF16 R20, R12, R92.reuse, R20 ;  /* 0x0000005c0c14723c */ /* 0x084fec0000041814 */
[C---:B------:R-:W-:Y:S06]  /*6650*/  HMMA.16816.F32.BF16 R24, R100.reuse, R92, R24 ;  /* 0x0000005c6418723c */ /* 0x040fec0000041818 */
[-C--:B------:R-:W-:Y:S06]  /*6660*/  HMMA.16816.F32.BF16 R28, R100, R94.reuse, R28 ;  /* 0x0000005e641c723c */ /* 0x080fec000004181c */
        /* <DEDUP_REMOVED lines=9> */
[-C--:B---3--:R-:W-:Y:S06]  /*6700*/  HMMA.16816.F32.BF16 R68, R12, R16.reuse, R68 ;  /* 0x000000100c44723c */ /* 0x088fec0000041844 */
[C---:B------:R-:W-:Y:S06]  /*6710*/  HMMA.16816.F32.BF16 R72, R100.reuse, R16, R72 ;  /* 0x000000106448723c */ /* 0x040fec0000041848 */
[-C--:B------:R-:W-:Y:S06]  /*6720*/  HMMA.16816.F32.BF16 R76, R100, R18.reuse, R76 ;  /* 0x00000012644c723c */ /* 0x080fec000004184c */
[----:B------:R-:W-:Y:S01]  /*6730*/  HMMA.16816.F32.BF16 R80, R12, R18, R80 ;  /* 0x000000120c50723c */ /* 0x000fe20000041850 */
[----:B------:R-:W-:Y:S11]  /*6740*/  @!UPT UIADD3 URZ, URZ, URZ, URZ ;  /* 0x0000003f3f3ff290 */ /* 0x000ff6000fffe03f */
[----:B------:R-:W-:Y:S01]  /*6750*/  @!UPT UIADD3 URZ, URZ, URZ, URZ ;  /* 0x0000003f3f3ff290 */ /* 0x000fe2000fffe03f */
[----:B------:R-:W-:Y:S11]  /*6760*/  @!P0 BRA `(.L_x_241) ;  /* 0x0000000400048947 */ /* 0x000ff60003800000 */
[----:B------:R-:W1:Y:S01]  /*6770*/  LDC R8, c[0x0][0x420] ;  /* 0x00010800ff087b82 */ /* 0x000e620000000800 */
[----:B------:R-:W-:Y:S01]  /*6780*/  ISETP.GE.AND P6, PT, R228, UR18, PT ;  /* 0x00000012e4007c0c */ /* 0x000fe2000bfc6270 */
[----:B------:R-:W-:Y:S01]  /*6790*/  IMAD.MOV.U32 R4, RZ, RZ, R231 ;  /* 0x000000ffff047224 */ /* 0x000fe200078e00e7 */
[----:B------:R-:W-:Y:S01]  /*67a0*/  ISETP.GE.AND P5, PT, R242, UR18, PT ;  /* 0x00000012f2007c0c */ /* 0x000fe2000bfa6270 */
[----:B------:R-:W-:Y:S01]  /*67b0*/  IMAD.MOV.U32 R5, RZ, RZ, R233 ;  /* 0x000000ffff057224 */ /* 0x000fe200078e00e9 */
[----:B------:R-:W-:Y:S02]  /*67c0*/  ISETP.GE.AND P4, PT, R243, UR18, PT ;  /* 0x00000012f3007c0c */ /* 0x000fe4000bf86270 */
[----:B------:R-:W-:Y:S01]  /*67d0*/  ISETP.GE.AND P3, PT, R244, UR18, PT ;  /* 0x00000012f4007c0c */ /* 0x000fe2000bf66270 */
[----:B------:R-:W2:Y:S06]  /*67e0*/  LDC R9, c[0x0][0x424] ;  /* 0x00010900ff097b82 */ /* 0x000eac0000000800 */
[----:B------:R3:W-:Y:S01]  /*67f0*/  @P6 STS.128 [R226+0x8000], RZ ;  /* 0x008000ffe2006388 */ /* 0x0007e20000000c00 */
[----:B-1----:R-:W-:Y:S05]  /*6800*/  IMAD.U32 R6, R8, -0x40, RZ ;  /* 0xffffffc008067824 */ /* 0x002fea00078e00ff */
        /* <DEDUP_REMOVED lines=9> */
[--C-:B--2---:R-:W-:Y:S02]  /*68a0*/  @!P6 LEA.HI.X R15, R8, R5, R9.reuse, 0x6, P2 ;  /* 0x00000005080fe211 */ /* 0x104fe400010f3409 */
[----:B------:R-:W-:Y:S01]  /*68b0*/  @!P4 LEA R10, P2, R6, R231, 0x1 ;  /* 0x000000e7060ac211 */ /* 0x000fe200078408ff */
        /* <DEDUP_REMOVED lines=8> */
[C-C-:B------:R-:W-:Y:S01]  /*6940*/  @!P5 LEA.HI.X R13, R6.reuse, R233, R7.reuse, 0x1, P1 ;  /* 0x000000e9060dd211 */ /* 0x140fe200008f0c07 */
        /* <DEDUP_REMOVED lines=35> */
.L_x_241:
[----:B------:R-:W-:Y:S01]  /*6b80*/  LDSM.16.M88.4 R128, [R220] ;  /* 0x00000000dc80783b */ /* 0x000fe20000000200 */
[----:B------:R-:W-:Y:S01]  /*6b90*/  IMAD R227, R248, UR21, RZ ;  /* 0x00000015f8e37c24 */ /* 0x000fe2000f8e02ff */
[----:B------:R-:W-:Y:S02]  /*6ba0*/  @UP2 UIADD3 UR14, UP1, UR10, -0x100, URZ ;  /* 0xffffff000a0e2890 */ /* 0x000fe4000ff3e03f */
[----:B------:R-:W3:Y:S01]  /*6bb0*/  LDSM.16.MT88.4 R16, [R0+0x10000] ;  /* 0x010000000010783b */ /* 0x000ee20000004200 */
[----:B------:R-:W-:Y:S02]  /*6bc0*/  @UP2 UIADD3 UR12, UP0, UR12, -0x100, URZ ;  /* 0xffffff000c0c2890 */ /* 0x000fe4000ff1e03f */
[----:B------:R-:W-:Y:S01]  /*6bd0*/  @UP2 UIADD3.X UR13, UR9, -0x1, URZ, UP1, !UPT ;  /* 0xffffffff090d2890 */ /* 0x000fe20008ffe43f */
[----:B------:R-:W1:Y:S01]  /*6be0*/  LDSM.16.M88.4 R124, [R220+0x1000] ;  /* 0x00100000dc7c783b */ /* 0x000e620000000200 */
[----:B------:R-:W-:Y:S03]  /*6bf0*/  @UP2 UIADD3.X UR11, UR11, -0x1, URZ, UP0, !UPT ;  /* 0xffffffff0b0b2890 */ /* 0x000fe600087fe43f */
[----:B------:R-:W2:Y:S04]  /*6c00*/  LDSM.16.MT88.4 R96, [R0+0x12000] ;  /* 0x012000000060783b */ /* 0x000ea80000004200 */
[----:B------:R-:W4:Y:S04]  /*6c10*/  LDSM.16.MT88.4 R112, [R0+0x14000] ;  /* 0x014000000070783b */ /* 0x000f280000004200 */
[----:B------:R-:W4:Y:S04]  /*6c20*/  LDSM.16.MT88.4 R196, [R0+0x16000] ;  /* 0x0160000000c4783b */ /* 0x000f280000004200 */
[----:B------:R-:W-:Y:S04]  /*6c30*/  LDSM.16.M88.4 R200, [R223] ;  /* 0x00000000dfc8783b */ /* 0x000fe80000000200 */
[----:B------:R-:W4:Y:S04]  /*6c40*/  LDSM.16.MT88.4 R204, [R0+0x10800] ;  /* 0x0108000000cc783b */ /* 0x000f280000004200 */
[----:B------:R-:W4:Y:S01]  /*6c50*/  LDSM.16.M88.4 R208, [R223+0x1000] ;  /* 0x00100000dfd0783b */ /* 0x000f220000000200 */
[-C--:B---3--:R-:W-:Y:S06]  /*6c60*/  HMMA.16816.F32.BF16 R4, R128, R16.reuse, RZ ;  /* 0x000000108004723c */ /* 0x088fec00000418ff */
[C---:B-1----:R-:W-:Y:S06]  /*6c70*/  HMMA.16816.F32.BF16 R8, R124.reuse, R16, RZ ;  /* 0x000000107c08723c */ /* 0x042fec00000418ff */
[-C--:B------:R-:W-:Y:S06]  /*6c80*/  HMMA.16816.F32.BF16 R12, R124, R18.reuse, RZ ;  /* 0x000000127c0c723c */ /* 0x080fec00000418ff */
[C---:B------:R-:W-:Y:S06]  /*6c90*/  HMMA.16816.F32.BF16 R16, R128.reuse, R18, RZ ;  /* 0x000000128010723c */ /* 0x040fec00000418ff */
[-C--:B--2---:R-:W-:Y:S06]  /*6ca0*/  HMMA.16816.F32.BF16 R84, R128, R96.reuse, RZ ;  /* 0x000000608054723c */ /* 0x084fec00000418ff */
[C---:B------:R-:W-:Y:S06]  /*6cb0*/  HMMA.16816.F32.BF16 R88, R124.reuse, R96, RZ ;  /* 0x000000607c58723c */ /* 0x040fec00000418ff */
[-C--:B------:R-:W-:Y:S06]  /*6cc0*/  HMMA.16816.F32.BF16 R92, R124, R98.reuse, RZ ;  /* 0x000000627c5c723c */ /* 0x080fec00000418ff */
[C---:B------:R-:W-:Y:S06]  /*6cd0*/  HMMA.16816.F32.BF16 R96, R128.reuse, R98, RZ ;  /* 0x000000628060723c */ /* 0x040fec00000418ff */
[-C--:B----4-:R-:W-:Y:S06]  /*6ce0*/  HMMA.16816.F32.BF16 R100, R128, R112.reuse, RZ ;  /* 0x000000708064723c */ /* 0x090fec00000418ff */
[C---:B------:R-:W-:Y:S06]  /*6cf0*/  HMMA.16816.F32.BF16 R104, R124.reuse, R112, RZ ;  /* 0x000000707c68723c */ /* 0x040fec00000418ff */
[-C--:B------:R-:W-:Y:S06]  /*6d00*/  HMMA.16816.F32.BF16 R108, R124, R114.reuse, RZ ;  /* 0x000000727c6c723c */ /* 0x080fec00000418ff */
[C---:B------:R-:W-:Y:S06]  /*6d10*/  HMMA.16816.F32.BF16 R112, R128.reuse, R114, RZ ;  /* 0x000000728070723c */ /* 0x040fec00000418ff */
[-C--:B------:R-:W-:Y:S06]  /*6d20*/  HMMA.16816.F32.BF16 R116, R128, R196.reuse, RZ ;  /* 0x000000c48074723c */ /* 0x080fec00000418ff */
[C---:B------:R-:W-:Y:S06]  /*6d30*/  HMMA.16816.F32.BF16 R120, R124.reuse, R196, RZ ;  /* 0x000000c47c78723c */ /* 0x040fec00000418ff */
[-C--:B------:R-:W-:Y:S06]  /*6d40*/  HMMA.16816.F32.BF16 R124, R124, R198.reuse, RZ ;  /* 0x000000c67c7c723c */ /* 0x080fec00000418ff */
[----:B------:R-:W-:Y:S01]  /*6d50*/  HMMA.16816.F32.BF16 R128, R128, R198, RZ ;  /* 0x000000c68080723c */ /* 0x000fe200000418ff */
[----:B------:R-:W1:Y:S05]  /*6d60*/  LDSM.16.MT88.4 R196, [R0+0x12800] ;  /* 0x0128000000c4783b */ /* 0x000e6a0000004200 */
[-C--:B------:R-:W-:Y:S06]  /*6d70*/  HMMA.16816.F32.BF16 R4, R200, R204.reuse, R4 ;  /* 0x000000ccc804723c */ /* 0x080fec0000041804 */
[C---:B------:R-:W-:Y:S06]  /*6d80*/  HMMA.16816.F32.BF16 R8, R208.reuse, R204, R8 ;  /* 0x000000ccd008723c */ /* 0x040fec0000041808 */
[-C--:B------:R-:W-:Y:S06]  /*6d90*/  HMMA.16816.F32.BF16 R12, R208, R206.reuse, R12 ;  /* 0x000000ced00c723c */ /* 0x080fec000004180c */
[C---:B------:R-:W-:Y:S01]  /*6da0*/  HMMA.16816.F32.BF16 R16, R200.reuse, R206, R16 ;  /* 0x000000cec810723c */ /* 0x040fe20000041810 */
[----:B------:R-:W2:Y:S05]  /*6db0*/  LDSM.16.MT88.4 R204, [R0+0x14800] ;  /* 0x0148000000cc783b */ /* 0x000eaa0000004200 */
[-C--:B-1----:R-:W-:Y:S06]  /*6dc0*/  HMMA.16816.F32.BF16 R84, R200, R196.reuse, R84 ;  /* 0x000000c4c854723c */ /* 0x082fec0000041854 */
[C---:B------:R-:W-:Y:S06]  /*6dd0*/  HMMA.16816.F32.BF16 R88, R208.reuse, R196, R88 ;  /* 0x000000c4d058723c */ /* 0x040fec0000041858 */
[-C--:B------:R-:W-:Y:S06]  /*6de0*/  HMMA.16816.F32.BF16 R92, R208, R198.reuse, R92 ;  /* 0x000000c6d05c723c */ /* 0x080fec000004185c */
[C---:B------:R-:W-:Y:S01]  /*6df0*/  HMMA.16816.F32.BF16 R96, R200.reuse, R198, R96 ;  /* 0x000000c6c860723c */ /* 0x040fe20000041860 */
[----:B------:R-:W1:Y:S05]  /*6e00*/  LDSM.16.MT88.4 R196, [R0+0x16800] ;  /* 0x0168000000c4783b */ /* 0x000e6a0000004200 */
[-C--:B--2---:R-:W-:Y:S06]  /*6e10*/  HMMA.16816.F32.BF16 R100, R200, R204.reuse, R100 ;  /* 0x000000ccc864723c */ /* 0x084fec0000041864 */
[C---:B------:R-:W-:Y:S06]  /*6e20*/  HMMA.16816.F32.BF16 R104, R208.reuse, R204, R104 ;  /* 0x000000ccd068723c */ /* 0x040fec0000041868 */
[-C--:B------:R-:W-:Y:S06]  /*6e30*/  HMMA.16816.F32.BF16 R108, R208, R206.reuse, R108 ;  /* 0x000000ced06c723c */ /* 0x080fec000004186c */
[C---:B------:R-:W-:Y:S01]  /*6e40*/  HMMA.16816.F32.BF16 R112, R200.reuse, R206, R112 ;  /* 0x000000cec870723c */ /* 0x040fe20000041870 */
[----:B------:R-:W-:Y:S05]  /*6e50*/  LDSM.16.M88.4 R204, [R221] ;  /* 0x00000000ddcc783b */ /* 0x000fea0000000200 */
[-C--:B-1----:R-:W-:Y:S06]  /*6e60*/  HMMA.16816.F32.BF16 R116, R200, R196.reuse, R116 ;  /* 0x000000c4c874723c */ /* 0x082fec0000041874 */
[C---:B------:R-:W-:Y:S06]  /*6e70*/  HMMA.16816.F32.BF16 R120, R208.reuse, R196, R120 ;  /* 0x000000c4d078723c */ /* 0x040fec0000041878 */
[-C--:B------:R-:W-:Y:S01]  /*6e80*/  HMMA.16816.F32.BF16 R124, R208, R198.reuse, R124 ;  /* 0x000000c6d07c723c */ /* 0x080fe2000004187c */
[----:B------:R-:W1:Y:S05]  /*6e90*/  LDSM.16.MT88.4 R208, [R0+0x11000] ;  /* 0x0110000000d0783b */ /* 0x000e6a0000004200 */
[----:B------:R-:W-:Y:S01]  /*6ea0*/  HMMA.16816.F32.BF16 R128, R200, R198, R128 ;  /* 0x000000c6c880723c */ /* 0x000fe20000041880 */
[----:B------:R-:W2:Y:S04]  /*6eb0*/  LDSM.16.M88.4 R196, [R221+0x1000] ;  /* 0x00100000ddc4783b */ /* 0x000ea80000000200 */
[----:B------:R-:W3:Y:S01]  /*6ec0*/  LDSM.16.MT88.4 R200, [R0+0x13000] ;  /* 0x0130000000c8783b */ /* 0x000ee20000004200 */
        /* <DEDUP_REMOVED lines=14> */
[----:B------:R-:W-:Y:S05]  /*6fb0*/  LDSM.16.MT88.4 R208, [R0+0x11800] ;  /* 0x0118000000d0783b */ /* 0x000fea0000004200 */
[-C--:B--2---:R-:W-:Y:S06]  /*6fc0*/  HMMA.16816.F32.BF16 R116, R204, R200.reuse, R116 ;  /* 0x000000c8cc74723c */ /* 0x084fec0000041874 */
[C---:B------:R-:W-:Y:S06]  /*6fd0*/  HMMA.16816.F32.BF16 R120, R196.reuse, R200, R120 ;  /* 0x000000c8c478723c */ /* 0x040fec0000041878 */
[-C--:B------:R-:W-:Y:S01]  /*6fe0*/  HMMA.16816.F32.BF16 R124, R196, R202.reuse, R124 ;  /* 0x000000cac47c723c */ /* 0x080fe2000004187c */
[----:B------:R-:W1:Y:S05]  /*6ff0*/  LDSM.16.M88.4 R196, [R222] ;  /* 0x00000000dec4783b */ /* 0x000e6a0000000200 */
        /* <DEDUP_REMOVED lines=15> */
[-C--:B------:R-:W-:Y:S05]  /*70f0*/  HMMA.16816.F32.BF16 R108, R200, R210.reuse, R108 ;  /* 0x000000d2c86c723c */ /* 0x080fea000004186c */
[----:B------:R-:W-:Y:S01]  /*7100*/  IMAD.U32 R208, R227, -0x40, RZ ;  /* 0xffffffc0e3d07824 */ /* 0x000fe200078e00ff */
[C---:B------:R-:W-:Y:S05]  /*7110*/  HMMA.16816.F32.BF16 R112, R196.reuse, R210, R112 ;  /* 0x000000d2c470723c */ /* 0x040fea0000041870 */
[----:B------:R-:W-:Y:S01]  /*7120*/  LEA R224, P1, R208, R224, 0x2 ;  /* 0x000000e0d0e07211 */ /* 0x000fe200078210ff */
[-C--:B--2---:R-:W-:Y:S05]  /*7130*/  HMMA.16816.F32.BF16 R116, R196, R204.reuse, R116 ;  /* 0x000000ccc474723c */ /* 0x084fea0000041874 */
[----:B------:R-:W-:Y:S01]  /*7140*/  @P0 IADD3 R210, P2, R240, UR10, RZ ;  /* 0x0000000af0d20c10 */ /* 0x000fe2000ff5e0ff */
[C---:B------:R-:W-:Y:S01]  /*7150*/  HMMA.16816.F32.BF16 R120, R200.reuse, R204, R120 ;  /* 0x000000ccc878723c */ /* 0x040fe20000041878 */
[----:B------:R-:W-:Y:S04]  /*7160*/  @UP2 UMOV UR10, UR14 ;  /* 0x0000000e000a2c82 */ /* 0x000fe80008000000 */
[----:B------:R-:W-:Y:S01]  /*7170*/  @P0 IADD3.X R211, R241, UR9, RZ, P2, !PT ;  /* 0x00000009f1d30c10 */ /* 0x000fe200097fe4ff */
[-C--:B------:R-:W-:Y:S01]  /*7180*/  HMMA.16816.F32.BF16 R124, R200, R206.reuse, R124 ;  /* 0x000000cec87c723c */ /* 0x080fe2000004187c */
[----:B------:R-:W-:Y:S03]  /*7190*/  @UP2 UMOV UR9, UR13 ;  /* 0x0000000d00092c82 */ /* 0x000fe60008000000 */
[----:B------:R-:W5:Y:S01]  /*71a0*/  @P0 LDG.E R238, desc[UR6][R210.64+-0x100] ;  /* 0xffff0006d2ee0981 */ /* 0x000f62000c1e1900 */
[C---:B------:R-:W-:Y:S01]  /*71b0*/  IMAD.SHL.U32 R204, R227.reuse, 0x8, RZ ;  /* 0x00000008e3cc7824 */ /* 0x040fe200078e00ff */
[----:B------:R-:W-:Y:S02]  /*71c0*/  HMMA.16816.F32.BF16 R128, R196, R206, R128 ;  /* 0x000000cec480723c */ /* 0x000fe40000041880 */
[----:B------:R1:W5:Y:S03]  /*71d0*/  @P0 LDG.E R239, desc[UR6][R210.64+-0xe0] ;  /* 0xffff2006d2ef0981 */ /* 0x000366000c1e1900 */
[----:B------:R-:W-:Y:S01]  /*71e0*/  LEA.HI.X.SX32 R225, R208, R225, 0x2, P1 ;  /* 0x000000e1d0e17211 */ /* 0x000fe200008f16ff */
[C---:B------:R-:W-:Y:S01]  /*71f0*/  IMAD.SHL.U32 R205, R227.reuse, 0x10, RZ ;  /* 0x00000010e3cd7824 */ /* 0x040fe200078e00ff */
[CC--:B------:R-:W-:Y:S01]  /*7200*/  LEA R208, P2, R204.reuse, R224.reuse, 0x2 ;  /* 0x000000e0ccd07211 */ /* 0x0c0fe200078410ff */
[C---:B------:R-:W-:Y:S02]  /*7210*/  IMAD R200, R227.reuse, 0x18, RZ ;  /* 0x00000018e3c87824 */ /* 0x040fe400078e02ff */
[----:B------:R2:W-:Y:S01]  /*7220*/  REDG.E.ADD.F32.FTZ.RN.STRONG.GPU desc[UR6][R224.64], R4 ;  /* 0x00000004e00079a6 */ /* 0x0005e2000c10f386 */
[-C--:B------:R-:W-:Y:S01]  /*7230*/  LEA.HI.X.SX32 R209, R204, R225.reuse, 0x2, P2 ;  /* 0x000000e1ccd17211 */ /* 0x080fe200010f16ff */
[C---:B------:R-:W-:Y:S02]  /*7240*/  IMAD.SHL.U32 R203, R227.reuse, 0x20, RZ ;  /* 0x00000020e3cb7824 */ /* 0x040fe400078e00ff */
[----:B------:R-:W-:Y:S02]  /*7250*/  IMAD R201, R227, 0x28, RZ ;  /* 0x00000028e3c97824 */ /* 0x000fe400078e02ff */
[----:B------:R3:W-:Y:S01]  /*7260*/  REDG.E.ADD.F32.FTZ.RN.STRONG.GPU desc[UR6][R208.64], R5 ;  /* 0x00000005d00079a6 */ /* 0x0007e2000c10f386 */
[CC--:B-1----:R-:W-:Y:S04]  /*7270*/  LEA R210, P1, R205.reuse, R224.reuse, 0x2 ;  /* 0x000000e0cdd27211 */ /* 0x0c2fe800078210ff */
[-C--:B------:R-:W-:Y:S02]  /*7280*/  LEA.HI.X.SX32 R211, R205, R225.reuse, 0x2, P1 ;  /* 0x000000e1cdd37211 */ /* 0x080fe400008f16ff */
[CC--:B------:R-:W-:Y:S03]  /*7290*/  LEA R202, P1, R203.reuse, R224.reuse, 0x2 ;  /* 0x000000e0cbca7211 */ /* 0x0c0fe600078210ff */
[----:B------:R1:W-:Y:S01]  /*72a0*/  REDG.E.ADD.F32.FTZ.RN.STRONG.GPU desc[UR6][R210.64], R6 ;  /* 0x00000006d20079a6 */ /* 0x0003e2000c10f386 */
[CC--:B--2---:R-:W-:Y:S02]  /*72b0*/  LEA R4, P2, R200.reuse, R224.reuse, 0x2 ;  /* 0x000000e0c8047211 */ /* 0x0c4fe400078410ff */
[-C--:B------:R-:W-:Y:S02]  /*72c0*/  LEA.HI.X.SX32 R203, R203, R225.reuse, 0x2, P1 ;  /* 0x000000e1cbcb7211 */ /* 0x080fe400008f16ff */
[-C--:B---3--:R-:W-:Y:S02]  /*72d0*/  LEA.HI.X.SX32 R5, R200, R225.reuse, 0x2, P2 ;  /* 0x000000e1c8057211 */ /* 0x088fe400010f16ff */
[CC--:B------:R-:W-:Y:S03]  /*72e0*/  LEA R200, P3, R201.reuse, R224.reuse, 0x2 ;  /* 0x000000e0c9c87211 */ /* 0x0c0fe600078610ff */
[----:B------:R2:W-:Y:S01]  /*72f0*/  REDG.E.ADD.F32.FTZ.RN.STRONG.GPU desc[UR6][R4.64], R7 ;  /* 0x00000007040079a6 */ /* 0x0005e2000c10f386 */
[-C--:B------:R-:W-:Y:S03]  /*7300*/  LEA.HI.X.SX32 R201, R201, R225.reuse, 0x2, P3 ;  /* 0x000000e1c9c97211 */ /* 0x080fe600018f16ff */
[----:B------:R3:W-:Y:S04]  /*7310*/  REDG.E.ADD.F32.FTZ.RN.STRONG.GPU desc[UR6][R202.64], R8 ;  /* 0x00000008ca0079a6 */ /* 0x0007e8000c10f386 */
[----:B------:R4:W-:Y:S01]  /*7320*/  REDG.E.ADD.F32.FTZ.RN.STRONG.GPU desc[UR6][R200.64], R9 ;  /* 0x00000009c80079a6 */ /* 0x0009e2000c10f386 */
[C---:B-1----:R-:W-:Y:S02]  /*7330*/  IMAD R211, R227.reuse, 0x30, RZ ;  /* 0x00000030e3d37824 */ /* 0x042fe400078e02ff */
[----:B------:R-:W-:Y:S03]  /*7340*/  IMAD R210, R227, 0x38, RZ ;  /* 0x00000038e3d27824 */ /* 0x000fe600078e02ff */
[CC--:B------:R-:W-:Y:S04]  /*7350*/  LEA R6, P2, R211.reuse, R224.reuse, 0x2 ;  /* 0x000000e0d3067211 */ /* 0x0c0fe800078410ff */
[-C--:B--2---:R-:W-:Y:S02]  /*7360*/  LEA.HI.X.SX32 R7, R211, R225.reuse, 0x2, P2 ;  /* 0x000000e1d3077211 */ /* 0x084fe400010f16ff */
[CC--:B------:R-:W-:Y:S01]  /*7370*/  LEA R4, P1, R210.reuse, R224.reuse, 0x2 ;  /* 0x000000e0d2047211 */ /* 0x0c0fe200078210ff */
[----:B---3--:R-:W-:Y:S02]  /*7380*/  VIADD R202, R205, 0x20 ;  /* 0x00000020cdca7836 */ /* 0x008fe40000000000 */
[----:B------:R1:W-:Y:S01]  /*7390*/  REDG.E.ADD.F32.FTZ.RN.STRONG.GPU desc[UR6][R6.64], R10 ;  /* 0x0000000a060079a6 */ /* 0x0003e2000c10f386 */
[-C--:B------:R-:W-:Y:S02]  /*73a0*/  LEA.HI.X.SX32 R5, R210, R225.reuse, 0x2, P1 ;  /* 0x000000e1d2057211 */ /* 0x080fe400008f16ff */
[CC--:B------:R-:W-:Y:S03]  /*73b0*/  LEA R8, P1, R202.reuse, R224.reuse, 0x2 ;  /* 0x000000e0ca087211 */ /* 0x0c0fe600078210ff */
[----:B------:R2:W-:Y:S01]  /*73c0*/  REDG.E.ADD.F32.FTZ.RN.STRONG.GPU desc[UR6][R4.64], R11 ;  /* 0x0000000b040079a6 */ /* 0x0005e2000c10f386 */
[-C--:B----4-:R-:W-:Y:S03]  /*73d0*/  LEA.HI.X.SX32 R9, R202, R225.reuse, 0x2, P1 ;  /* 0x000000e1ca097211 */ /* 0x090fe600008f16ff */
        /* <DEDUP_REMOVED lines=14> */
[CC--:B------:R-:W-:Y:S02]  /*74c0*/  LEA R8, P2, R4.reuse, R224.reuse, 0x2 ;  /* 0x000000e004087211 */ /* 0x0c0fe400078410ff */
[-C--:B------:R-:W-:Y:S01]  /*74d0*/  LEA.HI.X.SX32 R11, R5, R225.reuse, 0x2, P1 ;  /* 0x000000e1050b7211 */ /* 0x080fe200008f16ff */
[----:B------:R-:W-:Y:S01]  /*74e0*/  VIADD R5, R205, 0x40 ;  /* 0x00000040cd057836 */ /* 0x000fe20000000000 */
[-C--:B------:R-:W-:Y:S01]  /*74f0*/  LEA.HI.X.SX32 R9, R4, R225.reuse, 0x2, P2 ;  /* 0x000000e104097211 */ /* 0x080fe200010f16ff */
[----:B------:R-:W-:Y:S04]  /*7500*/  LDSM.16.MT88.4 R16, [R0+0x2000] ;  /* 0x002000000010783b */ /* 0x000fe80000004200 */
        /* <DEDUP_REMOVED lines=26> */
[-C--:B------:R-:W-:Y:S03]  /*76b0*/  LEA.HI.X.SX32 R9, R4, R225.reuse, 0x2, P2 ;  /* 0x000000e104097211 */ /* 0x080fe600010f16ff */
[----:B------:R-:W-:Y:S04]  /*76c0*/  LDSM.16.MT88.4 R84, [R0+0x4000] ;  /* 0x004000000054783b */ /* 0x000fe80000004200 */
        /* <DEDUP_REMOVED lines=10> */
[----:B------:R-:W-:Y:S02]  /*7770*/  IMAD.IADD R5, R204, 0x1, R4 ;  /* 0x00000001cc057824 */ /* 0x000fe400078e0204 */
[----:B------:R-:W-:Y:S01]  /*7780*/  REDG.E.ADD.F32.FTZ.RN.STRONG.GPU desc[UR6][R208.64+0x180], R97 ;  /* 0x00018061d00079a6 */ /* 0x000fe2000c10f386 */
[CC--:B------:R-:W-:Y:S03]  /*7790*/  LEA R12, P1, R4.reuse, R224.reuse, 0x2 ;  /* 0x000000e0040c7211 */ /* 0x0c0fe600078210ff */
[----:B------:R2:W-:Y:S01]  /*77a0*/  REDG.E.ADD.F32.FTZ.RN.STRONG.GPU desc[UR6][R8.64], R98 ;  /* 0x00000062080079a6 */ /* 0x0005e2000c10f386 */
[-C--:B------:R-:W-:Y:S01]  /*77b0*/  LEA.HI.X.SX32 R13, R4, R225.reuse, 0x2, P1 ;  /* 0x000000e1040d7211 */ /* 0x080fe200008f16ff */
[----:B------:R-:W-:Y:S02]  /*77c0*/  IMAD.IADD R4, R204, 0x1, R5 ;  /* 0x00000001cc047824 */ /* 0x000fe400078e0205 */
        /* <DEDUP_REMOVED lines=11> */
[----:B------:R3:W-:Y:S04]  /*7880*/  REDG.E.ADD.F32.FTZ.RN.STRONG.GPU desc[UR6][R8.64], R94 ;  /* 0x0000005e080079a6 */ /* 0x0007e8000c10f386 */
[----:B------:R-:W-:Y:S01]  /*7890*/  LDSM.16.MT88.4 R96, [R0+0x800] ;  /* 0x000800000060783b */ /* 0x000fe20000004200 */
        /* <DEDUP_REMOVED lines=26> */
[----:B------:R2:W-:Y:S04]  /*7a40*/  REDG.E.ADD.F32.FTZ.RN.STRONG.GPU desc[UR6][R8.64], R106 ;  /* 0x0000006a080079a6 */ /* 0x0005e8000c10f386 */
[----:B------:R-:W-:Y:S01]  /*7a50*/  LDSM.16.MT88.4 R100, [R217+0x20800] ;  /* 0x02080000d964783b */ /* 0x000fe20000004200 */
        /* <DEDUP_REMOVED lines=9> */
[----:B------:R-:W-:Y:S04]  /*7af0*/  REDG.E.ADD.F32.FTZ.RN.STRONG.GPU desc[UR6][R208.64+0x280], R113 ;  /* 0x00028071d00079a6 */ /* 0x000fe8000c10f386 */
[----:B------:R-:W-:Y:S01]  /*7b00*/  LDSM.16.MT88.4 R104, [R0+0x7000] ;  /* 0x007000000068783b */ /* 0x000fe20000004200 */
        /* <DEDUP_REMOVED lines=12> */
[----:B------:R2:W-:Y:S04]  /*7bd0*/  REDG.E.ADD.F32.FTZ.RN.STRONG.GPU desc[UR6][R8.64], R109 ;  /* 0x0000006d080079a6 */ /* 0x0005e8000c10f386 */
[----:B------:R-:W-:Y:S01]  /*7be0*/  LDSM.16.MT88.4 R112, [R0+0x7800] ;  /* 0x007800000070783b */ /* 0x000fe20000004200 */
        /* <DEDUP_REMOVED lines=10> */
[----:B------:R-:W-:Y:S04]  /*7c90*/  REDG.E.ADD.F32.FTZ.RN.STRONG.GPU desc[UR6][R208.64+0x300], R117 ;  /* 0x00030075d00079a6 */ /* 0x000fe8000c10f386 */
[----:B------:R-:W-:Y:S01]  /*7ca0*/  LDSM.16.MT88.4 R108, [R0+0x5800] ;  /* 0x00580000006c783b */ /* 0x000fe20000004200 */
        /* <DEDUP_REMOVED lines=27> */
[C---:B-1----:R-:W-:Y:S01]  /*7e60*/  IMAD.IADD R6, R204.reuse, 0x1, R4 ;  /* 0x00000001cc067824 */ /* 0x042fe200078e0204 */
[CC--:B--2---:R-:W-:Y:S03]  /*7e70*/  LEA R8, P1, R205.reuse, R224.reuse, 0x2 ;  /* 0x000000e0cd087211 */ /* 0x0c4fe600078210ff */
[C---:B------:R-:W-:Y:S01]  /*7e80*/  IMAD.IADD R5, R204.reuse, 0x1, R6 ;  /* 0x00000001cc057824 */ /* 0x040fe200078e0206 */
        /* <DEDUP_REMOVED lines=12> */
[----:B------:R-:W-:Y:S04]  /*7f50*/  REDG.E.ADD.F32.FTZ.RN.STRONG.GPU desc[UR6][R10.64], R125 ;  /* 0x0000007d0a0079a6 */ /* 0x000fe8000c10f386 */
[----:B------:R-:W-:Y:S01]  /*7f60*/  LDSM.16.MT88.4 R12, [R217+0x20000] ;  /* 0x02000000d90c783b */ /* 0x000fe20000004200 */
[C---:B-1----:R-:W-:Y:S04]  /*7f70*/  LEA R8, P2, R4.reuse, R224, 0x2 ;  /* 0x000000e004087211 */ /* 0x042fe800078410ff */
        /* <DEDUP_REMOVED lines=9> */
[----:B------:R-:W1:Y:S05]  /*8010*/  LDSM.16.MT88.4 R8, [R0+0x2800] ;  /* 0x002800000008783b */ /* 0x000e6a0000004200 */
[-C--:B------:R-:W-:Y:S06]  /*8020*/  HMMA.16816.F32.BF16 R148, R4, R16.reuse, R148 ;  /* 0x000000100494723c */ /* 0x080fec0000041894 */
[C---:B------:R-:W-:Y:S06]  /*8030*/  HMMA.16816.F32.BF16 R152, R12.reuse, R16, R152 ;  /* 0x000000100c98723c */ /* 0x040fec0000041898 */
[-C--:B------:R-:W-:Y:S06]  /*8040*/  HMMA.16816.F32.BF16 R156, R12, R18.reuse, R156 ;  /* 0x000000120c9c723c */ /* 0x080fec000004189c */
[C---:B------:R-:W-:Y:S01]  /*8050*/  HMMA.16816.F32.BF16 R160, R4.reuse, R18, R160 ;  /* 0x0000001204a0723c */ /* 0x040fe200000418a0 */
[----:B------:R-:W2:Y:S05]  /*8060*/  LDSM.16.MT88.4 R16, [R0+0x4800] ;  /* 0x004800000010783b */ /* 0x000eaa0000004200 */
[-C--:B------:R-:W-:Y:S06]  /*8070*/  HMMA.16816.F32.BF16 R164, R4, R84.reuse, R164 ;  /* 0x0000005404a4723c */ /* 0x080fec00000418a4 */
[C---:B------:R-:W-:Y:S06]  /*8080*/  HMMA.16816.F32.BF16 R168, R12.reuse, R84, R168 ;  /* 0x000000540ca8723c */ /* 0x040fec00000418a8 */
[-C--:B------:R-:W-:Y:S06]  /*8090*/  HMMA.16816.F32.BF16 R172, R12, R86.reuse, R172 ;  /* 0x000000560cac723c */ /* 0x080fec00000418ac */
[C---:B------:R-:W-:Y:S01]  /*80a0*/  HMMA.16816.F32.BF16 R176, R4.reuse, R86, R176 ;  /* 0x0000005604b0723c */ /* 0x040fe200000418b0 */
[----:B------:R-:W3:Y:S05]  /*80b0*/  LDSM.16.MT88.4 R84, [R0+0x6800] ;  /* 0x006800000054783b */ /* 0x000eea0000004200 */
[-C--:B------:R-:W-:Y:S06]  /*80c0*/  HMMA.16816.F32.BF16 R180, R4, R88.reuse, R180 ;  /* 0x0000005804b4723c */ /* 0x080fec00000418b4 */
[C---:B------:R-:W-:Y:S06]  /*80d0*/  HMMA.16816.F32.BF16 R184, R12.reuse, R88, R184 ;  /* 0x000000580cb8723c */ /* 0x040fec00000418b8 */
[-C--:B------:R-:W-:Y:S01]  /*80e0*/  HMMA.16816.F32.BF16 R188, R12, R90.reuse, R188 ;  /* 0x0000005a0cbc723c */ /* 0x080fe200000418bc */
[----:B------:R-:W-:Y:S05]  /*80f0*/  LDSM.16.MT88.4 R12, [R0+0x1000] ;  /* 0x00100000000c783b */ /* 0x000fea0000004200 */
[----:B------:R-:W-:Y:S01]  /*8100*/  HMMA.16816.F32.BF16 R192, R4, R90, R192 ;  /* 0x0000005a04c0723c */ /* 0x000fe200000418c0 */
[----:B------:R-:W4:Y:S04]  /*8110*/  LDSM.16.MT88.4 R4, [R215+0x21000] ;  /* 0x02100000d704783b */ /* 0x000f280000004200 */
[----:B------:R-:W4:Y:S01]  /*8120*/  LDSM.16.MT88.4 R88, [R217+0x21000] ;  /* 0x02100000d958783b */ /* 0x000f220000004200 */
        /* <DEDUP_REMOVED lines=14> */
[----:B------:R-:W-:Y:S05]  /*8210*/  LDSM.16.MT88.4 R16, [R215+0x21800] ;  /* 0x02180000d710783b */ /* 0x000fea0000004200 */
[-C--:B---3--:R-:W-:Y:S06]  /*8220*/  HMMA.16816.F32.BF16 R180, R92, R84.reuse, R180 ;  /* 0x000000545cb4723c */ /* 0x088fec00000418b4 */
[C---:B------:R-:W-:Y:S06]  /*8230*/  HMMA.16816.F32.BF16 R184, R100.reuse, R84, R184 ;  /* 0x0000005464b8723c */ /* 0x040fec00000418b8 */
[-C--:B------:R-:W-:Y:S01]  /*8240*/  HMMA.16816.F32.BF16 R188, R100, R86.reuse, R188 ;  /* 0x0000005664bc723c */ /* 0x080fe200000418bc */
[----:B------:R-:W-:Y:S05]  /*8250*/  LDSM.16.MT88.4 R100, [R0+0x3800] ;  /* 0x003800000064783b */ /* 0x000fea0000004200 */
[----:B------:R-:W-:Y:S01]  /*8260*/  HMMA.16816.F32.BF16 R192, R92, R86, R192 ;  /* 0x000000565cc0723c */ /* 0x000fe200000418c0 */
[----:B------:R-:W2:Y:S04]  /*8270*/  LDSM.16.MT88.4 R84, [R0+0x1800] ;  /* 0x001800000054783b */ /* 0x000ea80000004200 */
[----:B------:R-:W3:Y:S01]  /*8280*/  LDSM.16.MT88.4 R92, [R217+0x21800] ;  /* 0x02180000d95c783b */ /* 0x000ee20000004200 */
        /* <DEDUP_REMOVED lines=17> */
[C---:B---3--:R-:W-:Y:S06]  /*83a0*/  HMMA.16816.F32.BF16 R136, R92.reuse, R84, R136 ;  /* 0x000000545c88723c */ /* 0x048fec0000041888 */
        /* <DEDUP_REMOVED lines=13> */
[----:B------:R-:W-:Y:S07]  /*8480*/  HMMA.16816.F32.BF16 R192, R16, R114, R192 ;  /* 0x0000007210c0723c */ /* 0x000fee00000418c0 */
[C---:B------:R-:W-:Y:S04]  /*8490*/  VIADD R18, R228.reuse, 0xc0 ;  /* 0x000000c0e4127836 */ /* 0x040fe80000000000 */
[C---:B------:R-:W-:Y:S02]  /*84a0*/  VIADD R17, R228.reuse, 0x80 ;  /* 0x00000080e4117836 */ /* 0x040fe40000000000 */
[----:B------:R-:W-:Y:S01]  /*84b0*/  VIADD R16, R228, 0x40 ;  /* 0x00000040e4107836 */ /* 0x000fe20000000000 */
[----:B------:R-:W-:Y:S10]  /*84c0*/  @!P0 BRA `(.L_x_242) ;  /* 0x0000000400088947 */ /* 0x000ff40003800000 */
[----:B------:R-:W-:Y:S01]  /*84d0*/  BAR.SYNC.DEFER_BLOCKING 0x0 ;  /* 0x0000000000007b1d */ /* 0x000fe20000010000 */
[----:B------:R-:W-:Y:S01]  /*84e0*/  ISETP.GE.AND P5, PT, R228, UR18, PT ;  /* 0x00000012e4007c0c */ /* 0x000fe2000bfa6270 */
[----:B------:R-:W-:Y:S01]  /*84f0*/  IMAD.MOV.U32 R4, RZ, RZ, R230 ;  /* 0x000000ffff047224 */ /* 0x000fe200078e00e6 */
[----:B------:R-:W-:Y:S01]  /*8500*/  ISETP.GE.AND P4, PT, R16, UR18, PT ;  /* 0x0000001210007c0c */ /* 0x000fe2000bf86270 */
[----:B------:R-:W-:Y:S01]  /*8510*/  IMAD.MOV.U32 R5, RZ, RZ, R232 ;  /* 0x000000ffff057224 */ /* 0x000fe200078e00e8 */
[----:B------:R-:W-:Y:S02]  /*8520*/  ISETP.GE.AND P3, PT, R17, UR18, PT ;  /* 0x0000001211007c0c */ /* 0x000fe4000bf66270 */
[----:B------:R-:W-:Y:S07]  /*8530*/  ISETP.GE.AND P2, PT, R18, UR18, PT ;  /* 0x0000001212007c0c */ /* 0x000fee000bf46270 */
[----:B------:R1:W-:Y:S01]  /*8540*/  @P5 STS.128 [R226], RZ ;  /* 0x000000ffe2005388 */ /* 0x0003e20000000c00 */
[----:B------:R-:W2:Y:S08]  /*8550*/  LDC R8, c[0x0][0x240] ;  /* 0x00009000ff087b82 */ /* 0x000eb00000000800 */
[----:B------:R-:W3:Y:S01]  /*8560*/  LDC R9, c[0x0][0x244] ;  /* 0x00009100ff097b82 */ /* 0x000ee20000000800 */
[----:B--2---:R-:W-:Y:S05]  /*8570*/  IMAD.U32 R6, R8, -0x40, RZ ;  /* 0xffffffc008067824 */ /* 0x004fea00078e00ff */
        /* <DEDUP_REMOVED lines=9> */
[--C-:B---3--:R-:W-:Y:S02]  /*8610*/  @!P5 LEA.HI.X R15, R8, R5, R9.reuse, 0x6, P0 ;  /* 0x00000005080fd211 */ /* 0x108fe400000f3409 */
[-C--:B------:R-:W-:Y:S01]  /*8620*/  @!P4 LEA R12, P6, R6, R230.reuse, 0x1 ;  /* 0x000000e6060cc211 */ /* 0x080fe200078c08ff */
        /* <DEDUP_REMOVED lines=44> */
.L_x_242:
        /* <DEDUP_REMOVED lines=62> */
[----:B------:R-:W-:Y:S01]  /*8cd0*/  F2FP.BF16.F32.PACK_AB R31, R31, R142 ;  /* 0x0000008e1f1f723e */ /* 0x000fe200000010ff */
[----:B-1----:R-:W-:Y:S01]  /*8ce0*/  FMUL.FTZ R15, R177, UR5 ;  /* 0x00000005b10f7c20 */ /* 0x002fe20008410000 */
        /* <DEDUP_REMOVED lines=9> */
[----:B------:R-:W-:Y:S01]  /*8d80*/  STS [R245], R38 ;  /* 0x00000026f5007388 */ /* 0x000fe20000000800 */
[----:B------:R-:W-:Y:S01]  /*8d90*/  F2FP.BF16.F32.PACK_AB R25, R25, R162 ;  /* 0x000000a21919723e */ /* 0x000fe200000010ff */
[----:B------:R-:W-:Y:S01]  /*8da0*/  FMUL.FTZ R172, R172, UR5 ;  /* 0x00000005acac7c20 */ /* 0x000fe20008410000 */
[----:B------:R-:W-:Y:S01]  /*8db0*/  FMUL.FTZ R13, R173, UR5 ;  /* 0x00000005ad0d7c20 */ /* 0x000fe20008410000 */
[----:B------:R-:W-:Y:S01]  /*8dc0*/  STS [R245+0x400], R37 ;  /* 0x00040025f5007388 */ /* 0x000fe20000000800 */
        /* <DEDUP_REMOVED lines=11> */
[----:B------:R-:W-:Y:S01]  /*8e80*/  STS [R245+0x1000], R36 ;  /* 0x00100024f5007388 */ /* 0x000fe20000000800 */
        /* <DEDUP_REMOVED lines=45> */
[----:B------:R-:W-:Y:S01]  /*9160*/  @UP0 UMOV UR20, UR12 ;  /* 0x0000000c00140c82 */ /* 0x000fe20008000000 */
[----:B------:R-:W-:Y:S01]  /*9170*/  F2FP.BF16.F32.PACK_AB R48, R49, R48 ;  /* 0x000000303130723e */ /* 0x000fe200000010ff */
[----:B------:R-:W-:Y:S01]  /*9180*/  STS [R245+0x4000], R22 ;  /* 0x00400016f5007388 */ /* 0x000fe20000000800 */
[----:B------:R-:W-:-:S02]  /*9190*/  F2FP.BF16.F32.PACK_AB R50, R51, R50 ;  /* 0x000000323332723e */ /* 0x000fc400000010ff */
[----:B------:R-:W-:Y:S01]  /*91a0*/  F2FP.BF16.F32.PACK_AB R40, R41, R40 ;  /* 0x000000282928723e */ /* 0x000fe200000010ff */
[----:B------:R-:W-:Y:S01]  /*91b0*/  STS [R245+0x4400], R21 ;  /* 0x00440015f5007388 */ /* 0x000fe20000000800 */
[----:B------:R-:W-:Y:S02]  /*91c0*/  F2FP.BF16.F32.PACK_AB R42, R43, R42 ;  /* 0x0000002a2b2a723e */ /* 0x000fe400000010ff */
[----:B------:R-:W-:Y:S01]  /*91d0*/  F2FP.BF16.F32.PACK_AB R44, R45, R44 ;  /* 0x0000002c2d2c723e */ /* 0x000fe200000010ff */
[----:B------:R-:W-:Y:S01]  /*91e0*/  STS [R246+0x4000], R15 ;  /* 0x0040000ff6007388 */ /* 0x000fe20000000800 */
[----:B------:R-:W-:Y:S02]  /*91f0*/  F2FP.BF16.F32.PACK_AB R46, R47, R46 ;  /* 0x0000002e2f2e723e */ /* 0x000fe400000010ff */
        /* <DEDUP_REMOVED lines=24> */
[----:B------:R-:W-:Y:S01]  /*9380*/  PLOP3.LUT P0, PT, PT, PT, UP0, 0x80, 0x0 ;  /* 0x000000000000781c */ /* 0x000fe20003f0f008 */
[----:B------:R-:W-:Y:S04]  /*9390*/  STS [R246+0x6400], R6 ;  /* 0x00640006f6007388 */ /* 0x000fe80000000800 */
[----:B------:R-:W-:Y:S04]  /*93a0*/  STS [R245+0x7000], R9 ;  /* 0x00700009f5007388 */ /* 0x000fe80000000800 */
[----:B------:R-:W-:Y:S04]  /*93b0*/  STS [R245+0x7400], R8 ;  /* 0x00740008f5007388 */ /* 0x000fe80000000800 */
[----:B------:R-:W-:Y:S04]  /*93c0*/  STS [R246+0x7000], R5 ;  /* 0x00700005f6007388 */ /* 0x000fe80000000800 */
        /* <DEDUP_REMOVED lines=31> */
[----:B-1----:R-:W1:Y:S03]  /*95c0*/  S2R R4, SR_TID.X ;  /* 0x0000000000047919 */ /* 0x002e660000002100 */
        /* <DEDUP_REMOVED lines=16> */
.L_x_244:
[----:B------:R-:W-:Y:S01]  /*96d0*/  @UP0 UIADD3 UR9, UR19, UR39, URZ ;  /* 0x0000002713090290 */ /* 0x000fe2000fffe03f */
[----:B------:R-:W-:Y:S01]  /*96e0*/  @UP0 ULDC.64 UR12, c[0x0][0x458] ;  /* 0x00011600000c0ab9 */ /* 0x000fe20000000a00 */
[----:B------:R-:W-:Y:S02]  /*96f0*/  USHF.L.U32 UR5, UR17, 0x6, URZ ;  /* 0x0000000611057899 */ /* 0x000fe4000800063f */
[----:B------:R-:W-:Y:S02]  /*9700*/  @UP0 UIMAD.WIDE.U32 UR14, UR9, UR12, URZ ;  /* 0x0000000c090e02a5 */ /* 0x000fe4000f8e003f */
[----:B------:R-:W-:-:S04]  /*9710*/  @UP0 UIMAD UR9, UR9, UR13, URZ ;  /* 0x0000000d090902a4 */ /* 0x000fc8000f8e023f */
[----:B------:R-:W-:Y:S01]  /*9720*/  @UP0 UIADD3 UR16, UR15, UR9, URZ ;  /* 0x000000090f100290 */ /* 0x000fe2000fffe03f */
[----:B------:R-:W-:Y:S11]  /*9730*/  @P0 BRA `(.L_x_245) ;  /* 0x0000000000300947 */ /* 0x000ff60003800000 */
[----:B------:R-:W-:Y:S01]  /*9740*/  USHF.R.S32.HI UR9, URZ, 0x1f, UR19 ;  /* 0x0000001f3f097899 */ /* 0x000fe20008011413 */
[----:B------:R-:W-:Y:S01]  /*9750*/  ULDC.64 UR12, c[0x0][0x458] ;  /* 0x00011600000c7ab9 */ /* 0x000fe20000000a00 */
[----:B------:R-:W-:Y:S02]  /*9760*/  USHF.R.S32.HI UR16, URZ, 0x1f, UR50 ;  /* 0x0000001f3f107899 */ /* 0x000fe40008011432 */
        /* <DEDUP_REMOVED lines=8> */
[----:B------:R-:W-:-:S12]  /*97f0*/  UIADD3 UR16, UR15, UR9, URZ ;  /* 0x000000090f107290 */ /* 0x000fd8000fffe03f */
.L_x_245:
[----:B------:R-:W-:Y:S01]  /*9800*/  BAR.SYNC.DEFER_BLOCKING 0x0 ;  /* 0x0000000000007b1d */ /* 0x000fe20000010000 */
[----:B------:R-:W-:Y:S01]  /*9810*/  USHF.R.S32.HI UR9, URZ, 0x1f, UR5 ;  /* 0x0000001f3f097899 */ /* 0x000fe20008011405 */
[----:B-1----:R-:W-:Y:S01]  /*9820*/  SHF.R.S32.HI R5, RZ, 0x1f, R4 ;  /* 0x0000001fff057819 */ /* 0x002fe20000011404 */
[----:B------:R-:W-:Y:S01]  /*9830*/  IMAD.U32 R6, RZ, RZ, UR10 ;  /* 0x0000000aff067e24 */ /* 0x000fe2000f8e00ff */
[--C-:B------:R-:W-:Y:S01]  /*9840*/  SHF.R.S32.HI R9, RZ, 0x1f, R228.reuse ;  /* 0x0000001fff097819 */ /* 0x100fe200000114e4 */
[----:B------:R-:W-:Y:S01]  /*9850*/  UIMAD UR15, UR9, UR10, URZ ;  /* 0x0000000a090f72a4 */ /* 0x000fe2000f8e023f */
[----:B------:R-:W-:Y:S01]  /*9860*/  IMAD.MOV.U32 R8, RZ, RZ, R228 ;  /* 0x000000ffff087224 */ /* 0x000fe200078e00e4 */
[----:B------:R-:W-:Y:S01]  /*9870*/  LEA.HI R4, R5, R4, RZ, 0x3 ;  /* 0x0000000405047211 */ /* 0x000fe200078f18ff */
[----:B------:R-:W-:Y:S01]  /*9880*/  UIMAD UR8, UR17, -0x40, UR8 ;  /* 0xffffffc0110878a4 */ /* 0x000fe2000f8e0208 */
[----:B------:R-:W-:Y:S01]  /*9890*/  BSSY B0, `(.L_x_246) ;  /* 0x0000031000007945 */ /* 0x000fe20003800000 */
[----:B------:R-:W-:Y:S01]  /*98a0*/  UIMAD UR15, UR5, UR11, UR15 ;  /* 0x0000000b050f72a4 */ /* 0x000fe2000f8e020f */
[----:B------:R-:W-:Y:S01]  /*98b0*/  IMAD.WIDE.U32 R6, R6, UR5, R8 ;  /* 0x0000000506067c25 */ /* 0x000fe2000f8e0008 */
[----:B------:R-:W-:Y:S01]  /*98c0*/  SHF.R.S32.HI R4, RZ, 0x3, R4 ;  /* 0x00000003ff047819 */ /* 0x000fe20000011404 */
[----:B------:R-:W-:Y:S01]  /*98d0*/  USHF.R.S32.HI UR22, URZ, 0x1f, UR58 ;  /* 0x0000001f3f167899 */ /* 0x000fe2000801143a */
[----:B------:R-:W-:-:S02]  /*98e0*/  ULDC.64 UR18, c[0x0][0x468] ;  /* 0x00011a0000127ab9 */ /* 0x000fc40000000a00 */
[----:B------:R-:W-:Y:S01]  /*98f0*/  IMAD.U32 R5, RZ, RZ, UR15 ;  /* 0x0000000fff057e24 */ /* 0x000fe2000f8e00ff */
[----:B------:R-:W-:Y:S01]  /*9900*/  IADD3 R6, P0, R6, UR20, RZ ;  /* 0x0000001406067c10 */ /* 0x000fe2000ff1e0ff */
[C---:B------:R-:W-:Y:S01]  /*9910*/  VIADD R10, R4.reuse, 0x20 ;  /* 0x00000020040a7836 */ /* 0x040fe20000000000 */
[----:B------:R-:W-:Y:S01]  /*9920*/  ISETP.GE.AND P5, PT, R4, UR8, PT ;  /* 0x0000000804007c0c */ /* 0x000fe2000bfa6270 */
[----:B------:R-:W-:Y:S01]  /*9930*/  UIMAD UR15, UR22, UR18, URZ ;  /* 0x00000012160f72a4 */ /* 0x000fe2000f8e023f */
[----:B------:R-:W-:Y:S01]  /*9940*/  IADD3.X R7, R7, UR21, R5, P0, !PT ;  /* 0x0000001507077c10 */ /* 0x000fe200087fe405 */
[----:B------:R-:W-:Y:S01]  /*9950*/  IMAD.U32 R5, RZ, RZ, UR18 ;  /* 0x00000012ff057e24 */ /* 0x000fe2000f8e00ff */
[----:B------:R-:W-:Y:S01]  /*9960*/  ISETP.GE.AND P4, PT, R10, UR8, PT ;  /* 0x000000080a007c0c */ /* 0x000fe2000bf86270 */
[----:B--2---:R1:W2:Y:S01]  /*9970*/  LDS.128 R48, [R226+0x11000] ;  /* 0x01100000e2307984 */ /* 0x0042a20000000c00 */
[----:B------:R-:W-:Y:S01]  /*9980*/  UIMAD UR19, UR58, UR19, UR15 ;  /* 0x000000133a1372a4 */ /* 0x000fe2000f8e020f */
[----:B------:R-:W-:Y:S01]  /*9990*/  IMAD.WIDE.U32 R10, R5, UR58, R6 ;  /* 0x0000003a050a7c25 */ /* 0x000fe2000f8e0006 */
[----:B------:R-:W-:Y:S01]  /*99a0*/  SHF.R.S32.HI R68, RZ, 0x1f, R4 ;  /* 0x0000001fff447819 */ /* 0x000fe20000011404 */
[----:B------:R1:W3:Y:S03]  /*99b0*/  LDS.128 R44, [R226+0x13000] ;  /* 0x01300000e22c7984 */ /* 0x0002e60000000c00 */
[----:B------:R-:W-:Y:S01]  /*99c0*/  VIADD R14, R11, UR19 ;  /* 0x000000130b0e7c36 */ /* 0x000fe20008000000 */
[----:B------:R1:W4:Y:S04]  /*99d0*/  LDS.128 R40, [R226+0x15000] ;  /* 0x01500000e2287984 */ /* 0x0003280000000c00 */
[----:B------:R1:W1:Y:S04]  /*99e0*/  LDS.128 R36, [R226+0x17000] ;  /* 0x01700000e2247984 */ /* 0x0002680000000c00 */
[----:B------:R1:W1:Y:S04]  /*99f0*/  LDS.128 R64, [R226+0x19000] ;  /* 0x01900000e2407984 */ /* 0x0002680000000c00 */
[----:B------:R1:W1:Y:S04]  /*9a00*/  LDS.128 R60, [R226+0x1b000] ;  /* 0x01b00000e23c7984 */ /* 0x0002680000000c00 */
[----:B------:R1:W1:Y:S04]  /*9a10*/  LDS.128 R56, [R226+0x1d000] ;  /* 0x01d00000e2387984 */ /* 0x0002680000000c00 */
[----:B------:R1:W1:Y:S01]  /*9a20*/  LDS.128 R52, [R226+0x1f000] ;  /* 0x01f00000e2347984 */ /* 0x0002620000000c00 */
[----:B------:R-:W-:Y:S05]  /*9a30*/  @P5 BRA `(.L_x_247) ;  /* 0x0000000000585947 */ /* 0x000fea0003800000 */
[----:B------:R-:W-:Y:S01]  /*9a40*/  ULDC UR15, c[0x0][0x2d0] ;  /* 0x0000b400000f7ab9 */ /* 0x000fe20000000800 */
[----:B------:R-:W2:Y:S01]  /*9a50*/  LDS.128 R32, [R226+0x12000] ;  /* 0x01200000e2207984 */ /* 0x000ea20000000c00 */
[----:B------:R-:W-:Y:S01]  /*9a60*/  ISETP.GE.AND P3, PT, R228, UR15, PT ;  /* 0x0000000fe4007c0c */ /* 0x000fe2000bf66270 */
[----:B------:R-:W-:Y:S01]  /*9a70*/  IMAD R5, R68, UR10, RZ ;  /* 0x0000000a44057c24 */ /* 0x000fe2000f8e02ff */
[----:B------:R-:W-:Y:S01]  /*9a80*/  ISETP.GE.AND P2, PT, R16, UR15, PT ;  /* 0x0000000f10007c0c */ /* 0x000fe2000bf46270 */
[----:B------:R-:W3:Y:S01]  /*9a90*/  LDS.128 R28, [R226+0x14000] ;  /* 0x01400000e21c7984 */ /* 0x000ee20000000c00 */
[----:B------:R-:W-:Y:S01]  /*9aa0*/  IMAD.MOV.U32 R6, RZ, RZ, R10 ;  /* 0x000000ffff067224 */ /* 0x000fe200078e000a */
[----:B------:R-:W-:Y:S01]  /*9ab0*/  ISETP.GE.AND P1, PT, R17, UR15, PT ;  /* 0x0000000f11007c0c */ /* 0x000fe2000bf26270 */
[----:B------:R-:W-:Y:S01]  /*9ac0*/  IMAD.MOV.U32 R7, RZ, RZ, R14 ;  /* 0x000000ffff077224 */ /* 0x000fe200078e000e */
[----:B------:R-:W4:Y:S01]  /*9ad0*/  LDS.128 R24, [R226+0x16000] ;  /* 0x01600000e2187984 */ /* 0x000f220000000c00 */
[----:B------:R-:W-:Y:S01]  /*9ae0*/  IMAD R5, R4, UR11, R5 ;  /* 0x0000000b04057c24 */ /* 0x000fe2000f8e0205 */
[----:B------:R-:W-:Y:S01]  /*9af0*/  ISETP.GE.AND P0, PT, R18, UR15, PT ;  /* 0x0000000f12007c0c */ /* 0x000fe2000bf06270 */
[----:B------:R-:W-:Y:S01]  /*9b00*/  IMAD.WIDE.U32 R12, R4, UR10, R6 ;  /* 0x0000000a040c7c25 */ /* 0x000fe2000f8e0006 */
[----:B------:R-:W-:-:S02]  /*9b10*/  ULDC.64 UR18, c[0x0][0x3f0] ;  /* 0x0000fc0000127ab9 */ /* 0x000fc40000000a00 */
[----:B------:R-:W1:Y:S01]  /*9b20*/  @!P3 LDS.128 R20, [R226+0x10000] ;  /* 0x01000000e214b984 */ /* 0x000e620000000c00 */
[----:B------:R-:W-:Y:S01]  /*9b30*/  IMAD.IADD R5, R5, 0x1, R13 ;  /* 0x0000000105057824 */ /* 0x000fe200078e020d */
[----:B------:R-:W-:-:S04]  /*9b40*/  LEA R6, P6, R12, UR18, 0x1 ;  /* 0x000000120c067c11 */ /* 0x000fc8000f8c08ff */
[----:B------:R-:W-:-:S05]  /*9b50*/  LEA.HI.X R7, R12, UR19, R5, 0x1, P6 ;  /* 0x000000130c077c11 */ /* 0x000fca000b0f0c05 */
[----:B--2---:R2:W-:Y:S04]  /*9b60*/  @!P2 STG.E.128 desc[UR6][R6.64+0x80], R32 ;  /* 0x000080200600a986 */ /* 0x0045e8000c101d06 */
[----:B---3--:R2:W-:Y:S04]  /*9b70*/  @!P1 STG.E.128 desc[UR6][R6.64+0x100], R28 ;  /* 0x0001001c06009986 */ /* 0x0085e8000c101d06 */
[----:B----4-:R2:W-:Y:S04]  /*9b80*/  @!P0 STG.E.128 desc[UR6][R6.64+0x180], R24 ;  /* 0x0001801806008986 */ /* 0x0105e8000c101d06 */
[----:B-1----:R2:W-:Y:S02]  /*9b90*/  @!P3 STG.E.128 desc[UR6][R6.64], R20 ;  /* 0x000000140600b986 */ /* 0x0025e4000c101d06 */
.L_x_247:
[----:B------:R-:W-:Y:S05]  /*9ba0*/  BSYNC B0 ;  /* 0x0000000000007941 */ /* 0x000fea0003800000 */
.L_x_246:
[----:B------:R-:W-:Y:S04]  /*9bb0*/  BSSY B0, `(.L_x_248) ;  /* 0x0000016000007945 */ /* 0x000fe80003800000 */
[----:B------:R-:W-:Y:S05]  /*9bc0*/  @P4 BRA `(.L_x_249) ;  /* 0x0000000000504947 */ /* 0x000fea0003800000 */
[----:B------:R-:W-:Y:S01]  /*9bd0*/  IADD3 R5, P0, R4, 0x20, RZ ;  /* 0x0000002004057810 */ /* 0x000fe20007f1e0ff */
[----:B--2---:R-:W-:Y:S01]  /*9be0*/  IMAD.MOV.U32 R7, RZ, RZ, R14 ;  /* 0x000000ffff077224 */ /* 0x004fe200078e000e */
[----:B------:R-:W-:Y:S01]  /*9bf0*/  ULDC UR8, c[0x0][0x2d0] ;  /* 0x0000b40000087ab9 */ /* 0x000fe20000000800 */
[----:B------:R-:W-:Y:S01]  /*9c00*/  ULDC.64 UR18, c[0x0][0x3f0] ;  /* 0x0000fc0000127ab9 */ /* 0x000fe20000000a00 */
[----:B------:R-:W-:Y:S01]  /*9c10*/  ISETP.GE.AND P3, PT, R228, UR8, PT ;  /* 0x00000008e4007c0c */ /* 0x000fe2000bf66270 */
[----:B------:R-:W-:Y:S01]  /*9c20*/  IMAD.X R6, RZ, RZ, R68, P0 ;  /* 0x000000ffff067224 */ /* 0x000fe200000e0644 */
[----:B------:R-:W-:Y:S02]  /*9c30*/  ISETP.GE.AND P2, PT, R16, UR8, PT ;  /* 0x0000000810007c0c */ /* 0x000fe4000bf46270 */
[----:B------:R-:W-:Y:S01]  /*9c40*/  ISETP.GE.AND P1, PT, R17, UR8, PT ;  /* 0x0000000811007c0c */ /* 0x000fe2000bf26270 */
[----:B------:R-:W-:Y:S01]  /*9c50*/  IMAD R12, R6, UR10, RZ ;  /* 0x0000000a060c7c24 */ /* 0x000fe2000f8e02ff */
[----:B------:R-:W-:Y:S01]  /*9c60*/  ISETP.GE.AND P0, PT, R18, UR8, PT ;  /* 0x0000000812007c0c */ /* 0x000fe2000bf06270 */
[----:B------:R-:W-:-:S04]  /*9c70*/  IMAD.MOV.U32 R6, RZ, RZ, R10 ;  /* 0x000000ffff067224 */ /* 0x000fc800078e000a */
[----:B------:R-:W-:-:S04]  /*9c80*/  IMAD.WIDE.U32 R10, R5, UR10, R6 ;  /* 0x0000000a050a7c25 */ /* 0x000fc8000f8e0006 */
[----:B------:R-:W-:Y:S01]  /*9c90*/  IMAD R5, R5, UR11, R12 ;  /* 0x0000000b05057c24 */ /* 0x000fe2000f8e020c */
[----:B------:R-:W-:-:S03]  /*9ca0*/  LEA R6, P6, R10, UR18, 0x1 ;  /* 0x000000120a067c11 */ /* 0x000fc6000f8c08ff */
[----:B------:R-:W-:-:S05]  /*9cb0*/  IMAD.IADD R5, R5, 0x1, R11 ;  /* 0x0000000105057824 */ /* 0x000fca00078e020b */
[----:B------:R-:W-:-:S05]  /*9cc0*/  LEA.HI.X R7, R10, UR19, R5, 0x1, P6 ;  /* 0x000000130a077c11 */ /* 0x000fca000b0f0c05 */
[----:B------:R2:W-:Y:S04]  /*9cd0*/  @!P3 STG.E.128 desc[UR6][R6.64], R48 ;  /* 0x000000300600b986 */ /* 0x0005e8000c101d06 */
[----:B---3--:R2:W-:Y:S04]  /*9ce0*/  @!P2 STG.E.128 desc[UR6][R6.64+0x80], R44 ;  /* 0x0000802c0600a986 */ /* 0x0085e8000c101d06 */
[----:B----4-:R2:W-:Y:S04]  /*9cf0*/  @!P1 STG.E.128 desc[UR6][R6.64+0x100], R40 ;  /* 0x0001002806009986 */ /* 0x0105e8000c101d06 */
[----:B-1----:R2:W-:Y:S02]  /*9d00*/  @!P0 STG.E.128 desc[UR6][R6.64+0x180], R36 ;  /* 0x0001802406008986 */ /* 0x0025e4000c101d06 */
.L_x_249:
[----:B------:R-:W-:Y:S05]  /*9d10*/  BSYNC B0 ;  /* 0x0000000000007941 */ /* 0x000fea0003800000 */
.L_x_248:
[----:B--2---:R2:W1:Y:S01]  /*9d20*/  LDS.128 R28, [R226+0x18000] ;  /* 0x01800000e21c7984 */ /* 0x0044620000000c00 */
[----:B------:R-:W-:Y:S01]  /*9d30*/  IMAD.U32 R6, RZ, RZ, UR12 ;  /* 0x0000000cff067e24 */ /* 0x000fe2000f8e00ff */
[----:B------:R-:W-:Y:S01]  /*9d40*/  UIMAD UR9, UR9, UR12, URZ ;  /* 0x0000000c090972a4 */ /* 0x000fe2000f8e023f */
[----:B------:R-:W-:Y:S01]  /*9d50*/  BSSY B0, `(.L_x_250) ;  /* 0x0000023000007945 */ /* 0x000fe20003800000 */
[----:B------:R2:W1:Y:S01]  /*9d60*/  LDS.128 R24, [R226+0x1a000] ;  /* 0x01a00000e2187984 */ /* 0x0004620000000c00 */
[----:B------:R-:W-:Y:S01]  /*9d70*/  IMAD.WIDE.U32 R6, R6, UR5, R8 ;  /* 0x0000000506067c25 */ /* 0x000fe2000f8e0008 */
[----:B------:R-:W-:Y:S02]  /*9d80*/  UIMAD UR5, UR5, UR13, UR9 ;  /* 0x0000000d050572a4 */ /* 0x000fe4000f8e0209 */
[----:B------:R2:W1:Y:S01]  /*9d90*/  LDS.128 R20, [R226+0x1c000] ;  /* 0x01c00000e2147984 */ /* 0x0004620000000c00 */
[----:B------:R-:W-:Y:S01]  /*9da0*/  USHF.R.S32.HI UR10, URZ, 0x1f, UR58 ;  /* 0x0000001f3f0a7899 */ /* 0x000fe2000801143a */
[----:B------:R-:W-:Y:S01]  /*9db0*/  IADD3 R6, P0, R6, UR14, RZ ;  /* 0x0000000e06067c10 */ /* 0x000fe2000ff1e0ff */
[----:B------:R-:W-:Y:S01]  /*9dc0*/  ULDC.64 UR8, c[0x0][0x470] ;  /* 0x00011c0000087ab9 */ /* 0x000fe20000000a00 */
[----:B------:R2:W1:Y:S01]  /*9dd0*/  LDS.128 R12, [R226+0x1e000] ;  /* 0x01e00000e20c7984 */ /* 0x0004620000000c00 */
[----:B------:R-:W-:Y:S01]  /*9de0*/  IMAD.U32 R5, RZ, RZ, UR5 ;  /* 0x00000005ff057e24 */ /* 0x000fe2000f8e00ff */
[----:B------:R-:W-:-:S04]  /*9df0*/  UIMAD UR5, UR10, UR8, URZ ;  /* 0x000000080a0572a4 */ /* 0x000fc8000f8e023f */
        /* <DEDUP_REMOVED lines=20> */
[----:B-1----:R1:W-:Y:S04]  /*9f40*/  @!P3 STG.E.128 desc[UR6][R6.64], R28 ;  /* 0x0000001c0600b986 */ /* 0x0023e8000c101d06 */
[----:B------:R1:W-:Y:S04]  /*9f50*/  @!P2 STG.E.128 desc[UR6][R6.64+0x80], R24 ;  /* 0x000080180600a986 */ /* 0x0003e8000c101d06 */
[----:B------:R1:W-:Y:S04]  /*9f60*/  @!P1 STG.E.128 desc[UR6][R6.64+0x100], R20 ;  /* 0x0001001406009986 */ /* 0x0003e8000c101d06 */
[----:B------:R1:W-:Y:S02]  /*9f70*/  @!P0 STG.E.128 desc[UR6][R6.64+0x180], R12 ;  /* 0x0001800c06008986 */ /* 0x0003e4000c101d06 */
.L_x_251:
[----:B------:R-:W-:Y:S05]  /*9f80*/  BSYNC B0 ;  /* 0x0000000000007941 */ /* 0x000fea0003800000 */
.L_x_250:
[----:B------:R-:W-:Y:S05]  /*9f90*/  @P4 BRA `(.L_x_224) ;  /* 0x0000000000504947 */ /* 0x000fea0003800000 */
[----:B------:R-:W-:Y:S01]  /*9fa0*/  IADD3 R4, P0, R4, 0x20, RZ ;  /* 0x0000002004047810 */ /* 0x000fe20007f1e0ff */
[----:B-1----:R-:W-:Y:S01]  /*9fb0*/  IMAD.MOV.U32 R7, RZ, RZ, R5 ;  /* 0x000000ffff077224 */ /* 0x002fe200078e0005 */
[----:B------:R-:W-:Y:S01]  /*9fc0*/  ULDC UR5, c[0x0][0x2d0] ;  /* 0x0000b40000057ab9 */ /* 0x000fe20000000800 */
[----:B------:R-:W-:Y:S01]  /*9fd0*/  IMAD.MOV.U32 R6, RZ, RZ, R8 ;  /* 0x000000ffff067224 */ /* 0x000fe200078e0008 */
[----:B------:R-:W-:Y:S01]  /*9fe0*/  ISETP.GE.AND P2, PT, R16, UR5, PT ;  /* 0x0000000510007c0c */ /* 0x000fe2000bf46270 */
[----:B------:R-:W-:Y:S01]  /*9ff0*/  IMAD.X R9, RZ, RZ, R68, P0 ;  /* 0x000000ffff097224 */ /* 0x000fe200000e0644 */
[----:B------:R-:W-:Y:S01]  /*a000*/  ISETP.GE.AND P1, PT, R17, UR5, PT ;  /* 0x0000000511007c0c */ /* 0x000fe2000bf26270 */
[----:B------:R-:W-:Y:S01]  /*a010*/  IMAD.WIDE.U32 R6, R4, UR12, R6 ;  /* 0x0000000c04067c25 */ /* 0x000fe2000f8e0006 */
[----:B------:R-:W-:Y:S01]  /*a020*/  ISETP.GE.AND P3, PT, R228, UR5, PT ;  /* 0x00000005e4007c0c */ /* 0x000fe2000bf66270 */
[----:B------:R-:W-:Y:S01]  /*a030*/  ULDC.64 UR8, c[0x0][0x3f8] ;  /* 0x0000fe0000087ab9 */ /* 0x000fe20000000a00 */
[----:B------:R-:W-:Y:S01]  /*a040*/  ISETP.GE.AND P0, PT, R18, UR5, PT ;  /* 0x0000000512007c0c */ /* 0x000fe2000bf06270 */
[----:B------:R-:W-:-:S04]  /*a050*/  IMAD R5, R9, UR12, RZ ;  /* 0x0000000c09057c24 */ /* 0x000fc8000f8e02ff */
[----:B------:R-:W-:Y:S01]  /*a060*/  IMAD R5, R4, UR13, R5 ;  /* 0x0000000d04057c24 */ /* 0x000fe2000f8e0205 */
[----:B------:R-:W-:-:S03]  /*a070*/  LEA R4, P4, R6, UR8, 0x1 ;  /* 0x0000000806047c11 */ /* 0x000fc6000f8808ff */
[----:B------:R-:W-:-:S05]  /*a080*/  IMAD.IADD R5, R5, 0x1, R7 ;  /* 0x0000000105057824 */ /* 0x000fca00078e0207 */
[----:B------:R-:W-:-:S05]  /*a090*/  LEA.HI.X R5, R6, UR9, R5, 0x1, P4 ;  /* 0x0000000906057c11 */ /* 0x000fca000a0f0c05 */
[----:B------:R1:W-:Y:S04]  /*a0a0*/  @!P3 STG.E.128 desc[UR6][R4.64], R64 ;  /* 0x000000400400b986 */ /* 0x0003e8000c101d06 */
[----:B------:R1:W-:Y:S04]  /*a0b0*/  @!P2 STG.E.128 desc[UR6][R4.64+0x80], R60 ;  /* 0x0000803c0400a986 */ /* 0x0003e8000c101d06 */
[----:B------:R1:W-:Y:S04]  /*a0c0*/  @!P1 STG.E.128 desc[UR6][R4.64+0x100], R56 ;  /* 0x0001003804009986 */ /* 0x0003e8000c101d06 */
[----:B------:R1:W-:Y:S02]  /*a0d0*/  @!P0 STG.E.128 desc[UR6][R4.64+0x180], R52 ;  /* 0x0001803404008986 */ /* 0x0003e4000c101d06 */
.L_x_224:
[----:B------:R-:W-:Y:S05]  /*a0e0*/  BSYNC B1 ;  /* 0x0000000000017941 */ /* 0x000fea0003800000 */
.L_x_210:
[----:B------:R-:W-:Y:S01]  /*a0f0*/  R2UR UR8, R251 ;  /* 0x00000000fb0872ca */ /* 0x000fe200000e0000 */
[----:B------:R-:W-:Y:S01]  /*a100*/  ULDC UR5, c[0x0][0xc] ;  /* 0x0000030000057ab9 */ /* 0x000fe20000000800 */
[----:B------:R-:W-:Y:S02]  /*a110*/  UIADD3 UR61, UR61, 0x1, URZ ;  /* 0x000000013d3d7890 */ /* 0x000fe4000fffe03f */
[----:B------:R-:W-:-:S09]  /*a120*/  UIADD3 UR17, UR5, UR17, URZ ;  /* 0x0000001105117290 */ /* 0x000fd2000fffe03f */
[----:B------:R-:W-:-:S06]  /*a130*/  UISETP.GE.AND UP0, UPT, UR17, UR8, UPT ;  /* 0x000000081100728c */ /* 0x000fcc000bf06270 */
[----:B------:R-:W-:-:S13]  /*a140*/  PLOP3.LUT P0, PT, PT, PT, UP0, 0x80, 0x0 ;  /* 0x000000000000781c */ /* 0x000fda0003f0f008 */
[----:B------:R-:W-:Y:S05]  /*a150*/  @P0 BRA `(.L_x_252) ;  /* 0x0000000000040947 */ /* 0x000fea0003800000 */
[----:B------:R-:W-:Y:S05]  /*a160*/  BRA `(.L_x_253) ;  /* 0xffffff68003c7947 */ /* 0x000fea000383ffff */
.L_x_252:
[----:B------:R-:W-:Y:S05]  /*a170*/  EXIT ;  /* 0x000000000000794d */ /* 0x000fea0003800000 */
.L_x_254:
        /* <DEDUP_REMOVED lines=16> */
.L_x_1038:


//--------------------- .text._ZN5flash44flash_bwd_dq_dk_dv_loop_seqk_parallel_kernelI23Flash_bwd_kernel_traitsILi256ELi64ELi64ELi8ELi4ELi2ELi2ELb0ELb1EN7cutlass10bfloat16_tE19Flash_kernel_traitsILi256ELi64ELi64ELi8ES3_EELb0ELb1ELb0ELb0ELb0ELb1ELb0EEEvNS_16Flash_bwd_paramsE --------------------------
	.section	.text._ZN5flash44flash_bwd_dq_dk_dv_loop_seqk_parallel_kernelI23Flash_bwd_kernel_traitsILi256ELi64ELi64ELi8ELi4ELi2ELi2ELb0ELb1EN7cutlass10bfloat16_tE19Flash_kernel_traitsILi256ELi64ELi64ELi8ES3_EELb0ELb1ELb0ELb0ELb0ELb1ELb0EEEvNS_16Flash_bwd_paramsE,"ax",@progbits
	.align	128
        .global         _ZN5flash44flash_bwd_dq_dk_dv_loop_seqk_parallel_kernelI23Flash_bwd_kernel_traitsILi256ELi64ELi64ELi8ELi4ELi2ELi2ELb0ELb1EN7cutlass10bfloat16_tE19Flash_kernel_traitsILi256ELi64ELi64ELi8ES3_EELb0ELb1ELb0ELb0ELb0ELb1ELb0EEEvNS_16Flash_bwd_paramsE
        .type           _ZN5flash44flash_bwd_dq_dk_dv_loop_seqk_parallel_kernelI23Flash_bwd_kernel_traitsILi256ELi64ELi64ELi8ELi4ELi2ELi2ELb0ELb1EN7cutlass10bfloat16_tE19Flash_kernel_traitsILi256ELi64ELi64ELi8ES3_EELb0ELb1ELb0ELb0ELb0ELb1ELb0EEEvNS_16Flash_bwd_paramsE,@function
        .size           _ZN5flash44flash_bwd_dq_dk_dv_loop_seqk_parallel_kernelI23Flash_bwd_kernel_traitsILi256ELi64ELi64ELi8ELi4ELi2ELi2ELb0ELb1EN7cutlass10bfloat16_tE19Flash_kernel_traitsILi256ELi64ELi64ELi8ES3_EELb0ELb1ELb0ELb0ELb0ELb1ELb0EEEvNS_16Flash_bwd_paramsE,(.L_x_1039 - _ZN5flash44flash_bwd_dq_dk_dv_loop_seqk_parallel_kernelI23Flash_bwd_kernel_traitsILi256ELi64ELi64ELi8ELi4ELi2ELi2ELb0ELb1EN7cutlass10bfloat16_tE19Flash_kernel_traitsILi256ELi64ELi64ELi8ES3_EELb0ELb1ELb0ELb0ELb0ELb1ELb0EEEvNS_16Flash_bwd_paramsE)
        .other          _ZN5flash44flash_bwd_dq_dk_dv_loop_seqk_parallel_kernelI23Flash_bwd_kernel_traitsILi256ELi64ELi64ELi8ELi4ELi2ELi2ELb0ELb1EN7cutlass10bfloat16_tE19Flash_kernel_traitsILi256ELi64ELi64ELi8ES3_EELb0ELb1ELb0ELb0ELb0ELb1ELb0EEEvNS_16Flash_bwd_paramsE,@"STO_CUDA_ENTRY STV_DEFAULT"
_ZN5flash44flash_bwd_dq_dk_dv_loop_seqk_parallel_kernelI23Flash_bwd_kernel_traitsILi256ELi64ELi64ELi8ELi4ELi2ELi2ELb0ELb1EN7cutlass10bfloat16_tE19Flash_kernel_traitsILi256ELi64ELi64ELi8ES3_EELb0ELb1ELb0ELb0ELb0ELb1ELb0EEEvNS_16Flash_bwd_paramsE:
.text._ZN5flash44flash_bwd_dq_dk_dv_loop_seqk_parallel_kernelI23Flash_bwd_kernel_traitsILi256ELi64ELi64ELi8ELi4ELi2ELi2ELb0ELb1EN7cutlass10bfloat16_tE19Flash_kernel_traitsILi256ELi64ELi64ELi8ES3_EELb0ELb1ELb0ELb0ELb0ELb1ELb0EEEvNS_16Flash_bwd_paramsE:
        /* <DEDUP_REMOVED lines=15> */
[----:B------:R-:W-:Y:S02]  /*00f0*/  IMAD.MOV.U32 R226, RZ, RZ, 0x20 ;  /* 0x00000020ffe27424 */ /* 0x000fe400078e00ff */
[----:B------:R-:W-:Y:S02]  /*0100*/  IMAD.MOV.U32 R222, RZ, RZ, 0x40 ;  /* 0x00000040ffde7424 */ /* 0x000fe400078e00ff */
[----:B------:R-:W-:Y:S01]  /*0110*/  IMAD.MOV.U32 R238, RZ, RZ, -0x10 ;  /* 0xfffffff0ffee7424 */ /* 0x000fe200078e00ff */
[----:B------:R-:W3:Y:S08]  /*0120*/  S2UR UR57, SR_CTAID.Z ;  /* 0x00000000003979c3 */ /* 0x000ef00000002700 */
[----:B------:R-:W-:Y:S08]  /*0130*/  S2UR UR46, SR_CTAID.Y ;  /* 0x00000000002e79c3 */ /* 0x000ff00000002600 */
[----:B------:R-:W4:Y:S01]  /*0140*/  S2UR UR4, SR_CgaCtaId ;  /* 0x00000000000479c3 */ /* 0x000f220000008800 */
[----:B--2---:R-:W-:Y:S01]  /*0150*/  ULEA UR5, UR5, UR7, 0x18 ;  /* 0x0000000705057291 */ /* 0x004fe2000f8ec03f */
[----:B-1----:R-:W-:Y:S01]  /*0160*/  SHF.R.S32.HI R11, RZ, 0x1f, R15 ;  /* 0x0000001fff0b7819 */ /* 0x002fe2000001140f */
[----:B------:R-:W-:Y:S01]  /*0170*/  IMAD.SHL.U32 R248, R15, 0x2, RZ ;  /* 0x000000020ff87824 */ /* 0x000fe200078e00ff */
[----:B---3--:R-:W-:-:S02]  /*0180*/  USHF.R.S32.HI UR7, URZ, 0x1f, UR57 ;  /* 0x0000001f3f077899 */ /* 0x008fc40008011439 */
[CC--:B------:R-:W-:Y:S02]  /*0190*/  LEA.HI R5, R11.reuse, R15.reuse, RZ, 0x5 ;  /* 0x0000000f0b057211 */ /* 0x0c0fe400078f28ff */
[CC--:B------:R-:W-:Y:S02]  /*01a0*/  LEA.HI R9, R11.reuse, R15.reuse, RZ, 0x4 ;  /* 0x0000000f0b097211 */ /* 0x0c0fe400078f20ff */
[--C-:B------:R-:W-:Y:S02]  /*01b0*/  SHF.R.S32.HI R6, RZ, 0x5, R5.reuse ;  /* 0x00000005ff067819 */ /* 0x100fe40000011405 */
[----:B------:R-:W-:Y:S02]  /*01c0*/  SHF.R.S32.HI R0, RZ, 0x1f, R5 ;  /* 0x0000001fff007819 */ /* 0x000fe40000011405 */
[----:B------:R-:W-:Y:S02]  /*01d0*/  LEA.HI R17, R11, R15, RZ, 0x2 ;  /* 0x0000000f0b117211 */ /* 0x000fe400078f10ff */
[----:B------:R-:W-:-:S02]  /*01e0*/  LEA.HI R0, R0, R6, RZ, 0x2 ;  /* 0x0000000600007211 */ /* 0x000fc400078f10ff */
[----:B------:R-:W-:Y:S01]  /*01f0*/  LEA.HI R2, R5, R6, RZ, 0x1 ;  /* 0x0000000605027211 */ /* 0x000fe200078f08ff */
[----:B----4-:R-:W-:Y:S01]  /*0200*/  ULEA UR4, UR4, UR6, 0x18 ;  /* 0x0000000604047291 */ /* 0x010fe2000f8ec03f */
[----:B------:R-:W-:Y:S01]  /*0210*/  SHF.R.S32.HI R7, RZ, 0x4, R9 ;  /* 0x00000004ff077819 */ /* 0x000fe20000011409 */
[----:B------:R-:W-:Y:S01]  /*0220*/  USHF.R.S32.HI UR6, URZ, 0x1f, UR57 ;  /* 0x0000001f3f067899 */ /* 0x000fe20008011439 */
[--C-:B------:R-:W-:Y:S02]  /*0230*/  SHF.R.S32.HI R10, RZ, 0x2, R17.reuse ;  /* 0x00000002ff0a7819 */ /* 0x100fe40000011411 */
[----:B------:R-:W-:Y:S02]  /*0240*/  SHF.R.S32.HI R4, RZ, 0x1f, R17 ;  /* 0x0000001fff047819 */ /* 0x000fe40000011411 */
[----:B------:R-:W-:Y:S01]  /*0250*/  LOP3.LUT R3, R0, 0xfffffffc, RZ, 0xc0, !PT ;  /* 0xfffffffc00037812 */ /* 0x000fe200078ec0ff */
[----:B------:R-:W-:Y:S01]  /*0260*/  IMAD.U32 R252, RZ, RZ, UR6 ;  /* 0x00000006fffc7e24 */ /* 0x000fe2000f8e00ff */
[----:B------:R-:W-:Y:S01]  /*0270*/  LOP3.LUT R0, R2, 0xfffffffe, RZ, 0xc0, !PT ;  /* 0xfffffffe02007812 */ /* 0x000fe200078ec0ff */
[----:B------:R-:W-:Y:S01]  /*0280*/  UIADD3 UR6, UR5, 0x20000, URZ ;  /* 0x0002000005067890 */ /* 0x000fe2000fffe03f */
[----:B------:R-:W-:Y:S01]  /*0290*/  LEA.HI R8, R9, R7, RZ, 0x1 ;  /* 0x0000000709087211 */ /* 0x000fe200078f08ff */
[----:B------:R-:W-:Y:S01]  /*02a0*/  IMAD.IADD R218, R6, 0x1, -R3 ;  /* 0x0000000106da7824 */ /* 0x000fe200078e0a03 */
[----:B------:R-:W-:Y:S01]  /*02b0*/  LEA.HI R2, R4, R10, RZ, 0x3 ;  /* 0x0000000a04027211 */ /* 0x000fe200078f18ff */
[----:B------:R-:W-:Y:S01]  /*02c0*/  IMAD.IADD R224, R6, 0x1, -R0 ;  /* 0x0000000106e07824 */ /* 0x000fe200078e0a00 */
[----:B------:R-:W-:-:S02]  /*02d0*/  LOP3.LUT R4, R8, 0xfffffffe, RZ, 0xc0, !PT ;  /* 0xfffffffe08047812 */ /* 0x000fc400078ec0ff */
[----:B------:R-:W-:Y:S02]  /*02e0*/  LOP3.LUT R0, R2, 0xfffffff8, RZ, 0xc0, !PT ;  /* 0xfffffff802007812 */ /* 0x000fe400078ec0ff */
[-C--:B------:R-:W-:Y:S01]  /*02f0*/  LEA.HI R13, R11, R15.reuse, RZ, 0x3 ;  /* 0x0000000f0b0d7211 */ /* 0x080fe200078f18ff */
[----:B------:R-:W-:Y:S01]  /*0300*/  IMAD.IADD R12, R7, 0x1, -R4 ;  /* 0x00000001070c7824 */ /* 0x000fe200078e0a04 */
[----:B------:R-:W-:Y:S01]  /*0310*/  LOP3.LUT R2, R5, 0xffffffe0, RZ, 0xc0, !PT ;  /* 0xffffffe005027812 */ /* 0x000fe200078ec0ff */
[----:B------:R-:W-:Y:S01]  /*0320*/  IMAD.IADD R7, R10, 0x1, -R0 ;  /* 0x000000010a077824 */ /* 0x000fe200078e0a00 */
[----:B------:R-:W-:Y:S01]  /*0330*/  SHF.R.S32.HI R5, RZ, 0x3, R13 ;  /* 0x00000003ff057819 */ /* 0x000fe2000001140d */
[----:B------:R-:W-:Y:S01]  /*0340*/  IMAD.SHL.U32 R10, R12, 0x200, RZ ;  /* 0x000002000c0a7824 */ /* 0x000fe200078e00ff */
[----:B------:R-:W-:Y:S01]  /*0350*/  LOP3.LUT R0, R13, 0xfffffff8, RZ, 0xc0, !PT ;  /* 0xfffffff80d007812 */ /* 0x000fe200078ec0ff */
[----:B------:R-:W-:Y:S01]  /*0360*/  IMAD.IADD R2, R15, 0x1, -R2 ;  /* 0x000000010f027824 */ /* 0x000fe200078e0a02 */
[----:B------:R-:W-:Y:S01]  /*0370*/  LOP3.LUT R3, R9, 0xfffffff0, RZ, 0xc0, !PT ;  /* 0xfffffff009037812 */ /* 0x000fe200078ec0ff */
[----:B------:R-:W-:Y:S01]  /*0380*/  IMAD.SHL.U32 R5, R5, 0x40, RZ ;  /* 0x0000004005057824 */ /* 0x000fe200078e00ff */
[----:B------:R-:W-:Y:S01]  /*0390*/  LEA.HI R9, R11, R15, RZ, 0x6 ;  /* 0x0000000f0b097211 */ /* 0x000fe200078f30ff */
[C---:B------:R-:W-:Y:S01]  /*03a0*/  IMAD.IADD R0, R15.reuse, 0x1, -R0 ;  /* 0x000000010f007824 */ /* 0x040fe200078e0a00 */
[----:B------:R-:W-:Y:S01]  /*03b0*/  SHF.R.S32.HI R6, RZ, 0x1f, R2 ;  /* 0x0000001fff067819 */ /* 0x000fe20000011402 */
[----:B------:R-:W-:Y:S01]  /*03c0*/  IMAD.IADD R4, R15, 0x1, -R3 ;  /* 0x000000010f047824 */ /* 0x000fe200078e0a03 */
[----:B------:R-:W-:Y:S01]  /*03d0*/  LOP3.LUT R3, R5, 0x1c0, RZ, 0xc0, !PT ;  /* 0x000001c005037812 */ /* 0x000fe200078ec0ff */
[----:B------:R-:W-:Y:S01]  /*03e0*/  IMAD.SHL.U32 R5, R0, 0x8, RZ ;  /* 0x0000000800057824 */ /* 0x000fe200078e00ff */
[----:B------:R-:W-:-:S02]  /*03f0*/  LEA.HI R16, R6, R2, RZ, 0x2 ;  /* 0x0000000206107211 */ /* 0x000fc400078f10ff */
[----:B------:R-:W-:Y:S02]  /*0400*/  SHF.R.S32.HI R6, RZ, 0x1f, R4 ;  /* 0x0000001fff067819 */ /* 0x000fe40000011404 */
[----:B------:R-:W-:Y:S02]  /*0410*/  LOP3.LUT R2, R3, 0x38, R5, 0xf8, !PT ;  /* 0x0000003803027812 */ /* 0x000fe400078ef805 */
[----:B------:R-:W-:Y:S02]  /*0420*/  SHF.R.U32.HI R3, RZ, 0x3, R3 ;  /* 0x00000003ff037819 */ /* 0x000fe40000011603 */
[----:B------:R-:W-:Y:S02]  /*0430*/  LOP3.LUT P4, RZ, R0, 0x2, RZ, 0xc0, !PT ;  /* 0x0000000200ff7812 */ /* 0x000fe4000788c0ff */
[----:B------:R-:W-:Y:S02]  /*0440*/  LEA.HI R14, R6, R4, RZ, 0x3 ;  /* 0x00000004060e7211 */ /* 0x000fe400078f18ff */
[C---:B------:R-:W-:Y:S01]  /*0450*/  LOP3.LUT P3, RZ, R0.reuse, 0x4, RZ, 0xc0, !PT ;  /* 0x0000000400ff7812 */ /* 0x040fe2000786c0ff */
[----:B------:R-:W-:Y:S01]  /*0460*/  IMAD.SHL.U32 R0, R0, 0x40, RZ ;  /* 0x0000004000007824 */ /* 0x000fe200078e00ff */
[----:B------:R-:W-:Y:S01]  /*0470*/  LOP3.LUT R5, R2, R3, RZ, 0x3c, !PT ;  /* 0x0000000302057212 */ /* 0x000fe200078e3cff */
[----:B------:R-:W-:Y:S01]  /*0480*/  IMAD.SHL.U32 R2, R224, 0x10, RZ ;  /* 0x00000010e0027824 */ /* 0x000fe200078e00ff */
[----:B------:R-:W-:-:S02]  /*0490*/  LOP3.LUT R3, R14, 0xfffffff8, RZ, 0xc0, !PT ;  /* 0xfffffff80e037812 */ /* 0x000fc400078ec0ff */
[----:B------:R-:W-:Y:S02]  /*04a0*/  LOP3.LUT R0, R0, 0x1c0, RZ, 0xc0, !PT ;  /* 0x000001c000007812 */ /* 0x000fe400078ec0ff */
[----:B------:R-:W-:Y:S01]  /*04b0*/  LEA.HI R6, R11, R15, RZ, 0x7 ;  /* 0x0000000f0b067211 */ /* 0x000fe200078f38ff */
[----:B------:R-:W-:Y:S01]  /*04c0*/  IMAD.IADD R8, R4, 0x1, -R3 ;  /* 0x0000000104087824 */ /* 0x000fe200078e0a03 */
[C---:B------:R-:W-:Y:S02]  /*04d0*/  LOP3.LUT R3, R0.reuse, 0x8, R13, 0xf8, !PT ;  /* 0x0000000800037812 */ /* 0x040fe400078ef80d */
[----:B------:R-:W-:Y:S02]  /*04e0*/  LOP3.LUT R4, R0, 0x10, R2, 0xf8, !PT ;  /* 0x0000001000047812 */ /* 0x000fe400078ef802 */
[----:B------:R-:W-:Y:S02]  /*04f0*/  SHF.R.U32.HI R219, RZ, 0x3, R0 ;  /* 0x00000003ffdb7819 */ /* 0x000fe40000011600 */
[----:B------:R-:W-:-:S02]  /*0500*/  LOP3.LUT R0, R7, 0x1, RZ, 0xc0, !PT ;  /* 0x0000000107007812 */ /* 0x000fc400078ec0ff */
[----:B------:R-:W-:Y:S02]  /*0510*/  SHF.R.S32.HI R6, RZ, 0x7, R6 ;  /* 0x00000007ff067819 */ /* 0x000fe40000011406 */
[----:B------:R-:W-:Y:S02]  /*0520*/  ISETP.NE.U32.AND P0, PT, R0, 0x1, PT ;  /* 0x000000010000780c */ /* 0x000fe40003f05070 */
[----:B------:R-:W-:Y:S01]  /*0530*/  SHF.R.S32.HI R0, RZ, 0x6, R9 ;  /* 0x00000006ff007819 */ /* 0x000fe20000011409 */
[----:B------:R-:W-:Y:S01]  /*0540*/  IMAD R2, R6, 0x800, R10 ;  /* 0x0000080006027824 */ /* 0x000fe200078e020a */
[----:B------:R-:W-:Y:S02]  /*0550*/  LOP3.LUT R3, R3, R219, RZ, 0x3c, !PT ;  /* 0x000000db03037212 */ /* 0x000fe400078e3cff */
[----:B------:R-:W-:Y:S01]  /*0560*/  LOP3.LUT R13, R4, 0x8, R13, 0xf8, !PT ;  /* 0x00000008040d7812 */ /* 0x000fe200078ef80d */
[C---:B------:R-:W-:Y:S01]  /*0570*/  IMAD R231, R0.reuse, 0x200, R5 ;  /* 0x0000020000e77824 */ /* 0x040fe200078e0205 */
[C---:B------:R-:W-:Y:S01]  /*0580*/  R2P PR, R7.reuse, 0x6 ;  /* 0x0000000607007804 */ /* 0x040fe20000000000 */
[----:B------:R-:W-:Y:S01]  /*0590*/  IMAD.SHL.U32 R5, R0, 0x8, RZ ;  /* 0x0000000800057824 */ /* 0x000fe200078e00ff */
[C---:B------:R-:W-:Y:S01]  /*05a0*/  LOP3.LUT P6, RZ, R8.reuse, 0x2, RZ, 0xc0, !PT ;  /* 0x0000000208ff7812 */ /* 0x040fe200078cc0ff */
[----:B------:R-:W-:Y:S01]  /*05b0*/  IMAD.SHL.U32 R0, R7, 0x40, RZ ;  /* 0x0000004007007824 */ /* 0x000fe200078e00ff */
[----:B------:R-:W-:Y:S01]  /*05c0*/  LOP3.LUT P5, RZ, R8, 0x4, RZ, 0xc0, !PT ;  /* 0x0000000408ff7812 */ /* 0x000fe200078ac0ff */
[----:B------:R-:W-:Y:S01]  /*05d0*/  IMAD.IADD R3, R2, 0x1, R3 ;  /* 0x0000000102037824 */ /* 0x000fe200078e0203 */
[----:B------:R-:W-:Y:S01]  /*05e0*/  LOP3.LUT R2, R17, 0x7ffffffc, RZ, 0xc0, !PT ;  /* 0x7ffffffc11027812 */ /* 0x000fe200078ec0ff */
[----:B------:R-:W-:Y:S01]  /*05f0*/  IMAD.SHL.U32 R4, R6, 0x20, RZ ;  /* 0x0000002006047824 */ /* 0x000fe200078e00ff */
[----:B------:R-:W-:Y:S01]  /*0600*/  LOP3.LUT R0, R0, 0x1c0, RZ, 0xc0, !PT ;  /* 0x000001c000007812 */ /* 0x000fe200078ec0ff */
[----:B------:R-:W-:Y:S01]  /*0610*/  IMAD.SHL.U32 R6, R12, 0x20, RZ ;  /* 0x000000200c067824 */ /* 0x000fe200078e00ff */
[----:B------:R-:W-:Y:S01]  /*0620*/  LOP3.LUT R219, R10, R13, R219, 0xf6, !PT ;  /* 0x0000000d0adb7212 */ /* 0x000fe200078ef6db */
[----:B------:R-:W-:Y:S01]  /*0630*/  IMAD.IADD R9, R15, 0x1, -R2 ;  /* 0x000000010f097824 */ /* 0x000fe200078e0a02 */
[----:B------:R-:W-:Y:S01]  /*0640*/  LOP3.LUT R2, R5, 0x18, RZ, 0xc0, !PT ;  /* 0x0000001805027812 */ /* 0x000fe200078ec0ff */
[----:B------:R-:W-:Y:S01]  /*0650*/  IMAD.SHL.U32 R3, R3, 0x2, RZ ;  /* 0x0000000203037824 */ /* 0x000fe200078e00ff */
[----:B------:R-:W-:-:S02]  /*0660*/  SHF.R.U32.HI R5, RZ, 0x3, R0 ;  /* 0x00000003ff057819 */ /* 0x000fc40000011600 */
[----:B------:R-:W-:Y:S02]  /*0670*/  LOP3.LUT R248, R4, 0x6, R248, 0xf8, !PT ;  /* 0x0000000604f87812 */ /* 0x000fe400078ef8f8 */
[----:B------:R-:W-:Y:S02]  /*0680*/  LOP3.LUT R4, R0, 0x20, R4, 0xf8, !PT ;  /* 0x0000002000047812 */ /* 0x000fe400078ef804 */
[----:B------:R-:W-:Y:S01]  /*0690*/  LOP3.LUT R7, R5, R0, R2, 0x1e, !PT ;  /* 0x0000000005077212 */ /* 0x000fe200078e1e02 */
[----:B------:R-:W-:Y:S01]  /*06a0*/  IMAD.SHL.U32 R0, R9, 0x2, RZ ;  /* 0x0000000209007824 */ /* 0x000fe200078e00ff */
[----:B------:R-:W-:Y:S01]  /*06b0*/  LOP3.LUT R11, R2, 0x20, R6, 0xf8, !PT ;  /* 0x00000020020b7812 */ /* 0x000fe200078ef806 */
[----:B------:R-:W-:Y:S01]  /*06c0*/  IMAD.SHL.U32 R6, R8, 0x40, RZ ;  /* 0x0000004008067824 */ /* 0x000fe200078e00ff */
[----:B------:R-:W-:Y:S01]  /*06d0*/  LOP3.LUT R5, R4, R5, RZ, 0x3c, !PT ;  /* 0x0000000504057212 */ /* 0x000fe200078e3cff */
[--C-:B------:R-:W-:Y:S01]  /*06e0*/  IMAD R4, R218, 0x400, R0.reuse ;  /* 0x00000400da047824 */ /* 0x100fe200078e0200 */
[----:B------:R-:W-:Y:S01]  /*06f0*/  SEL R216, R222, 0xffffffc0, !P3 ;  /* 0xffffffc0ded87807 */ /* 0x000fe20005800000 */
[----:B------:R-:W-:Y:S01]  /*0700*/  IMAD R2, R224, 0x400, R0 ;  /* 0x00000400e0027824 */ /* 0x000fe200078e0200 */
[----:B------:R-:W-:Y:S01]  /*0710*/  LOP3.LUT R0, R6, 0x1c0, RZ, 0xc0, !PT ;  /* 0x000001c006007812 */ /* 0x000fe200078ec0ff */
[----:B------:R-:W-:Y:S01]  /*0720*/  IMAD.IADD R237, R4, 0x1, R5 ;  /* 0x0000000104ed7824 */ /* 0x000fe200078e0205 */
[----:B------:R-:W-:Y:S01]  /*0730*/  SEL R222, R222, 0xffffffc0, !P5 ;  /* 0xffffffc0dede7807 */ /* 0x000fe20006800000 */
[----:B------:R-:W-:Y:S01]  /*0740*/  IMAD.SHL.U32 R4, R12, 0x8, RZ ;  /* 0x000000080c047824 */ /* 0x000fe200078e00ff */
[----:B------:R-:W-:Y:S01]  /*0750*/  SEL R238, R238, 0x10, !P0 ;  /* 0x00000010eeee7807 */ /* 0x000fe20004000000 */
[----:B------:R-:W-:Y:S01]  /*0760*/  IMAD.IADD R244, R2, 0x1, R7 ;  /* 0x0000000102f47824 */ /* 0x000fe200078e0207 */
[----:B------:R-:W-:Y:S01]  /*0770*/  SHF.R.U32.HI R2, RZ, 0x3, R0 ;  /* 0x00000003ff027819 */ /* 0x000fe20000011600 */
[----:B------:R-:W-:Y:S01]  /*0780*/  IMAD.SHL.U32 R5, R14, 0x40, RZ ;  /* 0x000000400e057824 */ /* 0x000fe200078e00ff */
[----:B------:R-:W-:-:S02]  /*0790*/  LOP3.LUT R6, R0, 0x8, R4, 0xf8, !PT ;  /* 0x0000000800067812 */ /* 0x000fc400078ef804 */
[----:B------:R-:W-:Y:S02]  /*07a0*/  SHF.R.S32.HI R4, RZ, 0x2, R16 ;  /* 0x00000002ff047819 */ /* 0x000fe40000011410 */
[----:B------:R-:W-:Y:S02]  /*07b0*/  LOP3.LUT R7, R2, R11, R0, 0x1e, !PT ;  /* 0x0000000b02077212 */ /* 0x000fe400078e1e00 */
[----:B------:R-:W-:Y:S01]  /*07c0*/  LOP3.LUT R0, R5, 0xfffffe00, RZ, 0xc0, !PT ;  /* 0xfffffe0005007812 */ /* 0x000fe200078ec0ff */
[----:B------:R-:W-:Y:S01]  /*07d0*/  IMAD R249, R218, 0x10, R4 ;  /* 0x00000010daf97824 */ /* 0x000fe200078e0204 */
[----:B------:R-:W-:Y:S01]  /*07e0*/  LOP3.LUT R2, R6, R2, RZ, 0x3c, !PT ;  /* 0x0000000206027212 */ /* 0x000fe200078e3cff */
[----:B------:R-:W-:Y:S01]  /*07f0*/  IMAD.U32 R4, RZ, RZ, UR7 ;  /* 0x00000007ff047e24 */ /* 0x000fe2000f8e00ff */
[----:B------:R-:W-:Y:S01]  /*0800*/  USHF.L.U32 UR7, UR46, 0x7, URZ ;  /* 0x000000072e077899 */ /* 0x000fe2000800063f */
[--C-:B------:R-:W-:Y:S01]  /*0810*/  IMAD R218, R218, 0x400, R0.reuse ;  /* 0x00000400dada7824 */ /* 0x100fe200078e0200 */
[----:B------:R-:W-:Y:S01]  /*0820*/  LEA R237, R237, UR5, 0x1 ;  /* 0x00000005eded7c11 */ /* 0x000fe2000f8e08ff */
[----:B------:R-:W-:Y:S01]  /*0830*/  IMAD R224, R224, 0x400, R0 ;  /* 0x00000400e0e07824 */ /* 0x000fe200078e0200 */
[----:B------:R-:W-:Y:S01]  /*0840*/  LEA R219, R219, UR5, 0x1 ;  /* 0x00000005dbdb7c11 */ /* 0x000fe2000f8e08ff */
[----:B------:R-:W-:Y:S01]  /*0850*/  IMAD.IADD R218, R218, 0x1, R2 ;  /* 0x00000001dada7824 */ /* 0x000fe200078e0202 */
[----:B------:R-:W-:Y:S01]  /*0860*/  LOP3.LUT R0, R7, R0, RZ, 0xfc, !PT ;  /* 0x0000000007007212 */ /* 0x000fe200078efcff */
[----:B------:R-:W-:Y:S01]  /*0870*/  IMAD.IADD R224, R2, 0x1, R224 ;  /* 0x0000000102e07824 */ /* 0x000fe200078e02e0 */
[----:B------:R-:W-:Y:S01]  /*0880*/  LEA R231, R231, UR5, 0x1 ;  /* 0x00000005e7e77c11 */ /* 0x000fe2000f8e08ff */
[----:B------:R-:W-:Y:S01]  /*0890*/  IMAD.U32 R2, RZ, RZ, UR7 ;  /* 0x00000007ff027e24 */ /* 0x000fe2000f8e00ff */
[----:B------:R-:W-:Y:S01]  /*08a0*/  USHF.R.S32.HI UR7, URZ, 0x1f, UR46 ;  /* 0x0000001f3f077899 */ /* 0x000fe2000801142e */
[----:B------:R-:W-:Y:S01]  /*08b0*/  LEA R218, R218, UR5, 0x1 ;  /* 0x00000005dada7c11 */ /* 0x000fe2000f8e08ff */
[C---:B------:R-:W-:Y:S01]  /*08c0*/  VIADD R236, R237.reuse, 0x20 ;  /* 0x00000020edec7836 */ /* 0x040fe20000000000 */
[----:B------:R-:W-:Y:S01]  /*08d0*/  LEA R224, R224, UR6, 0x1 ;  /* 0x00000006e0e07c11 */ /* 0x000fe2000f8e08ff */
[----:B------:R-:W-:Y:S01]  /*08e0*/  @P1 VIADD R236, R237, 0xffffffe0 ;  /* 0xffffffe0edec1836 */ /* 0x000fe20000000000 */
[----:B------:R-:W-:Y:S01]  /*08f0*/  LEA R0, R0, UR5, 0x1 ;  /* 0x0000000500007c11 */ /* 0x000fe2000f8e08ff */
[----:B------:R-:W-:Y:S01]  /*0900*/  IMAD.U32 R2, RZ, RZ, UR7 ;  /* 0x00000007ff027e24 */ /* 0x000fe2000f8e00ff */
[----:B------:R-:W-:Y:S01]  /*0910*/  UIADD3 UR7, UR5, 0x10000, URZ ;  /* 0x0001000005077890 */ /* 0x000fe2000fffe03f */
[----:B------:R-:W-:Y:S01]  /*0920*/  SEL R2, R226, 0xffffffe0, !P4 ;  /* 0xffffffe0e2027807 */ /* 0x000fe20006000000 */
[----:B------:R-:W-:Y:S01]  /*0930*/  IMAD.IADD R225, R222, 0x1, R224 ;  /* 0x00000001dee17824 */ /* 0x000fe200078e02e0 */
[----:B------:R-:W-:Y:S01]  /*0940*/  SEL R226, R226, 0xffffffe0, !P6 ;  /* 0xffffffe0e2e27807 */ /* 0x000fe20007000000 */
[----:B------:R-:W-:-:S02]  /*0950*/  IMAD.IADD R221, R216, 0x1, R219 ;  /* 0x00000001d8dd7824 */ /* 0x000fc400078e02db */
[----:B------:R-:W-:Y:S01]  /*0960*/  VIADD R217, R3, UR7 ;  /* 0x0000000703d97c36 */ /* 0x000fe20008000000 */
[----:B------:R-:W-:Y:S01]  /*0970*/  LEA R244, R244, UR7, 0x1 ;  /* 0x00000007f4f47c11 */ /* 0x000fe2000f8e08ff */
[----:B------:R-:W-:Y:S01]  /*0980*/  IMAD.IADD R220, R218, 0x1, R226 ;  /* 0x00000001dadc7824 */ /* 0x000fe200078e02e2 */
[----:B------:R-:W-:Y:S01]  /*0990*/  ULDC.64 UR6, c[0x0][0x208] ;  /* 0x0000820000067ab9 */ /* 0x000fe20000000a00 */
[C---:B------:R-:W-:Y:S02]  /*09a0*/  IMAD.IADD R2, R217.reuse, 0x1, R2 ;  /* 0x00000001d9027824 */ /* 0x040fe400078e0202 */
[----:B------:R-:W-:Y:S02]  /*09b0*/  IMAD.IADD R217, R217, 0x1, R216 ;  /* 0x00000001d9d97824 */ /* 0x000fe400078e02d8 */
[----:B------:R-:W-:Y:S02]  /*09c0*/  IMAD.IADD R239, R237, 0x1, R238 ;  /* 0x00000001edef7824 */ /* 0x000fe400078e02ee */
[----:B------:R-:W-:-:S02]  /*09d0*/  VIADD R245, R244, 0x40 ;  /* 0x00000040f4f57836 */ /* 0x000fc40000000000 */
[----:B------:R-:W-:Y:S02]  /*09e0*/  IMAD.IADD R223, R218, 0x1, R222 ;  /* 0x00000001dadf7824 */ /* 0x000fe400078e02de */
[----:B------:R-:W-:Y:S02]  /*09f0*/  IMAD.IADD R227, R226, 0x1, R224 ;  /* 0x00000001e2e37824 */ /* 0x000fe400078e02e0 */
[----:B------:R-:W-:Y:S02]  /*0a00*/  IMAD.IADD R216, R2, 0x1, R216 ;  /* 0x0000000102d87824 */ /* 0x000fe400078e02d8 */
[----:B------:R-:W-:Y:S02]  /*0a10*/  @P2 VIADD R245, R244, 0xffffffc0 ;  /* 0xffffffc0f4f52836 */ /* 0x000fe40000000000 */
[----:B------:R-:W-:Y:S02]  /*0a20*/  IMAD.IADD R238, R238, 0x1, R236 ;  /* 0x00000001eeee7824 */ /* 0x000fe400078e02ec */
[----:B------:R-:W-:-:S02]  /*0a30*/  IMAD.IADD R222, R220, 0x1, R222 ;  /* 0x00000001dcde7824 */ /* 0x000fc400078e02de */
[----:B------:R-:W-:-:S07]  /*0a40*/  IMAD.IADD R226, R226, 0x1, R225 ;  /* 0x00000001e2e27824 */ /* 0x000fce00078e02e1 */
.L_x_283:
        /* <DEDUP_REMOVED lines=16> */
[----:B-1----:R-:W-:Y:S01]  /*0b50*/  IMAD.U32 R4, RZ, RZ, UR10 ;  /* 0x0000000aff047e24 */ /* 0x002fe2000f8e00ff */
[----:B------:R-:W-:-:S02]  /*0b60*/  @UP4 UIADD3 UR12, UP1, UR17, UR12, URZ ;  /* 0x0000000c110c4290 */ /* 0x000fc4000ff3e03f */
[----:B------:R-:W-:Y:S01]  /*0b70*/  UIADD3.X UR8, UR5, UR15, URZ, UP2, !UPT ;  /* 0x0000000f05087290 */ /* 0x000fe200097fe43f */
[----:B------:R-:W-:Y:S01]  /*0b80*/  IMAD.U32 R5, RZ, RZ, UR11 ;  /* 0x0000000bff057e24 */ /* 0x000fe2000f8e00ff */
[----:B------:R-:W-:Y:S01]  /*0b90*/  UISETP.NE.AND.EX UP2, UPT, UR15, URZ, UPT, UP0 ;  /* 0x0000003f0f00728c */ /* 0x000fe2000bf45300 */
[----:B------:R-:W-:Y:S02]  /*0ba0*/  ULDC.U8 UR18, c[0x0][0x3c2] ;  /* 0x0000f08000127ab9 */ /* 0x000fe40000000000 */
[----:B------:R-:W-:Y:S01]  /*0bb0*/  ULDC.64 UR14, c[0x0][0x2f8] ;  /* 0x0000be00000e7ab9 */ /* 0x000fe20000000a00 */
[----:B------:R-:W-:Y:S01]  /*0bc0*/  @UP4 UIADD3.X UR13, UR5, UR13, URZ, UP1, !UPT ;  /* 0x0000000d050d4290 */ /* 0x000fe20008ffe43f */
[----:B------:R-:W-:Y:S01]  /*0bd0*/  IMAD.U32 R6, RZ, RZ, UR12 ;  /* 0x0000000cff067e24 */ /* 0x000fe2000f8e00ff */
[----:B------:R-:W-:Y:S01]  /*0be0*/  UISETP.NE.AND UP1, UPT, UR18, URZ, UPT ;  /* 0x0000003f1200728c */ /* 0x000fe2000bf25270 */
[----:B------:R-:W-:Y:S01]  /*0bf0*/  PLOP3.LUT P3, PT, PT, PT, UP2, 0x80, 0x0 ;  /* 0x000000000000781c */ /* 0x000fe20003f6f028 */
[----:B------:R-:W-:Y:S01]  /*0c00*/  UISETP.EQ.U32.AND UP4, UPT, UR14, URZ, UPT ;  /* 0x0000003f0e00728c */ /* 0x000fe2000bf82070 */
[----:B--2---:R1:W2:Y:S01]  /*0c10*/  @P0 LDG.E R8, desc[UR6][R4.64] ;  /* 0x0000000604080981 */ /* 0x0042a2000c1e1900 */
[----:B------:R-:W-:Y:S01]  /*0c20*/  IMAD.U32 R7, RZ, RZ, UR13 ;  /* 0x0000000dff077e24 */ /* 0x000fe2000f8e00ff */
[----:B------:R-:W-:Y:S01]  /*0c30*/  @!UP3 ULDC.64 UR10, c[0x0][0x318] ;  /* 0x0000c600000abab9 */ /* 0x000fe20000000a00 */
[----:B------:R-:W-:-:S03]  /*0c40*/  UISETP.EQ.OR.EX UP4, UPT, UR15, URZ, !UP1, UP4 ;  /* 0x0000003f0f00728c */ /* 0x000fc6000cf82740 */
[----:B---3--:R-:W3:Y:S03]  /*0c50*/  @P1 LDG.E R10, desc[UR6][R6.64] ;  /* 0x00000006060a1981 */ /* 0x008ee6000c1e1900 */
[----:B------:R-:W-:Y:S01]  /*0c60*/  PLOP3.LUT P2, PT, PT, PT, UP4, 0x80, 0x0 ;  /* 0x000000000000781c */ /* 0x000fe20003f4f048 */
[----:B-1----:R-:W-:Y:S01]  /*0c70*/  IMAD.U32 R5, RZ, RZ, UR8 ;  /* 0x00000008ff057e24 */ /* 0x002fe2000f8e00ff */
[----:B------:R-:W-:Y:S01]  /*0c80*/  UIADD3 UR8, UP0, UR17, UR14, URZ ;  /* 0x0000000e11087290 */ /* 0x000fe2000ff1e03f */
[----:B------:R-:W-:-:S03]  /*0c90*/  IMAD.U32 R4, RZ, RZ, UR16 ;  /* 0x00000010ff047e24 */ /* 0x000fc6000f8e00ff */
[----:B------:R-:W-:Y:S02]  /*0ca0*/  UIADD3.X UR5, UR5, UR15, URZ, UP0, !UPT ;  /* 0x0000000f05057290 */ /* 0x000fe400087fe43f */
[----:B----4-:R-:W4:Y:S04]  /*0cb0*/  @P3 LDG.E R9, desc[UR6][R4.64] ;  /* 0x0000000604093981 */ /* 0x010f28000c1e1900 */
[----:B-----5:R1:W5:Y:S02]  /*0cc0*/  @P3 LDG.E R6, desc[UR6][R4.64+0x4] ;  /* 0x0000040604063981 */ /* 0x020364000c1e1900 */
[----:B-1----:R-:W-:Y:S01]  /*0cd0*/  IMAD.U32 R4, RZ, RZ, UR8 ;  /* 0x00000008ff047e24 */ /* 0x002fe2000f8e00ff */
[----:B------:R-:W-:Y:S01]  /*0ce0*/  UMOV UR18, URZ ;  /* 0x0000003f00127c82 */ /* 0x000fe20008000000 */
        /* <DEDUP_REMOVED lines=11> */
[----:B------:R-:W-:-:S02]  /*0da0*/  ISETP.NE.U32.AND P0, PT, RZ, UR14, PT ;  /* 0x0000000eff007c0c */ /* 0x000fc4000bf05070 */
[----:B---3--:R-:W-:Y:S02]  /*0db0*/  @P1 R2UR UR18, R10 ;  /* 0x000000000a1212ca */ /* 0x008fe400000e0000 */
[----:B------:R-:W-:-:S11]  /*0dc0*/  ISETP.NE.AND.EX P0, PT, RZ, UR15, PT, P0 ;  /* 0x0000000fff007c0c */ /* 0x000fd6000bf05300 */
        /* <DEDUP_REMOVED lines=11> */
.L_x_255:
        /* <DEDUP_REMOVED lines=11> */
[----:B------:R-:W-:-:S03]  /*0f30*/  UIMAD.WIDE.U32 UR20, UR46, UR10, URZ ;  /* 0x0000000a2e1472a5 */ /* 0x000fc6000f8e003f */
[----:B------:R-:W2:Y:S01]  /*0f40*/  S2UR UR14, SR_CTAID.X ;  /* 0x00000000000e79c3 */ /* 0x000ea20000002500 */
[----:B------:R-:W-:Y:S02]  /*0f50*/  UIMAD UR10, UR59, UR10, URZ ;  /* 0x0000000a3b0a72a4 */ /* 0x000fe4000f8e023f */
[----:B------:R-:W-:Y:S02]  /*0f60*/  UISETP.NE.AND UP1, UPT, UR29, -0x1, UPT ;  /* 0xffffffff1d00788c */ /* 0x000fe4000bf25270 */
[----:B------:R-:W-:Y:S01]  /*0f70*/  UIMAD UR33, UR46, UR11, UR10 ;  /* 0x0000000b2e2172a4 */ /* 0x000fe2000f8e020a */
[----:B------:R-:W-:Y:S02]  /*0f80*/  ULDC.64 UR40, c[0x0][0x240] ;  /* 0x0000900000287ab9 */ /* 0x000fe40000000a00 */
[----:B------:R-:W-:Y:S01]  /*0f90*/  @!UP0 ULDC.64 UR10, c[0x0][0x418] ;  /* 0x00010600000a8ab9 */ /* 0x000fe20000000a00 */
[----:B------:R-:W-:Y:S01]  /*0fa0*/  ULDC UR60, c[0x0][0x2d4] ;  /* 0x0000b500003c7ab9 */ /* 0x000fe20000000800 */
[----:B------:R-:W-:Y:S01]  /*0fb0*/  ULDC UR26, c[0x0][0x2dc] ;  /* 0x0000b700001a7ab9 */ /* 0x000fe20000000800 */
[----:B------:R-:W-:Y:S01]  /*0fc0*/  ULDC UR61, c[0x0][0x270] ;  /* 0x00009c00003d7ab9 */ /* 0x000fe20000000800 */
[----:B------:R-:W-:-:S02]  /*0fd0*/  @!UP0 UIMAD.WIDE.U32 UR34, UR46, UR10, URZ ;  /* 0x0000000a2e2282a5 */ /* 0x000fc4000f8e003f */
[----:B------:R-:W-:Y:S01]  /*0fe0*/  @UP1 UIADD3 UR16, UR18, UR29, URZ ;  /* 0x0000001d12101290 */ /* 0x000fe2000fffe03f */
[----:B-1----:R-:W-:Y:S01]  /*0ff0*/  IABS R8, R9 ;  /* 0x0000000900087213 */ /* 0x002fe20000000000 */
[----:B------:R-:W-:Y:S01]  /*1000*/  USHF.R.S32.HI UR43, URZ, 0x1f, UR60 ;  /* 0x0000001f3f2b7899 */ /* 0x000fe2000801143c */
[----:B------:R-:W-:Y:S01]  /*1010*/  ISETP.NE.AND P3, PT, R9, RZ, PT ;  /* 0x000000ff0900720c */ /* 0x000fe20003f65270 */
[----:B------:R-:W-:Y:S01]  /*1020*/  UIMAD UR50, UR57, UR26, URZ ;  /* 0x0000001a393272a4 */ /* 0x000fe2000f8e023f */
[----:B------:R-:W1:Y:S01]  /*1030*/  I2F.RP R4, R8 ;  /* 0x0000000800047306 */ /* 0x000e620000209400 */
[----:B------:R-:W-:Y:S02]  /*1040*/  UIADD3 UR48, UR21, UR33, URZ ;  /* 0x0000002115307290 */ /* 0x000fe4000fffe03f */
[----:B------:R-:W-:Y:S02]  /*1050*/  UIADD3 UR17, UR32, 0x3f, URZ ;  /* 0x0000003f20117890 */ /* 0x000fe4000fffe03f */
[----:B--2---:R-:W-:-:S02]  /*1060*/  UIMAD.WIDE.U32 UR30, UR14, UR12, URZ ;  /* 0x0000000c0e1e72a5 */ /* 0x004fc4000f8e003f */
[----:B------:R-:W-:Y:S02]  /*1070*/  USHF.R.S32.HI UR22, URZ, 0x1f, UR17 ;  /* 0x0000001f3f167899 */ /* 0x000fe40008011411 */
[----:B------:R-:W-:Y:S02]  /*1080*/  UIMAD UR45, UR14, UR13, UR31 ;  /* 0x0000000d0e2d72a4 */ /* 0x000fe4000f8e021f */
[----:B------:R-:W-:Y:S01]  /*1090*/  USHF.L.U32 UR14, UR46, 0x7, URZ ;  /* 0x000000072e0e7899 */ /* 0x000fe2000800063f */
[----:B------:R-:W-:Y:S01]  /*10a0*/  @UP0 ULDC.64 UR12, c[0x0][0x420] ;  /* 0x00010800000c0ab9 */ /* 0x000fe20000000a00 */
[----:B------:R-:W-:Y:S01]  /*10b0*/  UIMAD UR31, UR5, UR41, URZ ;  /* 0x00000029051f72a4 */ /* 0x000fe2000f8e023f */
[----:B-1----:R-:W1:Y:S01]  /*10c0*/  MUFU.RCP R4, R4 ;  /* 0x0000000400047308 */ /* 0x002e620000001000 */
[----:B------:R-:W-:Y:S02]  /*10d0*/  @UP0 UIMAD.WIDE.U32 UR36, UR5, UR12, URZ ;  /* 0x0000000c052402a5 */ /* 0x000fe4000f8e003f */
[----:B------:R-:W-:-:S02]  /*10e0*/  @!UP0 UIMAD UR12, UR59, UR10, URZ ;  /* 0x0000000a3b0c82a4 */ /* 0x000fc4000f8e023f */
[----:B------:R-:W-:Y:S02]  /*10f0*/  USEL UR38, UR14, URZ, UP2 ;  /* 0x0000003f0e267287 */ /* 0x000fe40009000000 */
[----:B------:R-:W-:Y:S02]  /*1100*/  UIMAD.WIDE.U32 UR14, UR5, UR40, URZ ;  /* 0x00000028050e72a5 */ /* 0x000fe4000f8e003f */
[----:B------:R-:W-:Y:S02]  /*1110*/  @!UP0 UIMAD UR39, UR46, UR11, UR12 ;  /* 0x0000000b2e2782a4 */ /* 0x000fe4000f8e020c */
[----:B------:R-:W-:Y:S02]  /*1120*/  UIMAD.WIDE UR10, UR26, UR61, URZ ;  /* 0x0000003d1a0a72a5 */ /* 0x000fe4000f8e023f */
[----:B------:R-:W-:Y:S01]  /*1130*/  USEL UR56, UR20, UR14, !UP0 ;  /* 0x0000000e14387287 */ /* 0x000fe2000c000000 */
[----:B------:R-:W-:Y:S01]  /*1140*/  @UP1 ULDC.64 UR26, c[0x0][0x248] ;  /* 0x00009200001a1ab9 */ /* 0x000fe20000000a00 */
[----:B------:R-:W-:Y:S01]  /*1150*/  @UP0 UIMAD UR51, UR5, UR13, UR37 ;  /* 0x0000000d053302a4 */ /* 0x000fe2000f8e0225 */
[----:B-1----:R-:W-:Y:S01]  /*1160*/  VIADD R4, R4, 0xffffffe ;  /* 0x0ffffffe04047836 */ /* 0x002fe20000000000 */
[----:B------:R-:W-:-:S02]  /*1170*/  @UP1 UIMAD.WIDE.U32 UR20, UR16, UR26, URZ ;  /* 0x0000001a101412a5 */ /* 0x000fc4000f8e003f */
[----:B------:R-:W-:Y:S01]  /*1180*/  @UP1 UIMAD UR42, UR16, UR27, URZ ;  /* 0x0000001b102a12a4 */ /* 0x000fe2000f8e023f */
[----:B------:R-:W1:Y:S01]  /*1190*/  F2I.FTZ.U32.TRUNC.NTZ R5, R4 ;  /* 0x0000000400057305 */ /* 0x000e62000021f000 */
[----:B------:R-:W-:Y:S02]  /*11a0*/  UIMAD UR16, UR43, UR46, URZ ;  /* 0x0000002e2b1072a4 */ /* 0x000fe4000f8e023f */
[----:B------:R-:W-:Y:S02]  /*11b0*/  UIMAD.WIDE.U32 UR12, UR46, UR60, URZ ;  /* 0x0000003c2e0c72a5 */ /* 0x000fe4000f8e003f */
[----:B------:R-:W-:Y:S02]  /*11c0*/  UIMAD UR16, UR59, UR60, UR16 ;  /* 0x0000003c3b1072a4 */ /* 0x000fe4000f8e0210 */
[----:B------:R-:W-:Y:S02]  /*11d0*/  ULEA.HI UR22, UR22, UR17, URZ, 0x6 ;  /* 0x0000001116167291 */ /* 0x000fe4000f8f303f */
[----:B------:R-:W-:-:S02]  /*11e0*/  UIMAD UR17, UR11, UR12, URZ ;  /* 0x0000000c0b1172a4 */ /* 0x000fc4000f8e023f */
[----:B------:R-:W-:Y:S02]  /*11f0*/  UIADD3 UR16, UR13, UR16, URZ ;  /* 0x000000100d107290 */ /* 0x000fe4000fffe03f */
[----:B------:R-:W-:Y:S01]  /*1200*/  @UP0 UIADD3 UR48, UR15, UR31, URZ ;  /* 0x0000001f0f300290 */ /* 0x000fe2000fffe03f */
[----:B-1----:R-:W-:Y:S01]  /*1210*/  IMAD.MOV R4, RZ, RZ, -R5 ;  /* 0x000000ffff047224 */ /* 0x002fe200078e0a05 */
[----:B------:R-:W-:Y:S02]  /*1220*/  UIMAD.WIDE.U32 UR14, UR10, UR12, URZ ;  /* 0x0000000c0a0e72a5 */ /* 0x000fe4000f8e003f */
[----:B------:R-:W-:Y:S01]  /*1230*/  UIMAD UR16, UR10, UR16, UR17 ;  /* 0x000000100a1072a4 */ /* 0x000fe2000f8e0211 */
[----:B------:R-:W-:Y:S01]  /*1240*/  IMAD R6, R4, R8, RZ ;  /* 0x0000000804067224 */ /* 0x000fe200078e02ff */
[----:B------:R-:W-:Y:S01]  /*1250*/  ULOP3.LUT UR17, UR22, 0xffffffc0, URZ, 0xc0, !UPT ;  /* 0xffffffc016117892 */ /* 0x000fe2000f8ec03f */
[----:B------:R-:W-:Y:S01]  /*1260*/  IMAD.MOV.U32 R4, RZ, RZ, RZ ;  /* 0x000000ffff047224 */ /* 0x000fe200078e00ff */
[----:B------:R-:W-:-:S02]  /*1270*/  USHF.L.U64.HI UR19, UR46, 0x7, UR59 ;  /* 0x000000072e137899 */ /* 0x000fc4000801023b */
[----:B------:R-:W-:Y:S01]  /*1280*/  UIMAD.WIDE.U32 UR12, UR10, UR5, URZ ;  /* 0x000000050a0c72a5 */ /* 0x000fe2000f8e003f */
[----:B------:R-:W-:Y:S01]  /*1290*/  IMAD.HI.U32 R4, R5, R6, R4 ;  /* 0x0000000605047227 */ /* 0x000fe200078e0004 */
[----:B------:R-:W-:Y:S01]  /*12a0*/  MOV R5, R7 ;  /* 0x0000000700057202 */ /* 0x000fe20000000f00 */
[----:B------:R-:W-:Y:S01]  /*12b0*/  UIADD3 UR49, UR15, UR16, URZ ;  /* 0x000000100f317290 */ /* 0x000fe2000fffe03f */
[----:B------:R-:W-:Y:S01]  /*12c0*/  ULDC.U8 UR24, c[0x0][0x3d8] ;  /* 0x0000f60000187ab9 */ /* 0x000fe20000000000 */
[----:B------:R-:W-:Y:S02]  /*12d0*/  UIADD3 UR15, UR17, -0x40, URZ ;  /* 0xffffffc0110f7890 */ /* 0x000fe4000fffe03f */
[----:B------:R-:W-:Y:S01]  /*12e0*/  IMAD.HI.U32 R4, R4, R5, RZ ;  /* 0x0000000504047227 */ /* 0x000fe200078e00ff */
[----:B------:R-:W-:Y:S02]  /*12f0*/  UISETP.NE.AND UP3, UPT, UR24, URZ, UPT ;  /* 0x0000003f1800728c */ /* 0x000fe4000bf65270 */
[----:B------:R-:W-:Y:S01]  /*1300*/  USEL UR19, UR19, URZ, UP2 ;  /* 0x0000003f13137287 */ /* 0x000fe20009000000 */
[----:B------:R-:W-:Y:S01]  /*1310*/  IMAD.MOV R6, RZ, RZ, -R4 ;  /* 0x000000ffff067224 */ /* 0x000fe200078e0a04 */
[----:B------:R-:W-:-:S02]  /*1320*/  USEL UR58, UR14, UR12, !UP0 ;  /* 0x0000000c0e3a7287 */ /* 0x000fc4000c000000 */
[----:B------:R-:W-:Y:S01]  /*1330*/  USHF.R.S32.HI UR33, URZ, 0x1f, UR15 ;  /* 0x0000001f3f217899 */ /* 0x000fe2000801140f */
[C---:B------:R-:W-:Y:S01]  /*1340*/  IMAD R5, R8.reuse, R6, R5 ;  /* 0x0000000608057224 */ /* 0x040fe200078e0205 */
[----:B------:R-:W-:Y:S02]  /*1350*/  UIADD3 UR14, UP2, UR15, UR38, URZ ;  /* 0x000000260f0e7290 */ /* 0x000fe4000ff5e03f */
[----:B------:R-:W-:Y:S02]  /*1360*/  UIMAD UR12, UR11, UR5, URZ ;  /* 0x000000050b0c72a4 */ /* 0x000fe4000f8e023f */
[----:B------:R-:W-:Y:S01]  /*1370*/  ISETP.GT.U32.AND P1, PT, R8, R5, PT ;  /* 0x000000050800720c */ /* 0x000fe20003f24070 */
[----:B------:R-:W-:Y:S02]  /*1380*/  UIADD3.X UR16, UR33, UR19, URZ, UP2, !UPT ;  /* 0x0000001321107290 */ /* 0x000fe400097fe43f */
[----:B------:R-:W-:Y:S01]  /*1390*/  UIMAD UR11, UR11, UR14, URZ ;  /* 0x0000000e0b0b72a4 */ /* 0x000fe2000f8e023f */
[----:B------:R-:W-:Y:S01]  /*13a0*/  ULDC.U8 UR25, c[0x0][0x480] ;  /* 0x0001200000197ab9 */ /* 0x000fe20000000000 */
[----:B------:R-:W-:Y:S01]  /*13b0*/  ULDC UR52, c[0x0][0x2c4] ;  /* 0x0000b10000347ab9 */ /* 0x000fe20000000800 */
[----:B------:R-:W-:-:S02]  /*13c0*/  UISETP.NE.AND UP4, UPT, UR25, URZ, UPT ;  /* 0x0000003f1900728c */ /* 0x000fc4000bf85270 */
[----:B------:R-:W-:Y:S02]  /*13d0*/  @UP1 UIADD3 UR23, UR18, UR29, URZ ;  /* 0x0000001d12171290 */ /* 0x000fe4000fffe03f */
[----:B------:R-:W-:-:S03]  /*13e0*/  UIMAD UR17, UR10, UR16, UR11 ;  /* 0x000000100a1172a4 */ /* 0x000fc6000f8e020b */
[----:B------:R-:W-:Y:S01]  /*13f0*/  @!P1 IMAD.IADD R5, R5, 0x1, -R8 ;  /* 0x0000000105059824 */ /* 0x000fe200078e0a08 */
[----:B------:R-:W-:Y:S01]  /*1400*/  @!P1 IADD3 R4, R4, 0x1, RZ ;  /* 0x0000000104049810 */ /* 0x000fe20007ffe0ff */
[----:B------:R-:W-:Y:S01]  /*1410*/  @UP3 UIMAD UR16, UR46, UR52, URZ ;  /* 0x000000342e1032a4 */ /* 0x000fe2000f8e023f */
[----:B------:R-:W-:Y:S01]  /*1420*/  PLOP3.LUT P1, PT, PT, PT, UP3, 0x80, 0x0 ;  /* 0x000000000000781c */ /* 0x000fe20003f2f038 */
[----:B------:R-:W-:Y:S01]  /*1430*/  @UP1 ULDC.64 UR24, c[0x0][0x250] ;  /* 0x0000940000181ab9 */ /* 0x000fe20000000a00 */
[----:B------:R-:W-:Y:S01]  /*1440*/  ISETP.GE.U32.AND P0, PT, R5, R8, PT ;  /* 0x000000080500720c */ /* 0x000fe20003f06070 */
[----:B------:R-:W-:Y:S01]  /*1450*/  @UP0 UIADD3 UR49, UR13, UR12, URZ ;  /* 0x0000000c0d310290 */ /* 0x000fe2000fffe03f */
[----:B------:R-:W-:Y:S01]  /*1460*/  LOP3.LUT R5, R9, UR57, RZ, 0x3c, !PT ;  /* 0x0000003909057c12 */ /* 0x000fe2000f8e3cff */
[----:B------:R-:W-:Y:S02]  /*1470*/  USEL UR55, UR30, URZ, UP4 ;  /* 0x0000003f1e377287 */ /* 0x000fe4000a000000 */
[----:B------:R-:W-:Y:S01]  /*1480*/  @UP1 UIMAD.WIDE.U32 UR12, UR23, UR24, URZ ;  /* 0x00000018170c12a5 */ /* 0x000fe2000f8e003f */
[----:B------:R-:W-:Y:S01]  /*1490*/  ISETP.GE.AND P2, PT, R5, RZ, PT ;  /* 0x000000ff0500720c */ /* 0x000fe20003f46270 */
[----:B------:R-:W-:-:S02]  /*14a0*/  UIMAD.WIDE.U32 UR30, UR10, UR14, URZ ;  /* 0x0000000e0a1e72a5 */ /* 0x000fc4000f8e003f */
[----:B------:R-:W-:Y:S02]  /*14b0*/  @UP3 USEL UR14, UR16, UR5, !UP0 ;  /* 0x00000005100e3287 */ /* 0x000fe4000c000000 */
[----:B------:R-:W-:Y:S02]  /*14c0*/  @!UP3 UIMAD UR11, UR46, UR61, UR57 ;  /* 0x0000003d2e0bb2a4 */ /* 0x000fe4000f8e0239 */
[----:B------:R-:W-:Y:S01]  /*14d0*/  @P0 VIADD R4, R4, 0x1 ;  /* 0x0000000104040836 */ /* 0x000fe20000000000 */
[----:B------:R-:W-:Y:S01]  /*14e0*/  PLOP3.LUT P0, PT, PT, PT, UP1, 0x80, 0x0 ;  /* 0x000000000000781c */ /* 0x000fe20003f0f018 */
[----:B------:R-:W-:Y:S01]  /*14f0*/  @UP1 UIMAD UR23, UR23, UR25, URZ ;  /* 0x00000019171712a4 */ /* 0x000fe2000f8e023f */
[----:B------:R-:W-:Y:S01]  /*1500*/  @UP3 ULDC UR10, c[0x0][0x2e4] ;  /* 0x0000b900000a3ab9 */ /* 0x000fe20000000800 */
[----:B------:R-:W-:Y:S01]  /*1510*/  IMAD.MOV.U32 R5, RZ, RZ, R4 ;  /* 0x000000ffff057224 */ /* 0x000fe200078e0004 */
[----:B------:R-:W-:Y:S02]  /*1520*/  @UP3 UIMAD UR16, UR57, UR10, UR14 ;  /* 0x0000000a391032a4 */ /* 0x000fe4000f8e020e */
[----:B------:R-:W-:-:S02]  /*1530*/  USEL UR53, UR45, URZ, UP4 ;  /* 0x0000003f2d357287 */ /* 0x000fc4000a000000 */
[----:B------:R-:W-:Y:S01]  /*1540*/  @!UP0 UIADD3 UR51, UR35, UR39, URZ ;  /* 0x0000002723338290 */ /* 0x000fe2000fffe03f */
[----:B------:R-:W-:Y:S01]  /*1550*/  @!P2 IADD3 R5, -R5, RZ, RZ ;  /* 0x000000ff0505a210 */ /* 0x000fe20007ffe1ff */
[----:B------:R-:W-:Y:S01]  /*1560*/  @!UP3 UIMAD UR16, UR11, UR52, URZ ;  /* 0x000000340b10b2a4 */ /* 0x000fe2000f8e023f */
[----:B------:R-:W-:Y:S01]  /*1570*/  @!P3 LOP3.LUT R5, RZ, R9, RZ, 0x33, !PT ;  /* 0x00000009ff05b212 */ /* 0x000fe200078e33ff */
[----:B------:R-:W-:Y:S02]  /*1580*/  @UP1 UIADD3 UR45, UR21, UR42, URZ ;  /* 0x0000002a152d1290 */ /* 0x000fe4000fffe03f */
[----:B------:R-:W-:Y:S02]  /*1590*/  USHF.R.S32.HI UR44, URZ, 0x1f, UR28 ;  /* 0x0000001f3f2c7899 */ /* 0x000fe4000801141c */
[----:B------:R-:W-:Y:S02]  /*15a0*/  USHF.R.S32.HI UR54, URZ, 0x1f, UR50 ;  /* 0x0000001f3f367899 */ /* 0x000fe40008011432 */
[----:B------:R-:W-:-:S02]  /*15b0*/  USHF.R.S32.HI UR39, URZ, 0x6, UR22 ;  /* 0x000000063f277899 */ /* 0x000fc40008011416 */
[----:B------:R-:W-:Y:S02]  /*15c0*/  @UP1 UIADD3 UR47, UR13, UR23, URZ ;  /* 0x000000170d2f1290 */ /* 0x000fe4000fffe03f */
[----:B------:R-:W-:Y:S01]  /*15d0*/  UIADD3 UR52, UR31, UR17, URZ ;  /* 0x000000111f347290 */ /* 0x000fe2000fffe03f */
        /* <DEDUP_REMOVED lines=15> */
.L_x_257:
        /* <DEDUP_REMOVED lines=13> */
.L_x_258:
        /* <DEDUP_REMOVED lines=11> */
.L_x_259:
[----:B------:R-:W-:-:S04]  /*1850*/  UIMAD UR5, UR46, UR61, UR57 ;  /* 0x0000003d2e0572a4 */ /* 0x000fc8000f8e0239 */
[----:B------:R-:W-:-:S12]  /*1860*/  UIMAD UR5, UR5, UR60, URZ ;  /* 0x0000003c050572a4 */ /* 0x000fd8000f8e023f */
.L_x_260:
[----:B------:R-:W1:Y:S01]  /*1870*/  S2R R19, SR_TID.X ;  /* 0x0000000000137919 */ /* 0x000e620000002100 */
[----:B------:R-:W2:Y:S01]  /*1880*/  LDC.64 R14, c[0x0][0x420] ;  /* 0x00010800ff0e7b82 */ /* 0x000ea20000000a00 */
[----:B------:R-:W-:Y:S01]  /*1890*/  UIADD3 UR38, UR15, UR5, URZ ;  /* 0x000000050f267290 */ /* 0x000fe2000fffe03f */
[----:B------:R-:W-:Y:S01]  /*18a0*/  BSSY B1, `(.L_x_256) ;  /* 0x00006e4000017945 */ /* 0x000fe20003800000 */
[----:B------:R-:W-:Y:S01]  /*18b0*/  ULDC UR11, c[0x0][0x2dc] ;  /* 0x0000b700000b7ab9 */ /* 0x000fe20000000800 */
[----:B------:R-:W-:Y:S02]  /*18c0*/  UIADD3 UR31, UR15, UR16, URZ ;  /* 0x000000100f1f7290 */ /* 0x000fe4000fffe03f */
[----:B------:R-:W-:Y:S02]  /*18d0*/  UIADD3 UR5, -UR8, UR32, UR28 ;  /* 0x0000002008057290 */ /* 0x000fe4000fffe11c */
[----:B------:R-:W-:Y:S01]  /*18e0*/  UIMAD UR16, UR11, UR61, URZ ;  /* 0x0000003d0b1072a4 */ /* 0x000fe2000f8e023f */
[----:B------:R-:W-:-:S02]  /*18f0*/  ULDC.64 UR20, c[0x0][0x258] ;  /* 0x0000960000147ab9 */ /* 0x000fc40000000a00 */
[----:B------:R-:W-:Y:S01]  /*1900*/  ULDC UR11, c[0x0][0x398] ;  /* 0x0000e600000b7ab9 */ /* 0x000fe20000000800 */
[----:B------:R-:W-:Y:S02]  /*1910*/  USHF.R.S32.HI UR14, URZ, 0x1f, UR57 ;  /* 0x0000001f3f0e7899 */ /* 0x000fe40008011439 */
[----:B------:R-:W-:Y:S01]  /*1920*/  UIADD3 UR5, UR5, -UR11, URZ ;  /* 0x8000000b05057290 */ /* 0x000fe2000fffe03f */
[----:B------:R-:W-:Y:S01]  /*1930*/  ULDC.64 UR12, c[0x0][0x428] ;  /* 0x00010a00000c7ab9 */ /* 0x000fe20000000a00 */
[----:B------:R-:W-:Y:S02]  /*1940*/  ULDC.64 UR22, c[0x0][0x400] ;  /* 0x0001000000167ab9 */ /* 0x000fe40000000a00 */
[----:B------:R-:W-:Y:S01]  /*1950*/  USHF.R.S32.HI UR17, URZ, 0x1f, UR5 ;  /* 0x0000001f3f117899 */ /* 0x000fe20008011405 */
[----:B------:R-:W-:Y:S01]  /*1960*/  IMAD.U32 R16, RZ, RZ, UR12 ;  /* 0x0000000cff107e24 */ /* 0x000fe2000f8e00ff */
[----:B------:R-:W-:Y:S02]  /*1970*/  UIMAD UR11, UR14, UR12, URZ ;  /* 0x0000000c0e0b72a4 */ /* 0x000fe4000f8e023f */
[----:B------:R-:W-:Y:S01]  /*1980*/  ULEA.HI UR17, UR17, UR5, URZ, 0x6 ;  /* 0x0000000511117291 */ /* 0x000fe2000f8f303f */
[----:B--2---:R-:W-:Y:S01]  /*1990*/  IMAD R13, R14, UR33, RZ ;  /* 0x000000210e0d7c24 */ /* 0x004fe2000f8e02ff */
[----:B------:R-:W-:-:S02]  /*19a0*/  UIMAD UR11, UR57, UR13, UR11 ;  /* 0x0000000d390b72a4 */ /* 0x000fc4000f8e020b */
[----:B------:R-:W-:Y:S01]  /*19b0*/  USHF.R.S32.HI UR17, URZ, 0x6, UR17 ;  /* 0x000000063f117899 */ /* 0x000fe20008011411 */
[----:B------:R-:W-:Y:S01]  /*19c0*/  IMAD R13, R15, UR15, R13 ;  /* 0x0000000f0f0d7c24 */ /* 0x000fe2000f8e020d */
[----:B------:R-:W-:Y:S01]  /*19d0*/  UIMAD UR14, UR14, UR20, URZ ;  /* 0x000000140e0e72a4 */ /* 0x000fe2000f8e023f */
[----:B-1----:R-:W-:Y:S01]  /*19e0*/  SHF.R.S32.HI R12, RZ, 0x1f, R19 ;  /* 0x0000001fff0c7819 */ /* 0x002fe20000011413 */
[----:B------:R-:W-:Y:S02]  /*19f0*/  ULDC.64 UR60, c[0x0][0x2b0] ;  /* 0x0000ac00003c7ab9 */ /* 0x000fe40000000a00 */
[----:B------:R-:W-:Y:S01]  /*1a00*/  UIMAD UR14, UR57, UR21, UR14 ;  /* 0x00000015390e72a4 */ /* 0x000fe2000f8e020e */
[CC--:B------:R-:W-:Y:S01]  /*1a10*/  LEA.HI R6, R12.reuse, R19.reuse, RZ, 0x3 ;  /* 0x000000130c067211 */ /* 0x0c0fe200078f18ff */
[----:B------:R-:W-:Y:S01]  /*1a20*/  UIMAD.WIDE UR12, UR31, 0x4, UR60 ;  /* 0x000000041f0c78a5 */ /* 0x000fe2000f8e023c */
[----:B------:R-:W-:Y:S01]  /*1a30*/  LEA.HI R12, R12, R19, RZ, 0x5 ;  /* 0x000000130c0c7211 */ /* 0x000fe200078f28ff */
[----:B------:R-:W-:Y:S01]  /*1a40*/  ULDC.64 UR36, c[0x0][0x210] ;  /* 0x0000840000247ab9 */ /* 0x000fe20000000a00 */
[----:B------:R-:W-:Y:S01]  /*1a50*/  SHF.R.S32.HI R4, RZ, 0x3, R6 ;  /* 0x00000003ff047819 */ /* 0x000fe20000011406 */
[----:B------:R-:W-:Y:S01]  /*1a60*/  ULDC.64 UR60, c[0x0][0x478] ;  /* 0x00011e00003c7ab9 */ /* 0x000fe20000000a00 */
[----:B------:R-:W-:Y:S01]  /*1a70*/  LOP3.LUT R6, R6, 0xfffffff8, RZ, 0xc0, !PT ;  /* 0xfffffff806067812 */ /* 0x000fe200078ec0ff */
[----:B------:R-:W-:Y:S01]  /*1a80*/  ULDC.64 UR34, c[0x0][0x3e0] ;  /* 0x0000f80000227ab9 */ /* 0x000fe20000000a00 */
[----:B------:R-:W-:-:S02]  /*1a90*/  SHF.R.S32.HI R21, RZ, 0x1f, R4 ;  /* 0x0000001fff157819 */ /* 0x000fc40000011404 */
[----:B------:R-:W-:Y:S01]  /*1aa0*/  IADD3 R8, P1, R4, UR15, RZ ;  /* 0x0000000f04087c10 */ /* 0x000fe2000ff3e0ff */
[----:B------:R-:W-:Y:S01]  /*1ab0*/  IMAD.IADD R6, R19, 0x1, -R6 ;  /* 0x0000000113067824 */ /* 0x000fe200078e0a06 */
[----:B------:R-:W-:Y:S02]  /*1ac0*/  LOP3.LUT R17, R12, 0xffffffe0, RZ, 0xc0, !PT ;  /* 0xffffffe00c117812 */ /* 0x000fe400078ec0ff */
[----:B------:R-:W-:Y:S01]  /*1ad0*/  IADD3.X R7, R21, UR33, RZ, P1, !PT ;  /* 0x0000002115077c10 */ /* 0x000fe20008ffe4ff */
[----:B------:R-:W-:Y:S02]  /*1ae0*/  IMAD.SHL.U32 R6, R6, 0x8, RZ ;  /* 0x0000000806067824 */ /* 0x000fe400078e00ff */
[----:B------:R-:W-:Y:S02]  /*1af0*/  IMAD.IADD R17, R19, 0x1, -R17 ;  /* 0x0000000113117824 */ /* 0x000fe400078e0a11 */
[----:B------:R-:W-:Y:S01]  /*1b00*/  IMAD R9, R7, UR40, RZ ;  /* 0x0000002807097c24 */ /* 0x000fe2000f8e02ff */
[----:B------:R-:W-:-:S03]  /*1b10*/  SHF.R.S32.HI R7, RZ, 0x1f, R6 ;  /* 0x0000001fff077819 */ /* 0x000fc60000011406 */
[C---:B------:R-:W-:Y:S02]  /*1b20*/  IMAD R11, R8.reuse, UR41, R9 ;  /* 0x00000029080b7c24 */ /* 0x040fe4000f8e0209 */
[----:B------:R-:W-:-:S03]  /*1b30*/  IMAD.WIDE.U32 R8, R8, UR40, R6 ;  /* 0x0000002808087c25 */ /* 0x000fc6000f8e0006 */
[----:B------:R-:W-:Y:S02]  /*1b40*/  IADD3 R10, P2, R8, UR56, RZ ;  /* 0x00000038080a7c10 */ /* 0x000fe4000ff5e0ff */
[----:B------:R-:W-:Y:S01]  /*1b50*/  IADD3 R8, P1, R6, UR10, RZ ;  /* 0x0000000a06087c10 */ /* 0x000fe2000ff3e0ff */
[----:B------:R-:W-:Y:S01]  /*1b60*/  USHF.L.U32 UR10, UR16, 0x6, URZ ;  /* 0x00000006100a7899 */ /* 0x000fe2000800063f */
[----:B------:R-:W-:Y:S02]  /*1b70*/  IADD3.X R11, R9, UR48, R11, P2, !PT ;  /* 0x00000030090b7c10 */ /* 0x000fe400097fe40b */
[----:B------:R-:W-:Y:S01]  /*1b80*/  IADD3.X R9, R7, UR51, RZ, P1, !PT ;  /* 0x0000003307097c10 */ /* 0x000fe20008ffe4ff */
[----:B------:R-:W-:Y:S02]  /*1b90*/  UIADD3 UR19, UP2, UP0, UR30, UR10, UR50 ;  /* 0x0000000a1e137290 */ /* 0x000fe4000f85e032 */
[----:B------:R-:W-:Y:S01]  /*1ba0*/  USHF.R.S32.HI UR10, URZ, 0x1f, UR10 ;  /* 0x0000001f3f0a7899 */ /* 0x000fe2000801140a */
[----:B------:R-:W-:-:S03]  /*1bb0*/  IMAD.WIDE.U32 R8, R14, UR15, R8 ;  /* 0x0000000f0e087c25 */ /* 0x000fc6000f8e0008 */
[----:B------:R-:W-:Y:S01]  /*1bc0*/  UIADD3.X UR5, UR52, UR10, UR54, UP2, UP0 ;  /* 0x0000000a34057290 */ /* 0x000fe200097e0436 */
[----:B------:R-:W-:Y:S01]  /*1bd0*/  IMAD.IADD R9, R9, 0x1, R13 ;  /* 0x0000000109097824 */ /* 0x000fe200078e020d */
[----:B------:R-:W-:Y:S01]  /*1be0*/  SHF.R.S32.HI R13, RZ, 0x5, R12 ;  /* 0x00000005ff0d7819 */ /* 0x000fe2000001140c */
[----:B------:R-:W-:Y:S01]  /*1bf0*/  UIADD3 UR10, UP3, UP2, UR55, UR19, UR58 ;  /* 0x00000013370a7290 */ /* 0x000fe2000fa7e03a */
[----:B------:R-:W-:Y:S01]  /*1c00*/  IMAD.U32 R12, RZ, RZ, UR20 ;  /* 0x00000014ff0c7e24 */ /* 0x000fe2000f8e00ff */
[----:B------:R-:W-:Y:S01]  /*1c10*/  UISETP.LT.AND UP0, UPT, URZ, UR17, UPT ;  /* 0x000000113f00728c */ /* 0x000fe2000bf01270 */
[----:B------:R-:W-:Y:S01]  /*1c20*/  IMAD.WIDE.U32 R8, R16, UR57, R8 ;  /* 0x0000003910087c25 */ /* 0x000fe2000f8e0008 */
[----:B------:R-:W-:Y:S02]  /*1c30*/  UIADD3.X UR5, UR53, UR5, UR49, UP3, UP2 ;  /* 0x0000000535057290 */ /* 0x000fe40009fe4431 */
[----:B------:R-:W-:Y:S01]  /*1c40*/  USEL UR17, URZ, UR17, !UP0 ;  /* 0x000000113f117287 */ /* 0x000fe2000c000000 */
[----:B------:R-:W-:-:S02]  /*1c50*/  IMAD R13, R13, UR16, R17 ;  /* 0x000000100d0d7c24 */ /* 0x000fc4000f8e0211 */
[----:B------:R-:W-:Y:S01]  /*1c60*/  IMAD.WIDE.U32 R10, R12, UR57, R10 ;  /* 0x000000390c0a7c25 */ /* 0x000fe2000f8e000a */
[----:B------:R-:W-:Y:S02]  /*1c70*/  UISETP.GT.AND UP0, UPT, UR39, UR17, UPT ;  /* 0x000000112700728c */ /* 0x000fe4000bf04270 */
[----:B------:R-:W-:Y:S01]  /*1c80*/  IADD3 R12, P1, R13, UR10, RZ ;  /* 0x0000000a0d0c7c10 */ /* 0x000fe2000ff3e0ff */
[----:B------:R-:W-:Y:S01]  /*1c90*/  VIADD R9, R9, UR11 ;  /* 0x0000000b09097c36 */ /* 0x000fe20008000000 */
[----:B------:R-:W-:Y:S01]  /*1ca0*/  LEA R234, P3, R10, UR36, 0x1 ;  /* 0x000000240aea7c11 */ /* 0x000fe2000f8608ff */
[-C--:B------:R-:W-:Y:S01]  /*1cb0*/  IMAD R16, R21, R14.reuse, RZ ;  /* 0x0000000e15107224 */ /* 0x080fe200078e02ff */
[----:B------:R-:W-:Y:S01]  /*1cc0*/  LEA.HI.X.SX32 R13, R13, UR5, 0x1, P1 ;  /* 0x000000050d0d7c11 */ /* 0x000fe200088f0eff */
[----:B------:R-:W-:Y:S01]  /*1cd0*/  IMAD.WIDE.U32 R8, R4, R14, R8 ;  /* 0x0000000e04087225 */ /* 0x000fe200078e0008 */
[----:B------:R-:W-:Y:S01]  /*1ce0*/  LEA R228, P1, R12, UR22, 0x2 ;  /* 0x000000160ce47c11 */ /* 0x000fe2000f8210ff */
[----:B------:R-:W-:Y:S01]  /*1cf0*/  UMOV UR11, UR12 ;  /* 0x0000000c000b7c82 */ /* 0x000fe20008000000 */
[----:B------:R-:W-:Y:S01]  /*1d00*/  UMOV UR10, UR13 ;  /* 0x0000000d000a7c82 */ /* 0x000fe20008000000 */
[----:B------:R-:W-:Y:S01]  /*1d10*/  IMAD R16, R4, R15, R16 ;  /* 0x0000000f04107224 */ /* 0x000fe200078e0210 */
[----:B------:R-:W-:Y:S01]  /*1d20*/  LEA.HI.X R229, R12, UR23, R13, 0x2, P1 ;  /* 0x000000170ce57c11 */ /* 0x000fe200088f140d */
[----:B------:R-:W-:Y:S01]  /*1d30*/  VIADD R11, R11, UR14 ;  /* 0x0000000e0b0b7c36 */ /* 0x000fe20008000000 */
[----:B------:R-:W-:Y:S01]  /*1d40*/  PLOP3.LUT P1, PT, PT, PT, UP0, 0x80, 0x0 ;  /* 0x000000000000781c */ /* 0x000fe20003f2f008 */
[----:B------:R-:W-:Y:S01]  /*1d50*/  UIMAD.WIDE UR14, UR38, 0x4, UR60 ;  /* 0x00000004260e78a5 */ /* 0x000fe2000f8e023c */
[----:B------:R-:W-:Y:S01]  /*1d60*/  IMAD.IADD R9, R9, 0x1, R16 ;  /* 0x0000000109097824 */ /* 0x000fe200078e0210 */
[----:B------:R-:W-:Y:S01]  /*1d70*/  LEA R232, P2, R8, UR34, 0x1 ;  /* 0x0000002208e87c11 */ /* 0x000fe2000f8408ff */
[----:B------:R-:W-:Y:S01]  /*1d80*/  UIADD3 UR5, UR39, -0x1, URZ ;  /* 0xffffffff27057890 */ /* 0x000fe2000fffe03f */
[----:B------:R-:W-:-:S02]  /*1d90*/  LEA.HI.X R235, R10, UR37, R11, 0x1, P3 ;  /* 0x000000250aeb7c11 */ /* 0x000fc400098f0c0b */
[----:B------:R-:W-:Y:S01]  /*1da0*/  LEA.HI.X R233, R8, UR35, R9, 0x1, P2 ;  /* 0x0000002308e97c11 */ /* 0x000fe200090f0c09 */
[----:B------:R-:W-:Y:S01]  /*1db0*/  UMOV UR13, UR14 ;  /* 0x0000000e000d7c82 */ /* 0x000fe20008000000 */
[----:B------:R-:W-:-:S04]  /*1dc0*/  UMOV UR12, UR15 ;  /* 0x0000000f000c7c82 */ /* 0x000fc80008000000 */
[----:B------:R-:W-:Y:S05]  /*1dd0*/  @P1 BRA `(.L_x_261) ;  /* 0x0000000800201947 */ /* 0x000fea0003800000 */
        /* <DEDUP_REMOVED lines=19> */
.L_x_262:
        /* <DEDUP_REMOVED lines=19> */
.L_x_263:
[----:B------:R-:W-:Y:S01]  /*2040*/  UIMAD UR5, UR44, UR10, URZ ;  /* 0x0000000a2c0572a4 */ /* 0x000fe2000f8e023f */
[----:B------:R-:W-:Y:S01]  /*2050*/  IMAD.U32 R8, RZ, RZ, UR10 ;  /* 0x0000000aff087e24 */ /* 0x000fe2000f8e00ff */
[----:B------:R-:W-:Y:S01]  /*2060*/  UIMAD UR8, UR9, -0x40, UR8 ;  /* 0xffffffc0090878a4 */ /* 0x000fe2000f8e0208 */
        /* <DEDUP_REMOVED lines=17> */
[----:B------:R-:W-:Y:S01]  /*2180*/  MOV R8, R10 ;  /* 0x0000000a00087202 */ /* 0x000fe20000000f00 */
[----:B------:R-:W-:Y:S01]  /*2190*/  IMAD R5, R21, UR10, RZ ;  /* 0x0000000a15057c24 */ /* 0x000fe2000f8e02ff */
[----:B------:R-:W-:Y:S01]  /*21a0*/  MOV R9, R14 ;  /* 0x0000000e00097202 */ /* 0x000fe20000000f00 */
[----:B------:R-:W-:Y:S02]  /*21b0*/  ULDC.64 UR14, c[0x0][0x3f0] ;  /* 0x0000fc00000e7ab9 */ /* 0x000fe40000000a00 */
[C---:B------:R-:W-:Y:S02]  /*21c0*/  IMAD R5, R4.reuse, UR11, R5 ;  /* 0x0000000b04057c24 */ /* 0x040fe4000f8e0205 */
[----:B------:R-:W-:-:S05]  /*21d0*/  IMAD.WIDE.U32 R12, R4, UR10, R8 ;  /* 0x0000000a040c7c25 */ /* 0x000fca000f8e0008 */
[----:B------:R-:W-:Y:S02]  /*21e0*/  IADD3 R5, R13, R5, RZ ;  /* 0x000000050d057210 */ /* 0x000fe40007ffe0ff */
[----:B------:R-:W-:-:S04]  /*21f0*/  LEA R8, P2, R12, UR14, 0x1 ;  /* 0x0000000e0c087c11 */ /* 0x000fc8000f8408ff */
[----:B------:R-:W-:-:S05]  /*2200*/  LEA.HI.X R9, R12, UR15, R5, 0x1, P2 ;  /* 0x0000000f0c097c11 */ /* 0x000fca00090f0c05 */
[----:B------:R1:W-:Y:S04]  /*2210*/  STG.E.128 desc[UR6][R8.64], RZ ;  /* 0x000000ff08007986 */ /* 0x0003e8000c101d06 */
[----:B------:R1:W-:Y:S04]  /*2220*/  STG.E.128 desc[UR6][R8.64+0x80], RZ ;  /* 0x000080ff08007986 */ /* 0x0003e8000c101d06 */
[----:B------:R1:W-:Y:S04]  /*2230*/  STG.E.128 desc[UR6][R8.64+0x100], RZ ;  /* 0x000100ff08007986 */ /* 0x0003e8000c101d06 */
[----:B------:R1:W-:Y:S02]  /*2240*/  STG.E.128 desc[UR6][R8.64+0x180], RZ ;  /* 0x000180ff08007986 */ /* 0x0003e4000c101d06 */
.L_x_265:
[----:B------:R-:W-:Y:S05]  /*2250*/  BSYNC B0 ;  /* 0x0000000000007941 */ /* 0x000fea0003800000 */
.L_x_264:
[----:B------:R-:W-:Y:S04]  /*2260*/  BSSY B0, `(.L_x_266) ;  /* 0x0000010000007945 */ /* 0x000fe80003800000 */
[----:B------:R-:W-:Y:S05]  /*2270*/  @P0 BRA `(.L_x_267) ;  /* 0x0000000000380947 */ /* 0x000fea0003800000 */
[----:B------:R-:W-:Y:S01]  /*2280*/  IADD3 R5, P2, R4, 0x20, RZ ;  /* 0x0000002004057810 */ /* 0x000fe20007f5e0ff */
[----:B------:R-:W-:Y:S01]  /*2290*/  ULDC.64 UR14, c[0x0][0x3f0] ;  /* 0x0000fc00000e7ab9 */ /* 0x000fe20000000a00 */
[----:B------:R-:W-:Y:S02]  /*22a0*/  MOV R11, R14 ;  /* 0x0000000e000b7202 */ /* 0x000fe40000000f00 */
[----:B-1----:R-:W-:Y:S01]  /*22b0*/  IADD3.X R8, RZ, R21, RZ, P2, !PT ;  /* 0x00000015ff087210 */ /* 0x002fe200017fe4ff */
[----:B------:R-:W-:-:S04]  /*22c0*/  IMAD.WIDE.U32 R10, R5, UR10, R10 ;  /* 0x0000000a050a7c25 */ /* 0x000fc8000f8e000a */
[----:B------:R-:W-:-:S04]  /*22d0*/  IMAD R8, R8, UR10, RZ ;  /* 0x0000000a08087c24 */ /* 0x000fc8000f8e02ff */
[----:B------:R-:W-:Y:S01]  /*22e0*/  IMAD R5, R5, UR11, R8 ;  /* 0x0000000b05057c24 */ /* 0x000fe2000f8e0208 */
[----:B------:R-:W-:-:S04]  /*22f0*/  LEA R8, P2, R10, UR14, 0x1 ;  /* 0x0000000e0a087c11 */ /* 0x000fc8000f8408ff */
[----:B------:R-:W-:-:S04]  /*2300*/  IADD3 R5, R11, R5, RZ ;  /* 0x000000050b057210 */ /* 0x000fc80007ffe0ff */
[----:B------:R-:W-:-:S05]  /*2310*/  LEA.HI.X R9, R10, UR15, R5, 0x1, P2 ;  /* 0x0000000f0a097c11 */ /* 0x000fca00090f0c05 */
[----:B------:R2:W-:Y:S04]  /*2320*/  STG.E.128 desc[UR6][R8.64], RZ ;  /* 0x000000ff08007986 */ /* 0x0005e8000c101d06 */
[----:B------:R2:W-:Y:S04]  /*2330*/  STG.E.128 desc[UR6][R8.64+0x80], RZ ;  /* 0x000080ff08007986 */ /* 0x0005e8000c101d06 */
[----:B------:R2:W-:Y:S04]  /*2340*/  STG.E.128 desc[UR6][R8.64+0x100], RZ ;  /* 0x000100ff08007986 */ /* 0x0005e8000c101d06 */
[----:B------:R2:W-:Y:S02]  /*2350*/  STG.E.128 desc[UR6][R8.64+0x180], RZ ;  /* 0x000180ff08007986 */ /* 0x0005e4000c101d06 */
.L_x_267:
[----:B------:R-:W-:Y:S05]  /*2360*/  BSYNC B0 ;  /* 0x0000000000007941 */ /* 0x000fea0003800000 */
.L_x_266:
[----:B------:R-:W-:Y:S01]  /*2370*/  UIMAD UR5, UR44, UR12, URZ ;  /* 0x0000000c2c0572a4 */ /* 0x000fe2000f8e023f */
[----:B------:R-:W-:Y:S01]  /*2380*/  IMAD.U32 R5, RZ, RZ, UR12 ;  /* 0x0000000cff057e24 */ /* 0x000fe2000f8e00ff */
[----:B------:R-:W-:Y:S01]  /*2390*/  USHF.R.S32.HI UR8, URZ, 0x1f, UR57 ;  /* 0x0000001f3f087899 */ /* 0x000fe20008011439 */
[----:B------:R-:W-:Y:S01]  /*23a0*/  BSSY B0, `(.L_x_268) ;  /* 0x000001a000007945 */ /* 0x000fe20003800000 */
[----:B------:R-:W-:Y:S01]  /*23b0*/  UIMAD UR5, UR28, UR13, UR5 ;  /* 0x0000000d1c0572a4 */ /* 0x000fe2000f8e0205 */
[----:B------:R-:W-:Y:S01]  /*23c0*/  IMAD.WIDE.U32 R6, R5, UR28, R6 ;  /* 0x0000001c05067c25 */ /* 0x000fe2000f8e0006 */
[----:B------:R-:W-:-:S04]  /*23d0*/  ULDC.64 UR10, c[0x0][0x470] ;  /* 0x00011c00000a7ab9 */ /* 0x000fc80000000a00 */
[----:B------:R-:W-:Y:S01]  /*23e0*/  IMAD.U32 R5, RZ, RZ, UR5 ;  /* 0x00000005ff057e24 */ /* 0x000fe2000f8e00ff */
[----:B-12---:R-:W-:Y:S01]  /*23f0*/  IADD3 R8, P2, R6, UR16, RZ ;  /* 0x0000001006087c10 */ /* 0x006fe2000ff5e0ff */
[----:B------:R-:W-:-:S03]  /*2400*/  UIMAD UR5, UR8, UR10, URZ ;  /* 0x0000000a080572a4 */ /* 0x000fc6000f8e023f */
[----:B------:R-:W-:Y:S01]  /*2410*/  IADD3.X R9, R7, UR17, R5, P2, !PT ;  /* 0x0000001107097c10 */ /* 0x000fe200097fe405 */
[----:B------:R-:W-:Y:S01]  /*2420*/  UIMAD UR11, UR57, UR11, UR5 ;  /* 0x0000000b390b72a4 */ /* 0x000fe2000f8e0205 */
[----:B------:R-:W-:-:S05]  /*2430*/  MOV R5, UR10 ;  /* 0x0000000a00057c02 */ /* 0x000fca0008000f00 */
[----:B------:R-:W-:-:S05]  /*2440*/  IMAD.WIDE.U32 R8, R5, UR57, R8 ;  /* 0x0000003905087c25 */ /* 0x000fca000f8e0008 */
[----:B------:R-:W-:Y:S01]  /*2450*/  IADD3 R5, R9, UR11, RZ ;  /* 0x0000000b09057c10 */ /* 0x000fe2000fffe0ff */
[----:B------:R-:W-:Y:S06]  /*2460*/  @P1 BRA `(.L_x_269) ;  /* 0x0000000000341947 */ /* 0x000fec0003800000 */
[----:B------:R-:W-:Y:S01]  /*2470*/  MOV R6, R8 ;  /* 0x0000000800067202 */ /* 0x000fe20000000f00 */
[----:B------:R-:W-:Y:S01]  /*2480*/  IMAD R12, R21, UR12, RZ ;  /* 0x0000000c150c7c24 */ /* 0x000fe2000f8e02ff */
[----:B------:R-:W-:Y:S01]  /*2490*/  MOV R7, R5 ;  /* 0x0000000500077202 */ /* 0x000fe20000000f00 */
[----:B------:R-:W-:Y:S02]  /*24a0*/  ULDC.64 UR10, c[0x0][0x3f8] ;  /* 0x0000fe00000a7ab9 */ /* 0x000fe40000000a00 */
[----:B------:R-:W-:-:S04]  /*24b0*/  IMAD.WIDE.U32 R10, R4, UR12, R6 ;  /* 0x0000000c040a7c25 */ /* 0x000fc8000f8e0006 */
[----:B------:R-:W-:-:S05]  /*24c0*/  IMAD R6, R4, UR13, R12 ;  /* 0x0000000d04067c24 */ /* 0x000fca000f8e020c */
[----:B------:R-:W-:Y:S02]  /*24d0*/  IADD3 R7, R11, R6, RZ ;  /* 0x000000060b077210 */ /* 0x000fe40007ffe0ff */
[----:B------:R-:W-:-:S04]  /*24e0*/  LEA R6, P1, R10, UR10, 0x1 ;  /* 0x0000000a0a067c11 */ /* 0x000fc8000f8208ff */
[----:B------:R-:W-:-:S05]  /*24f0*/  LEA.HI.X R7, R10, UR11, R7, 0x1, P1 ;  /* 0x0000000b0a077c11 */ /* 0x000fca00088f0c07 */
[----:B------:R1:W-:Y:S04]  /*2500*/  STG.E.128 desc[UR6][R6.64], RZ ;  /* 0x000000ff06007986 */ /* 0x0003e8000c101d06 */
[----:B------:R1:W-:Y:S04]  /*2510*/  STG.E.128 desc[UR6][R6.64+0x80], RZ ;  /* 0x000080ff06007986 */ /* 0x0003e8000c101d06 */
[----:B------:R1:W-:Y:S04]  /*2520*/  STG.E.128 desc[UR6][R6.64+0x100], RZ ;  /* 0x000100ff06007986 */ /* 0x0003e8000c101d06 */
[----:B------:R1:W-:Y:S02]  /*2530*/  STG.E.128 desc[UR6][R6.64+0x180], RZ ;  /* 0x000180ff06007986 */ /* 0x0003e4000c101d06 */
.L_x_269:
[----:B------:R-:W-:Y:S05]  /*2540*/  BSYNC B0 ;  /* 0x0000000000007941 */ /* 0x000fea0003800000 */
.L_x_268:
[----:B------:R-:W-:Y:S05]  /*2550*/  @P0 BRA `(.L_x_270) ;  /* 0x0000006000600947 */ /* 0x000fea0003800000 */
[----:B------:R-:W-:Y:S01]  /*2560*/  IADD3 R4, P0, R4, 0x20, RZ ;  /* 0x0000002004047810 */ /* 0x000fe20007f1e0ff */
[----:B------:R-:W-:Y:S01]  /*2570*/  ULDC.64 UR10, c[0x0][0x3f8] ;  /* 0x0000fe00000a7ab9 */ /* 0x000fe20000000a00 */
[----:B-1----:R-:W-:-:S03]  /*2580*/  MOV R7, R5 ;  /* 0x0000000500077202 */ /* 0x002fc60000000f00 */
[----:B------:R-:W-:-:S04]  /*2590*/  IMAD.X R6, RZ, RZ, R21, P0 ;  /* 0x000000ffff067224 */ /* 0x000fc800000e0615 */
[----:B------:R-:W-:Y:S02]  /*25a0*/  IMAD R9, R6, UR12, RZ ;  /* 0x0000000c06097c24 */ /* 0x000fe4000f8e02ff */
[----:B------:R-:W-:Y:S02]  /*25b0*/  IMAD.MOV.U32 R6, RZ, RZ, R8 ;  /* 0x000000ffff067224 */ /* 0x000fe400078e0008 */
[C---:B------:R-:W-:Y:S02]  /*25c0*/  IMAD R5, R4.reuse, UR13, R9 ;  /* 0x0000000d04057c24 */ /* 0x040fe4000f8e0209 */
[----:B------:R-:W-:-:S03]  /*25d0*/  IMAD.WIDE.U32 R6, R4, UR12, R6 ;  /* 0x0000000c04067c25 */ /* 0x000fc6000f8e0006 */
[----:B------:R-:W-:Y:S02]  /*25e0*/  LEA R4, P0, R6, UR10, 0x1 ;  /* 0x0000000a06047c11 */ /* 0x000fe4000f8008ff */
[----:B------:R-:W-:-:S04]  /*25f0*/  IADD3 R5, R7, R5, RZ ;  /* 0x0000000507057210 */ /* 0x000fc80007ffe0ff */
[----:B------:R-:W-:-:S05]  /*2600*/  LEA.HI.X R5, R6, UR11, R5, 0x1, P0 ;  /* 0x0000000b06057c11 */ /* 0x000fca00080f0c05 */
[----:B------:R1:W-:Y:S04]  /*2610*/  STG.E.128 desc[UR6][R4.64], RZ ;  /* 0x000000ff04007986 */ /* 0x0003e8000c101d06 */
[----:B------:R1:W-:Y:S04]  /*2620*/  STG.E.128 desc[UR6][R4.64+0x80], RZ ;  /* 0x000080ff04007986 */ /* 0x0003e8000c101d06 */
[----:B------:R1:W-:Y:S04]  /*2630*/  STG.E.128 desc[UR6][R4.64+0x100], RZ ;  /* 0x000100ff04007986 */ /* 0x0003e8000c101d06 */
[----:B------:R1:W-:Y:S01]  /*2640*/  STG.E.128 desc[UR6][R4.64+0x180], RZ ;  /* 0x000180ff04007986 */ /* 0x0003e2000c101d06 */
[----:B------:R-:W-:Y:S05]  /*2650*/  BRA `(.L_x_270) ;  /* 0x0000006000207947 */ /* 0x000fea0003800000 */
.L_x_261:
[----:B------:R-:W-:Y:S01]  /*2660*/  UIMAD UR16, UR44, UR26, URZ ;  /* 0x0000001a2c1072a4 */ /* 0x000fe2000f8e023f */
[----:B------:R-:W-:Y:S01]  /*2670*/  IMAD.U32 R8, RZ, RZ, UR26 ;  /* 0x0000001aff087e24 */ /* 0x000fe2000f8e00ff */
[----:B------:R-:W-:Y:S01]  /*2680*/  UIMAD UR19, UR44, UR24, URZ ;  /* 0x000000182c1372a4 */ /* 0x000fe2000f8e023f */
[----:B------:R-:W-:Y:S01]  /*2690*/  IMAD.U32 R10, RZ, RZ, UR24 ;  /* 0x00000018ff0a7e24 */ /* 0x000fe2000f8e00ff */
[----:B------:R-:W-:Y:S01]  /*26a0*/  UIMAD UR14, UR5, -0x40, UR32 ;  /* 0xffffffc0050e78a4 */ /* 0x000fe2000f8e0220 */
[----:B------:R-:W-:Y:S01]  /*26b0*/  VIADD R11, R4, 0x20 ;  /* 0x00000020040b7836 */ /* 0x000fe20000000000 */
[----:B------:R-:W-:Y:S01]  /*26c0*/  UIMAD UR15, UR9, -0x40, UR8 ;  /* 0xffffffc0090f78a4 */ /* 0x000fe2000f8e0208 */
[--C-:B------:R-:W-:Y:S01]  /*26d0*/  IMAD.WIDE.U32 R8, R8, UR28, R6.reuse ;  /* 0x0000001c08087c25 */ /* 0x100fe2000f8e0006 */
[----:B------:R-:W-:Y:S01]  /*26e0*/  UIMAD UR16, UR28, UR27, UR16 ;  /* 0x0000001b1c1072a4 */ /* 0x000fe2000f8e0210 */
[----:B------:R-:W1:Y:S01]  /*26f0*/  LDC R247, c[0x0][0x270] ;  /* 0x00009c00fff77b82 */ /* 0x000e620000000800 */
[----:B------:R-:W-:Y:S01]  /*2700*/  UIMAD UR19, UR28, UR25, UR19 ;  /* 0x000000191c1372a4 */ /* 0x000fe2000f8e0213 */
[----:B------:R-:W-:Y:S01]  /*2710*/  IMAD.WIDE.U32 R6, R10, UR28, R6 ;  /* 0x0000001c0a067c25 */ /* 0x000fe2000f8e0006 */
[C---:B------:R-:W-:Y:S01]  /*2720*/  ISETP.GE.AND P4, PT, R11.reuse, UR14, PT ;  /* 0x0000000e0b007c0c */ /* 0x040fe2000bf86270 */
[----:B------:R-:W-:Y:S01]  /*2730*/  ULDC.64 UR22, c[0x0][0x260] ;  /* 0x0000980000167ab9 */ /* 0x000fe20000000a00 */
[----:B------:R-:W-:Y:S01]  /*2740*/  ISETP.GE.AND P2, PT, R11, UR15, PT ;  /* 0x0000000f0b007c0c */ /* 0x000fe2000bf46270 */
[----:B------:R-:W-:Y:S01]  /*2750*/  IMAD.U32 R11, RZ, RZ, UR16 ;  /* 0x00000010ff0b7e24 */ /* 0x000fe2000f8e00ff */
[----:B------:R-:W-:Y:S01]  /*2760*/  IADD3 R10, P1, R8, UR42, RZ ;  /* 0x0000002a080a7c10 */ /* 0x000fe2000ff3e0ff */
[----:B------:R-:W-:Y:S01]  /*2770*/  IMAD.U32 R8, RZ, RZ, UR19 ;  /* 0x00000013ff087e24 */ /* 0x000fe2000f8e00ff */
[----:B------:R-:W-:Y:S01]  /*2780*/  IADD3 R6, P0, R6, UR43, RZ ;  /* 0x0000002b06067c10 */ /* 0x000fe2000ff1e0ff */
[----:B------:R-:W-:Y:S01]  /*2790*/  ULDC.64 UR20, c[0x0][0x268] ;  /* 0x00009a0000147ab9 */ /* 0x000fe20000000a00 */
[----:B------:R-:W-:Y:S01]  /*27a0*/  IADD3.X R11, R9, UR45, R11, P1, !PT ;  /* 0x0000002d090b7c10 */ /* 0x000fe20008ffe40b */
[C---:B------:R-:W-:Y:S01]  /*27b0*/  IMAD R9, R18.reuse, UR22, RZ ;  /* 0x0000001612097c24 */ /* 0x040fe2000f8e02ff */
[----:B------:R-:W-:Y:S01]  /*27c0*/  IADD3.X R7, R7, UR47, R8, P0, !PT ;  /* 0x0000002f07077c10 */ /* 0x000fe200087fe408 */
[----:B------:R-:W-:Y:S01]  /*27d0*/  IMAD R8, R18, UR20, RZ ;  /* 0x0000001412087c24 */ /* 0x000fe2000f8e02ff */
[----:B------:R-:W-:Y:S01]  /*27e0*/  ISETP.GE.AND P3, PT, R4, UR15, PT ;  /* 0x0000000f04007c0c */ /* 0x000fe2000bf66270 */
[----:B------:R-:W-:Y:S01]  /*27f0*/  IMAD.WIDE.U32 R18, R14, 0x40, RZ ;  /* 0x000000400e127825 */ /* 0x000fe200078e00ff */
[----:B------:R-:W-:Y:S01]  /*2800*/  USHF.L.U32 UR15, UR41, 0x6, URZ ;  /* 0x00000006290f7899 */ /* 0x000fe2000800063f */
[----:B------:R-:W-:Y:S01]  /*2810*/  @!P2 IADD3 R16, P1, R4, 0x20, RZ ;  /* 0x000000200410a810 */ /* 0x000fe20007f3e0ff */
[----:B------:R-:W2:Y:S01]  /*2820*/  @!P2 LDC.64 R22, c[0x0][0x218] ;  /* 0x00008600ff16ab82 */ /* 0x000ea20000000a00 */
[----:B------:R-:W-:-:S02]  /*2830*/  IMAD R13, R5, UR23, R9 ;  /* 0x00000017050d7c24 */ /* 0x000fc4000f8e0209 */
[C---:B------:R-:W-:Y:S01]  /*2840*/  IMAD R9, R5.reuse, UR21, R8 ;  /* 0x0000001505097c24 */ /* 0x040fe2000f8e0208 */
[----:B------:R-:W-:Y:S01]  /*2850*/  @!P4 IADD3 R8, P0, R232, R18, RZ ;  /* 0x00000012e808c210 */ /* 0x000fe20007f1e0ff */
[----:B------:R-:W-:Y:S01]  /*2860*/  IMAD.WIDE.U32 R6, R5, UR20, R6 ;  /* 0x0000001405067c25 */ /* 0x000fe2000f8e0006 */
[----:B------:R-:W-:-:S03]  /*2870*/  UIMAD.WIDE.U32 UR20, UR40, 0x40, URZ ;  /* 0x00000040281478a5 */ /* 0x000fc6000f8e003f */
[----:B------:R-:W-:Y:S02]  /*2880*/  IMAD.SHL.U32 R15, R15, 0x40, RZ ;  /* 0x000000400f0f7824 */ /* 0x000fe400078e00ff */
[----:B------:R-:W-:Y:S02]  /*2890*/  IMAD.IADD R7, R7, 0x1, R9 ;  /* 0x0000000107077824 */ /* 0x000fe400078e0209 */
[----:B------:R-:W-:Y:S01]  /*28a0*/  IMAD.WIDE.U32 R10, R5, UR22, R10 ;  /* 0x00000016050a7c25 */ /* 0x000fe2000f8e000a */
[----:B------:R-:W-:Y:S02]  /*28b0*/  @!P4 IADD3.X R9, R233, R19, R15, P0, !PT ;  /* 0x00000013e909c210 */ /* 0x000fe400007fe40f */
[----:B------:R-:W-:Y:S01]  /*28c0*/  PLOP3.LUT P0, PT, PT, PT, UP4, 0x80, 0x0 ;  /* 0x000000000000781c */ /* 0x000fe20003f0f048 */
[----:B------:R-:W-:Y:S02]  /*28d0*/  VIADD R5, R249, 0x8 ;  /* 0x00000008f9057836 */ /* 0x000fe40000000000 */
[----:B------:R-:W-:Y:S01]  /*28e0*/  @!P2 IMAD.X R12, RZ, RZ, R21, P1 ;  /* 0x000000ffff0ca224 */ /* 0x000fe200008e0615 */
[----:B------:R-:W-:Y:S01]  /*28f0*/  @!P2 IADD3 R14, P1, R4, 0x20, RZ ;  /* 0x00000020040ea810 */ /* 0x000fe20007f3e0ff */
[----:B------:R-:W-:Y:S01]  /*2900*/  @!P3 IMAD R20, R21, UR24, RZ ;  /* 0x000000181514bc24 */ /* 0x000fe2000f8e02ff */
[----:B------:R-:W-:Y:S01]  /*2910*/  ISETP.GE.AND P5, PT, R5, UR14, PT ;  /* 0x0000000e05007c0c */ /* 0x000fe2000bfa6270 */
[----:B------:R-:W-:-:S02]  /*2920*/  @!P2 IMAD R5, R12, UR26, RZ ;  /* 0x0000001a0c05ac24 */ /* 0x000fc4000f8e02ff */
[----:B------:R-:W-:Y:S01]  /*2930*/  @!P2 IMAD.X R15, RZ, RZ, R21, P1 ;  /* 0x000000ffff0fa224 */ /* 0x000fe200008e0615 */
[----:B------:R-:W-:Y:S01]  /*2940*/  ISETP.GE.AND P1, PT, R4, UR14, PT ;  /* 0x0000000e04007c0c */ /* 0x000fe2000bf26270 */
[----:B------:R-:W-:Y:S02]  /*2950*/  @!P2 IMAD R27, R16, UR27, R5 ;  /* 0x0000001b101bac24 */ /* 0x000fe4000f8e0205 */
[----:B------:R-:W-:Y:S01]  /*2960*/  @P0 BAR.SYNC.DEFER_BLOCKING 0x0 ;  /* 0x0000000000000b1d */ /* 0x000fe20000010000 */
[----:B------:R-:W-:Y:S02]  /*2970*/  @!P3 IMAD R5, R21, UR26, RZ ;  /* 0x0000001a1505bc24 */ /* 0x000fe4000f8e02ff */
[----:B------:R-:W-:Y:S02]  /*2980*/  @!P3 IMAD R26, R4, UR25, R20 ;  /* 0x00000019041abc24 */ /* 0x000fe4000f8e0214 */
[----:B------:R-:W-:-:S03]  /*2990*/  IMAD.IADD R11, R11, 0x1, R13 ;  /* 0x000000010b0b7824 */ /* 0x000fc600078e020d */
[----:B------:R-:W3:Y:S01]  /*29a0*/  @!P3 LDC.64 R20, c[0x0][0x218] ;  /* 0x00008600ff14bb82 */ /* 0x000ee20000000a00 */
[----:B------:R-:W-:Y:S02]  /*29b0*/  @!P2 IMAD.MOV.U32 R12, RZ, RZ, R10 ;  /* 0x000000ffff0ca224 */ /* 0x000fe400078e000a */
[----:B------:R-:W-:Y:S02]  /*29c0*/  @!P2 IMAD.MOV.U32 R13, RZ, RZ, R11 ;  /* 0x000000ffff0da224 */ /* 0x000fe400078e000b */
[----:B------:R-:W-:Y:S02]  /*29d0*/  @!P3 IMAD R24, R4, UR27, R5 ;  /* 0x0000001b0418bc24 */ /* 0x000fe4000f8e0205 */
[----:B------:R-:W-:Y:S02]  /*29e0*/  @!P2 IMAD.MOV.U32 R18, RZ, RZ, R6 ;  /* 0x000000ffff12a224 */ /* 0x000fe400078e0006 */
[----:B------:R-:W-:Y:S02]  /*29f0*/  @!P2 IMAD.MOV.U32 R19, RZ, RZ, R7 ;  /* 0x000000ffff13a224 */ /* 0x000fe400078e0007 */
[----:B------:R-:W-:-:S04]  /*2a00*/  @!P2 IMAD.WIDE.U32 R16, R16, UR26, R12 ;  /* 0x0000001a1010ac25 */ /* 0x000fc8000f8e000c */
[----:B------:R-:W-:Y:S02]  /*2a10*/  @!P2 IMAD R5, R15, UR24, RZ ;  /* 0x000000180f05ac24 */ /* 0x000fe4000f8e02ff */
[C---:B------:R-:W-:Y:S01]  /*2a20*/  @!P3 IMAD.WIDE.U32 R12, R4.reuse, UR26, R10 ;  /* 0x0000001a040cbc25 */ /* 0x040fe2000f8e000a */
[----:B------:R4:W-:Y:S03]  /*2a30*/  @P1 STS.128 [R231+0x8000], RZ ;  /* 0x008000ffe7001388 */ /* 0x0009e60000000c00 */
[----:B------:R-:W-:Y:S01]  /*2a40*/  @!P3 IMAD.WIDE.U32 R10, R4, UR24, R6 ;  /* 0x00000018040abc25 */ /* 0x000fe2000f8e0006 */
[----:B------:R4:W-:Y:S01]  /*2a50*/  @P1 STS.128 [R231+0xa000], RZ ;  /* 0x00a000ffe7001388 */ /* 0x0009e20000000c00 */
[----:B------:R-:W-:Y:S02]  /*2a60*/  @!P4 IADD3 R6, P0, R234, UR20, RZ ;  /* 0x00000014ea06cc10 */ /* 0x000fe4000ff1e0ff */
[----:B------:R-:W-:Y:S01]  /*2a70*/  IMAD.MOV.U32 R240, RZ, RZ, 0x7f800000 ;  /* 0x7f800000fff07424 */ /* 0x000fe200078e00ff */
[----:B------:R4:W-:Y:S01]  /*2a80*/  @P1 STS.128 [R231+0xc000], RZ ;  /* 0x00c000ffe7001388 */ /* 0x0009e20000000c00 */
[----:B------:R-:W-:-:S02]  /*2a90*/  IMAD.U32 R4, RZ, RZ, UR15 ;  /* 0x0000000fff047e24 */ /* 0x000fc4000f8e00ff */
[----:B------:R-:W-:Y:S01]  /*2aa0*/  IMAD.MOV.U32 R241, RZ, RZ, 0x7f800000 ;  /* 0x7f800000fff17424 */ /* 0x000fe200078e00ff */
[----:B------:R4:W-:Y:S01]  /*2ab0*/  @P1 STS.128 [R231+0xe000], RZ ;  /* 0x00e000ffe7001388 */ /* 0x0009e20000000c00 */
[C---:B------:R-:W-:Y:S01]  /*2ac0*/  @!P2 IMAD R25, R14.reuse, UR25, R5 ;  /* 0x000000190e19ac24 */ /* 0x040fe2000f8e0205 */
[----:B------:R-:W-:Y:S01]  /*2ad0*/  @!P4 IADD3.X R7, R235, UR21, R4, P0, !PT ;  /* 0x00000015eb07cc10 */ /* 0x000fe200087fe404 */
[----:B------:R-:W-:Y:S01]  /*2ae0*/  @!P2 IMAD.WIDE.U32 R14, R14, UR24, R18 ;  /* 0x000000180e0eac25 */ /* 0x000fe2000f8e0012 */
[----:B------:R-:W-:Y:S01]  /*2af0*/  @!PT LDS RZ, [RZ] ;  /* 0x00000000fffff984 */ /* 0x000fe20000000800 */
[----:B------:R-:W-:Y:S01]  /*2b00*/  @!PT LDS RZ, [RZ] ;  /* 0x00000000fffff984 */ /* 0x000fe20000000800 */
[----:B------:R-:W-:Y:S01]  /*2b10*/  @!PT LDS RZ, [RZ] ;  /* 0x00000000fffff984 */ /* 0x000fe20000000800 */
[----:B------:R-:W-:Y:S01]  /*2b20*/  @!P1 LDGSTS.E.BYPASS.LTC128B.128 [R231+0x8000], desc[UR6][R232.64] ;  /* 0x08000000e8e79fae */ /* 0x000fe2000b901d46 */
[----:B------:R-:W1:Y:S01]  /*2b30*/  @!P3 LDC.64 R18, c[0x0][0x220] ;  /* 0x00008800ff12bb82 */ /* 0x000e620000000a00 */
[C---:B---3--:R-:W-:Y:S01]  /*2b40*/  @!P3 LEA R4, P0, R12.reuse, R20, 0x1 ;  /* 0x000000140c04b211 */ /* 0x048fe200078008ff */
[----:B------:R-:W-:Y:S01]  /*2b50*/  @!P3 IMAD.IADD R5, R13, 0x1, R24 ;  /* 0x000000010d05b824 */ /* 0x000fe200078e0218 */
[----:B------:R-:W-:Y:S01]  /*2b60*/  @!P1 LDGSTS.E.BYPASS.LTC128B.128 [R231+0xa000], desc[UR6][R232.64+0x80] ;  /* 0x0a000080e8e79fae */ /* 0x000fe2000b901d46 */
[----:B------:R-:W-:Y:S01]  /*2b70*/  UIADD3 UR19, UR32, 0x40, UR28 ;  /* 0x0000004020137890 */ /* 0x000fe2000fffe01c */
[----:B------:R-:W-:Y:S01]  /*2b80*/  IMAD.SHL.U32 R243, R249, 0x4, RZ ;  /* 0x00000004f9f37824 */ /* 0x000fe200078e00ff */
[----:B------:R-:W-:Y:S01]  /*2b90*/  CS2R R190, SRZ ;  /* 0x0000000000be7805 */ /* 0x000fe2000001ff00 */
[----:B------:R-:W-:Y:S01]  /*2ba0*/  @!P1 LDGSTS.E.BYPASS.LTC128B.128 [R231+0xc000], desc[UR6][R232.64+0x100] ;  /* 0x0c000100e8e79fae */ /* 0x000fe2000b901d46 */
[----:B------:R-:W-:Y:S01]  /*2bb0*/  @!P3 LEA.HI.X R5, R12, R21, R5, 0x1, P0 ;  /* 0x000000150c05b211 */ /* 0x000fe200000f0c05 */
[----:B------:R-:W-:Y:S01]  /*2bc0*/  IMAD.MOV.U32 R251, RZ, RZ, 0x8 ;  /* 0x00000008fffb7424 */ /* 0x000fe200078e00ff */
[----:B------:R-:W3:Y:S01]  /*2bd0*/  @!P2 LDC.64 R12, c[0x0][0x220] ;  /* 0x00008800ff0cab82 */ /* 0x000ee20000000a00 */
[----:B------:R-:W-:Y:S01]  /*2be0*/  @!P1 LDGSTS.E.BYPASS.LTC128B.128 [R231+0xe000], desc[UR6][R232.64+0x180] ;  /* 0x0e000180e8e79fae */ /* 0x000fe2000b901d46 */
[----:B------:R-:W-:-:S02]  /*2bf0*/  CS2R R188, SRZ ;  /* 0x0000000000bc7805 */ /* 0x000fc4000001ff00 */
[----:B------:R-:W-:Y:S02]  /*2c00*/  CS2R R194, SRZ ;  /* 0x0000000000c27805 */ /* 0x000fe4000001ff00 */
[----:B------:R-:W-:Y:S01]  /*2c10*/  CS2R R192, SRZ ;  /* 0x0000000000c07805 */ /* 0x000fe2000001ff00 */
[----:B------:R4:W-:Y:S01]  /*2c20*/  @P4 STS.128 [R231+0x9000], RZ ;  /* 0x009000ffe7004388 */ /* 0x0009e20000000c00 */
[----:B------:R-:W-:Y:S02]  /*2c30*/  CS2R R186, SRZ ;  /* 0x0000000000ba7805 */ /* 0x000fe4000001ff00 */
[----:B------:R-:W-:Y:S02]  /*2c40*/  CS2R R184, SRZ ;  /* 0x0000000000b87805 */ /* 0x000fe4000001ff00 */
[----:B------:R-:W-:Y:S01]  /*2c50*/  CS2R R182, SRZ ;  /* 0x0000000000b67805 */ /* 0x000fe2000001ff00 */
[----:B------:R4:W-:Y:S01]  /*2c60*/  @P4 STS.128 [R231+0xb000], RZ ;  /* 0x00b000ffe7004388 */ /* 0x0009e20000000c00 */
        /* <DEDUP_REMOVED lines=11> */
[----:B------:R-:W-:Y:S01]  /*2d20*/  @!PT LDS RZ, [RZ] ;  /* 0x00000000fffff984 */ /* 0x000fe20000000800 */
[----:B------:R-:W-:Y:S01]  /*2d30*/  @!PT LDS RZ, [RZ] ;  /* 0x00000000fffff984 */ /* 0x000fe20000000800 */
[----:B------:R-:W-:Y:S01]  /*2d40*/  @!PT LDS RZ, [RZ] ;  /* 0x00000000fffff984 */ /* 0x000fe20000000800 */
[----:B------:R-:W-:Y:S01]  /*2d50*/  @!P4 LDGSTS.E.BYPASS.LTC128B.128 [R231+0x9000], desc[UR6][R8.64] ;  /* 0x0900000008e7cfae */ /* 0x000fe2000b901d46 */
[----:B------:R-:W-:Y:S02]  /*2d60*/  CS2R R158, SRZ ;  /* 0x00000000009e7805 */ /* 0x000fe4000001ff00 */
[----:B------:R-:W-:Y:S02]  /*2d70*/  CS2R R156, SRZ ;  /* 0x00000000009c7805 */ /* 0x000fe4000001ff00 */
[----:B------:R-:W-:Y:S01]  /*2d80*/  CS2R R162, SRZ ;  /* 0x0000000000a27805 */ /* 0x000fe2000001ff00 */
[----:B------:R-:W-:Y:S01]  /*2d90*/  @!P4 LDGSTS.E.BYPASS.LTC128B.128 [R231+0xb000], desc[UR6][R8.64+0x80] ;  /* 0x0b00008008e7cfae */ /* 0x000fe2000b901d46 */
[----:B------:R-:W-:-:S02]  /*2da0*/  CS2R R160, SRZ ;  /* 0x0000000000a07805 */ /* 0x000fc4000001ff00 */
[----:B------:R-:W-:Y:S02]  /*2db0*/  CS2R R154, SRZ ;  /* 0x00000000009a7805 */ /* 0x000fe4000001ff00 */
[----:B------:R-:W-:Y:S01]  /*2dc0*/  CS2R R152, SRZ ;  /* 0x0000000000987805 */ /* 0x000fe2000001ff00 */
[----:B------:R-:W-:Y:S01]  /*2dd0*/  @!P4 LDGSTS.E.BYPASS.LTC128B.128 [R231+0xd000], desc[UR6][R8.64+0x100] ;  /* 0x0d00010008e7cfae */ /* 0x000fe2000b901d46 */
[----:B------:R-:W-:Y:S02]  /*2de0*/  CS2R R150, SRZ ;  /* 0x0000000000967805 */ /* 0x000fe4000001ff00 */
[----:B------:R-:W-:Y:S02]  /*2df0*/  CS2R R148, SRZ ;  /* 0x0000000000947805 */ /* 0x000fe4000001ff00 */
[----:B------:R-:W-:Y:S01]  /*2e00*/  CS2R R142, SRZ ;  /* 0x00000000008e7805 */ /* 0x000fe2000001ff00 */
[----:B------:R2:W-:Y:S01]  /*2e10*/  @!P4 LDGSTS.E.BYPASS.LTC128B.128 [R231+0xf000], desc[UR6][R8.64+0x180] ;  /* 0x0f00018008e7cfae */ /* 0x0005e2000b901d46 */
[----:B------:R-:W-:-:S02]  /*2e20*/  CS2R R140, SRZ ;  /* 0x00000000008c7805 */ /* 0x000fc4000001ff00 */
[----:B------:R-:W-:Y:S02]  /*2e30*/  CS2R R146, SRZ ;  /* 0x0000000000927805 */ /* 0x000fe4000001ff00 */
[----:B------:R-:W-:Y:S01]  /*2e40*/  CS2R R144, SRZ ;  /* 0x0000000000907805 */ /* 0x000fe2000001ff00 */
[----:B------:R4:W-:Y:S01]  /*2e50*/  @P1 STS.128 [R231], RZ ;  /* 0x000000ffe7001388 */ /* 0x0009e20000000c00 */
        /* <DEDUP_REMOVED lines=18> */
[----:B------:R-:W-:Y:S01]  /*2f80*/  @!P1 LDGSTS.E.BYPASS.LTC128B.128 [R231], desc[UR6][R234.64] ;  /* 0x00000000eae79fae */ /* 0x000fe2000b901d46 */
[----:B------:R-:W-:Y:S02]  /*2f90*/  CS2R R62, SRZ ;  /* 0x00000000003e7805 */ /* 0x000fe4000001ff00 */
[----:B------:R-:W-:Y:S02]  /*2fa0*/  CS2R R60, SRZ ;  /* 0x00000000003c7805 */ /* 0x000fe4000001ff00 */
[----:B------:R-:W-:Y:S01]  /*2fb0*/  CS2R R66, SRZ ;  /* 0x0000000000427805 */ /* 0x000fe2000001ff00 */
[----:B------:R-:W-:Y:S01]  /*2fc0*/  @!P1 LDGSTS.E.BYPASS.LTC128B.128 [R231+0x2000], desc[UR6][R234.64+0x80] ;  /* 0x02000080eae79fae */ /* 0x000fe2000b901d46 */
[----:B------:R-:W-:-:S02]  /*2fd0*/  CS2R R64, SRZ ;  /* 0x0000000000407805 */ /* 0x000fc4000001ff00 */
[----:B------:R-:W-:Y:S01]  /*2fe0*/  CS2R R58, SRZ ;  /* 0x00000000003a7805 */ /* 0x000fe2000001ff00 */
[----:B--2---:R-:W-:Y:S01]  /*2ff0*/  @!P2 IMAD.IADD R9, R17, 0x1, R27 ;  /* 0x000000011109a824 */ /* 0x004fe200078e021b */
[----:B------:R-:W-:Y:S01]  /*3000*/  @!P1 LDGSTS.E.BYPASS.LTC128B.128 [R231+0x4000], desc[UR6][R234.64+0x100] ;  /* 0x04000100eae79fae */ /* 0x000fe2000b901d46 */
[C---:B------:R-:W-:Y:S02]  /*3010*/  @!P2 LEA R8, P0, R16.reuse, R22, 0x1 ;  /* 0x000000161008a211 */ /* 0x040fe400078008ff */
[----:B------:R-:W-:Y:S02]  /*3020*/  CS2R R56, SRZ ;  /* 0x0000000000387805 */ /* 0x000fe4000001ff00 */
[----:B------:R-:W-:Y:S01]  /*3030*/  CS2R R54, SRZ ;  /* 0x0000000000367805 */ /* 0x000fe2000001ff00 */
[----:B------:R-:W-:Y:S01]  /*3040*/  @!P1 LDGSTS.E.BYPASS.LTC128B.128 [R231+0x6000], desc[UR6][R234.64+0x180] ;  /* 0x06000180eae79fae */ /* 0x000fe2000b901d46 */
[----:B------:R-:W-:Y:S02]  /*3050*/  @!P2 LEA.HI.X R9, R16, R23, R9, 0x1, P0 ;  /* 0x000000171009a211 */ /* 0x000fe400000f0c09 */
[----:B------:R-:W-:-:S02]  /*3060*/  CS2R R52, SRZ ;  /* 0x0000000000347805 */ /* 0x000fc4000001ff00 */
[----:B------:R-:W-:Y:S01]  /*3070*/  ISETP.GE.AND P1, PT, R249, UR14, PT ;  /* 0x0000000ef9007c0c */ /* 0x000fe2000bf26270 */
[----:B------:R4:W-:Y:S01]  /*3080*/  @P4 STS.128 [R231+0x1000], RZ ;  /* 0x001000ffe7004388 */ /* 0x0009e20000000c00 */
[----:B------:R-:W-:Y:S02]  /*3090*/  CS2R R46, SRZ ;  /* 0x00000000002e7805 */ /* 0x000fe4000001ff00 */
[----:B------:R-:W-:Y:S02]  /*30a0*/  CS2R R44, SRZ ;  /* 0x00000000002c7805 */ /* 0x000fe4000001ff00 */
[----:B------:R-:W-:Y:S01]  /*30b0*/  CS2R R50, SRZ ;  /* 0x0000000000327805 */ /* 0x000fe2000001ff00 */
[----:B------:R4:W-:Y:S01]  /*30c0*/  @P4 STS.128 [R231+0x3000], RZ ;  /* 0x003000ffe7004388 */ /* 0x0009e20000000c00 */
[----:B------:R-:W-:Y:S02]  /*30d0*/  CS2R R48, SRZ ;  /* 0x0000000000307805 */ /* 0x000fe4000001ff00 */
[----:B------:R-:W-:-:S02]  /*30e0*/  CS2R R42, SRZ ;  /* 0x00000000002a7805 */ /* 0x000fc4000001ff00 */
[----:B------:R-:W-:Y:S01]  /*30f0*/  CS2R R40, SRZ ;  /* 0x0000000000287805 */ /* 0x000fe2000001ff00 */
        /* <DEDUP_REMOVED lines=8> */
[----:B------:R-:W-:Y:S01]  /*3180*/  @!PT LDS RZ, [RZ] ;  /* 0x00000000fffff984 */ /* 0x000fe20000000800 */
[----:B------:R-:W-:Y:S01]  /*3190*/  @!PT LDS RZ, [RZ] ;  /* 0x00000000fffff984 */ /* 0x000fe20000000800 */
[----:B------:R-:W-:Y:S01]  /*31a0*/  @!PT LDS RZ, [RZ] ;  /* 0x00000000fffff984 */ /* 0x000fe20000000800 */
[----:B------:R-:W-:Y:S01]  /*31b0*/  @!P4 LDGSTS.E.BYPASS.LTC128B.128 [R231+0x1000], desc[UR6][R6.64] ;  /* 0x0100000006e7cfae */ /* 0x000fe2000b901d46 */
[----:B------:R-:W-:Y:S01]  /*31c0*/  ULDC UR20, c[0x0][0x2dc] ;  /* 0x0000b70000147ab9 */ /* 0x000fe20000000800 */
[----:B------:R-:W-:Y:S02]  /*31d0*/  ULDC UR15, c[0x0][0x2ec] ;  /* 0x0000bb00000f7ab9 */ /* 0x000fe40000000800 */
[----:B------:R-:W-:Y:S04]  /*31e0*/  @!P4 LDGSTS.E.BYPASS.LTC128B.128 [R231+0x3000], desc[UR6][R6.64+0x80] ;  /* 0x0300008006e7cfae */ /* 0x000fe8000b901d46 */
[----:B------:R-:W-:Y:S04]  /*31f0*/  @!P4 LDGSTS.E.BYPASS.LTC128B.128 [R231+0x5000], desc[UR6][R6.64+0x100] ;  /* 0x0500010006e7cfae */ /* 0x000fe8000b901d46 */
[----:B------:R1:W-:Y:S04]  /*3200*/  @!P4 LDGSTS.E.BYPASS.LTC128B.128 [R231+0x7000], desc[UR6][R6.64+0x180] ;  /* 0x0700018006e7cfae */ /* 0x0003e8000b901d46 */
        /* <DEDUP_REMOVED lines=8> */
[----:B------:R-:W-:Y:S01]  /*3290*/  @!P3 LDGSTS.E.BYPASS.LTC128B.128 [R231+0x12000], desc[UR6][R4.64+0x80] ;  /* 0x1200008004e7bfae */ /* 0x000fe2000b901d46 */
[----:B-1----:R-:W-:-:S03]  /*32a0*/  @!P3 LEA R6, P0, R10, R18, 0x1 ;  /* 0x000000120a06b211 */ /* 0x002fc600078008ff */
        /* <DEDUP_REMOVED lines=11> */
[----:B-1----:R-:W-:-:S03]  /*3360*/  @!P3 IMAD.IADD R4, R11, 0x1, R26 ;  /* 0x000000010b04b824 */ /* 0x002fc600078e021a */
[----:B------:R-:W-:Y:S01]  /*3370*/  @!P2 LDGSTS.E.BYPASS.LTC128B.128 [R231+0x15000], desc[UR6][R8.64+0x100] ;  /* 0x1500010008e7afae */ /* 0x000fe2000b901d46 */
[----:B------:R-:W-:Y:S01]  /*3380*/  @!P2 IMAD.IADD R5, R15, 0x1, R25 ;  /* 0x000000010f05a824 */ /* 0x000fe200078e0219 */
[----:B------:R-:W-:Y:S02]  /*3390*/  @!P3 LEA.HI.X R7, R10, R19, R4, 0x1, P0 ;  /* 0x000000130a07b211 */ /* 0x000fe400000f0c04 */
[----:B------:R1:W-:Y:S01]  /*33a0*/  @!P2 LDGSTS.E.BYPASS.LTC128B.128 [R231+0x17000], desc[UR6][R8.64+0x180] ;  /* 0x1700018008e7afae */ /* 0x0003e2000b901d46 */
[----:B---3--:R-:W-:-:S03]  /*33b0*/  @!P2 LEA R4, P0, R14, R12, 0x1 ;  /* 0x0000000c0e04a211 */ /* 0x008fc600078008ff */
[----:B------:R4:W-:Y:S01]  /*33c0*/  @P3 STS.128 [R231+0x18000], RZ ;  /* 0x018000ffe7003388 */ /* 0x0009e20000000c00 */
[----:B------:R-:W-:-:S03]  /*33d0*/  @!P2 LEA.HI.X R5, R14, R13, R5, 0x1, P0 ;  /* 0x0000000d0e05a211 */ /* 0x000fc600000f0c05 */
        /* <DEDUP_REMOVED lines=8> */
[----:B-1----:R-:W-:Y:S01]  /*3460*/  IMAD.SHL.U32 R8, R249, 0x4, RZ ;  /* 0x00000004f9087824 */ /* 0x002fe200078e00ff */
[----:B------:R-:W-:-:S02]  /*3470*/  SHF.R.S32.HI R9, RZ, 0x1f, R249 ;  /* 0x0000001fff097819 */ /* 0x000fc400000114f9 */
        /* <DEDUP_REMOVED lines=11> */
[----:B-1----:R-:W-:-:S03]  /*3530*/  IADD3 R6, P0, R8, UR11, RZ ;  /* 0x0000000b08067c10 */ /* 0x002fc6000ff1e0ff */
[----:B------:R-:W-:Y:S01]  /*3540*/  @!P2 LDGSTS.E.BYPASS.LTC128B.128 [R231+0x1d000], desc[UR6][R4.64+0x100] ;  /* 0x1d00010004e7afae */ /* 0x000fe2000b901d46 */
[----:B------:R-:W-:-:S03]  /*3550*/  SHF.L.U64.HI R7, R249, 0x2, R9 ;  /* 0x00000002f9077819 */ /* 0x000fc60000010209 */
[----:B------:R1:W-:Y:S01]  /*3560*/  @!P2 LDGSTS.E.BYPASS.LTC128B.128 [R231+0x1f000], desc[UR6][R4.64+0x180] ;  /* 0x1f00018004e7afae */ /* 0x0003e2000b901d46 */
[----:B------:R-:W-:-:S03]  /*3570*/  IADD3.X R7, R7, UR10, RZ, P0, !PT ;  /* 0x0000000a07077c10 */ /* 0x000fc600087fe4ff */
[----:B------:R-:W0:Y:S04]  /*3580*/  LDGDEPBAR ;  /* 0x00000000000079af */ /* 0x000e280000000000 */
[----:B------:R4:W5:Y:S04]  /*3590*/  @!P1 LDG.E R240, desc[UR6][R6.64] ;  /* 0x0000000606f09981 */ /* 0x000968000c1e1900 */
[----:B------:R4:W5:Y:S01]  /*35a0*/  @!P5 LDG.E R241, desc[UR6][R6.64+0x20] ;  /* 0x0000200606f1d981 */ /* 0x000962000c1e1900 */
[----:B------:R-:W-:Y:S02]  /*35b0*/  CS2R R26, SRZ ;  /* 0x00000000001a7805 */ /* 0x000fe4000001ff00 */
[----:B------:R-:W-:-:S02]  /*35c0*/  CS2R R24, SRZ ;  /* 0x0000000000187805 */ /* 0x000fc4000001ff00 */
[----:B------:R-:W-:Y:S02]  /*35d0*/  CS2R R22, SRZ ;  /* 0x0000000000167805 */ /* 0x000fe4000001ff00 */
[----:B------:R-:W-:Y:S02]  /*35e0*/  CS2R R20, SRZ ;  /* 0x0000000000147805 */ /* 0x000fe4000001ff00 */
[C---:B------:R-:W-:Y:S01]  /*35f0*/  SHF.L.U64.HI R242, R249.reuse, 0x2, R9 ;  /* 0x00000002f9f27819 */ /* 0x040fe20000010209 */
[----:B------:R-:W-:Y:S01]  /*3600*/  UIADD3 UR19, UR19, -UR8, URZ ;  /* 0x8000000813137290 */ /* 0x000fe2000fffe03f */
[----:B-1----:R-:W-:Y:S02]  /*3610*/  VIADD R5, R249, 0x1 ;  /* 0x00000001f9057836 */ /* 0x002fe40000000000 */
[----:B------:R-:W-:-:S05]  /*3620*/  IMAD.U32 R4, RZ, RZ, UR32 ;  /* 0x00000020ff047e24 */ /* 0x000fca000f8e00ff */
[----:B------:R-:W-:-:S07]  /*3630*/  IADD3 R246, R5, UR8, -R4 ;  /* 0x0000000805f67c10 */ /* 0x000fce000fffe804 */
.L_x_273:
[----:B------:R-:W0:Y:S01]  /*3640*/  LDGDEPBAR ;  /* 0x00000000000079af */ /* 0x000e220000000000 */
[----:B------:R-:W-:Y:S01]  /*3650*/  USHF.L.U32 UR14, UR5, 0x6, URZ ;  /* 0x00000006050e7899 */ /* 0x000fe2000800063f */
[----:B-----5:R-:W-:Y:S01]  /*3660*/  FSETP.NEU.FTZ.AND P1, PT, R240, -INF , PT ;  /* 0xff800000f000780b */ /* 0x020fe20003f3d000 */
[----:B------:R-:W-:Y:S02]  /*3670*/  USHF.L.U32 UR16, UR9, 0x6, URZ ;  /* 0x0000000609107899 */ /* 0x000fe4000800063f */
[----:B------:R-:W-:Y:S02]  /*3680*/  UISETP.GE.AND UP0, UPT, UR14, UR19, UPT ;  /* 0x000000130e00728c */ /* 0x000fe4000bf06270 */
[----:B------:R-:W-:Y:S02]  /*3690*/  UIADD3 UR16, UR16, 0x40, URZ ;  /* 0x0000004010107890 */ /* 0x000fe4000fffe03f */
[----:B------:R-:W-:Y:S02]  /*36a0*/  UISETP.GT.AND UP2, UPT, UR5, UR17, UPT ;  /* 0x000000110500728c */ /* 0x000fe4000bf44270 */
[----:B------:R-:W-:Y:S04]  /*36b0*/  UISETP.LT.AND UP0, UPT, UR16, UR8, UP0 ;  /* 0x000000081000728c */ /* 0x000fe80008701270 */
[----:B------:R-:W-:Y:S02]  /*36c0*/  PLOP3.LUT P3, PT, PT, PT, UP2, 0x80, 0x0 ;  /* 0x000000000000781c */ /* 0x000fe40003f6f028 */
[----:B------:R-:W-:Y:S01]  /*36d0*/  PLOP3.LUT P0, PT, PT, PT, UP0, 0x80, 0x0 ;  /* 0x000000000000781c */ /* 0x000fe20003f0f008 */
[----:B------:R-:W-:Y:S04]  /*36e0*/  DEPBAR.LE SB0, 0x0 ;  /* 0x000080000000791a */ /* 0x000fe80000000000 */
[----:B------:R-:W-:Y:S06]  /*36f0*/  BAR.SYNC.DEFER_BLOCKING 0x0 ;  /* 0x0000000000007b1d */ /* 0x000fec0000010000 */
[----:B------:R-:W-:Y:S04]  /*3700*/  LDSM.16.M88.4 R16, [R218] ;  /* 0x00000000da10783b */ /* 0x000fe80000000200 */
[----:B------:R-:W4:Y:S04]  /*3710*/  LDSM.16.M88.4 R8, [R3+UR4+0x10000] ;  /* 0x010000040308783b */ /* 0x000f280008000200 */
[----:B-1----:R-:W1:Y:S04]  /*3720*/  LDSM.16.M88.4 R84, [R3+UR4+0x10800] ;  /* 0x010800040354783b */ /* 0x002e680008000200 */
[----:B------:R-:W-:Y:S04]  /*3730*/  LDSM.16.M88.4 R88, [R220] ;  /* 0x00000000dc58783b */ /* 0x000fe80000000200 */
[----:B------:R-:W2:Y:S04]  /*3740*/  LDSM.16.M88.4 R92, [R2] ;  /* 0x00000000025c783b */ /* 0x000ea80000000200 */
[----:B------:R-:W3:Y:S04]  /*3750*/  LDSM.16.M88.4 R96, [R2+0x800] ;  /* 0x000800000260783b */ /* 0x000ee80000000200 */
[----:B------:R-:W-:Y:S04]  /*3760*/  LDSM.16.M88.4 R100, [R223] ;  /* 0x00000000df64783b */ /* 0x000fe80000000200 */
[----:B------:R-:W3:Y:S04]  /*3770*/  LDSM.16.M88.4 R104, [R217] ;  /* 0x00000000d968783b */ /* 0x000ee80000000200 */
[----:B------:R-:W-:Y:S04]  /*3780*/  LDSM.16.M88.4 R108, [R222] ;  /* 0x00000000de6c783b */ /* 0x000fe80000000200 */
[----:B------:R-:W-:Y:S01]  /*3790*/  LDSM.16.M88.4 R112, [R216] ;  /* 0x00000000d870783b */ /* 0x000fe20000000200 */
[C---:B----4-:R-:W-:Y:S06]  /*37a0*/  HMMA.16816.F32.BF16 R4, R16.reuse, R8, RZ ;  /* 0x000000081004723c */ /* 0x050fec00000418ff */
[C---:B------:R-:W-:Y:S06]  /*37b0*/  HMMA.16816.F32.BF16 R8, R16.reuse, R10, RZ ;  /* 0x0000000a1008723c */ /* 0x040fec00000418ff */
[C---:B-1----:R-:W-:Y:S06]  /*37c0*/  HMMA.16816.F32.BF16 R12, R16.reuse, R84, RZ ;  /* 0x00000054100c723c */ /* 0x042fec00000418ff */
[----:B------:R-:W-:Y:S01]  /*37d0*/  HMMA.16816.F32.BF16 R16, R16, R86, RZ ;  /* 0x000000561010723c */ /* 0x000fe200000418ff */
[----:B------:R-:W1:Y:S05]  /*37e0*/  LDSM.16.M88.4 R84, [R217+0x800] ;  /* 0x00080000d954783b */ /* 0x000e6a0000000200 */
[C---:B--2---:R-:W-:Y:S06]  /*37f0*/  HMMA.16816.F32.BF16 R4, R88.reuse, R92, R4 ;  /* 0x0000005c5804723c */ /* 0x044fec0000041804 */
[C---:B------:R-:W-:Y:S01]  /*3800*/  HMMA.16816.F32.BF16 R8, R88.reuse, R94, R8 ;  /* 0x0000005e5808723c */ /* 0x040fe20000041808 */
[----:B------:R-:W-:Y:S05]  /*3810*/  LDSM.16.M88.4 R92, [R218+0x2000] ;  /* 0x00200000da5c783b */ /* 0x000fea0000000200 */
[C---:B---3--:R-:W-:Y:S06]  /*3820*/  HMMA.16816.F32.BF16 R12, R88.reuse, R96, R12 ;  /* 0x00000060580c723c */ /* 0x048fec000004180c */
        /* <DEDUP_REMOVED lines=179> */
[----:B------:R-:W4:Y:S08]  /*4360*/  LDG.E R114, desc[UR6][R112.64] ;  /* 0x0000000670727981 */ /* 0x000f30000c1e1900 */
        /* <DEDUP_REMOVED lines=269> */
[----:B-1----:R-:W-:Y:S05]  /*5440*/  IMAD.U32 R4, R6, -0x40, RZ ;  /* 0xffffffc006047824 */ /* 0x002fea00078e00ff */
        /* <DEDUP_REMOVED lines=18> */
.L_x_271:
[----:B------:R-:W-:Y:S01]  /*5570*/  LDSM.16.M88.4 R128, [R224] ;  /* 0x00000000e080783b */ /* 0x000fe20000000200 */
[----:B------:R-:W-:Y:S01]  /*5580*/  IMAD R230, R247, UR20, RZ ;  /* 0x00000014f7e67c24 */ /* 0x000fe2000f8e02ff */
[----:B------:R-:W-:Y:S02]  /*5590*/  @UP2 UIADD3 UR16, UP1, UR11, -0x100, URZ ;  /* 0xffffff000b102890 */ /* 0x000fe4000ff3e03f */
[----:B------:R-:W1:Y:S01]  /*55a0*/  LDSM.16.MT88.4 R16, [R0+0x10000] ;  /* 0x010000000010783b */ /* 0x000e620000004200 */
[----:B------:R-:W-:Y:S02]  /*55b0*/  @UP2 UIADD3 UR13, UP0, UR13, -0x100, URZ ;  /* 0xffffff000d0d2890 */ /* 0x000fe4000ff1e03f */
[----:B------:R-:W-:Y:S01]  /*55c0*/  @UP2 UIADD3.X UR14, UR10, -0x1, URZ, UP1, !UPT ;  /* 0xffffffff0a0e2890 */ /* 0x000fe20008ffe43f */
[----:B------:R-:W2:Y:S01]  /*55d0*/  LDSM.16.M88.4 R124, [R224+0x1000] ;  /* 0x00100000e07c783b */ /* 0x000ea20000000200 */
[----:B------:R-:W-:Y:S03]  /*55e0*/  @UP2 UIADD3.X UR12, UR12, -0x1, URZ, UP0, !UPT ;  /* 0xffffffff0c0c2890 */ /* 0x000fe600087fe43f */
[----:B------:R-:W3:Y:S04]  /*55f0*/  LDSM.16.MT88.4 R96, [R0+0x12000] ;  /* 0x012000000060783b */ /* 0x000ee80000004200 */
[----:B------:R-:W4:Y:S04]  /*5600*/  LDSM.16.MT88.4 R112, [R0+0x14000] ;  /* 0x014000000070783b */ /* 0x000f280000004200 */
[----:B------:R-:W4:Y:S04]  /*5610*/  LDSM.16.MT88.4 R196, [R0+0x16000] ;  /* 0x0160000000c4783b */ /* 0x000f280000004200 */
[----:B------:R-:W-:Y:S04]  /*5620*/  LDSM.16.M88.4 R200, [R227] ;  /* 0x00000000e3c8783b */ /* 0x000fe80000000200 */
[----:B------:R-:W4:Y:S04]  /*5630*/  LDSM.16.MT88.4 R204, [R0+0x10800] ;  /* 0x0108000000cc783b */ /* 0x000f280000004200 */
[----:B------:R-:W4:Y:S04]  /*5640*/  LDSM.16.M88.4 R208, [R227+0x1000] ;  /* 0x00100000e3d0783b */ /* 0x000f280000000200 */
[----:B------:R-:W-:Y:S01]  /*5650*/  LDSM.16.MT88.4 R212, [R0+0x14800] ;  /* 0x0148000000d4783b */ /* 0x000fe20000004200 */
[-C--:B-1----:R-:W-:Y:S06]  /*5660*/  HMMA.16816.F32.BF16 R4, R128, R16.reuse, RZ ;  /* 0x000000108004723c */ /* 0x082fec00000418ff */
[C---:B--2---:R-:W-:Y:S06]  /*5670*/  HMMA.16816.F32.BF16 R8, R124.reuse, R16, RZ ;  /* 0x000000107c08723c */ /* 0x044fec00000418ff */
[-C--:B------:R-:W-:Y:S06]  /*5680*/  HMMA.16816.F32.BF16 R12, R124, R18.reuse, RZ ;  /* 0x000000127c0c723c */ /* 0x080fec00000418ff */
[C---:B------:R-:W-:Y:S06]  /*5690*/  HMMA.16816.F32.BF16 R16, R128.reuse, R18, RZ ;  /* 0x000000128010723c */ /* 0x040fec00000418ff */
[-C--:B---3--:R-:W-:Y:S06]  /*56a0*/  HMMA.16816.F32.BF16 R84, R128, R96.reuse, RZ ;  /* 0x000000608054723c */ /* 0x088fec00000418ff */
        /* <DEDUP_REMOVED lines=21> */
[----:B------:R-:W-:Y:S05]  /*5800*/  LDSM.16.M88.4 R196, [R225] ;  /* 0x00000000e1c4783b */ /* 0x000fea0000000200 */
[-C--:B------:R-:W-:Y:S06]  /*5810*/  HMMA.16816.F32.BF16 R100, R200, R212.reuse, R100 ;  /* 0x000000d4c864723c */ /* 0x080fec0000041864 */
[C---:B------:R-:W-:Y:S06]  /*5820*/  HMMA.16816.F32.BF16 R104, R208.reuse, R212, R104 ;  /* 0x000000d4d068723c */ /* 0x040fec0000041868 */
[-C--:B------:R-:W-:Y:S06]  /*5830*/  HMMA.16816.F32.BF16 R108, R208, R214.reuse, R108 ;  /* 0x000000d6d06c723c */ /* 0x080fec000004186c */
[C---:B------:R-:W-:Y:S01]  /*5840*/  HMMA.16816.F32.BF16 R112, R200.reuse, R214, R112 ;  /* 0x000000d6c870723c */ /* 0x040fe20000041870 */
[----:B------:R-:W1:Y:S05]  /*5850*/  LDSM.16.MT88.4 R212, [R0+0x11000] ;  /* 0x0110000000d4783b */ /* 0x000e6a0000004200 */
[-C--:B--2---:R-:W-:Y:S06]  /*5860*/  HMMA.16816.F32.BF16 R116, R200, R204.reuse, R116 ;  /* 0x000000ccc874723c */ /* 0x084fec0000041874 */
[C---:B------:R-:W-:Y:S06]  /*5870*/  HMMA.16816.F32.BF16 R120, R208.reuse, R204, R120 ;  /* 0x000000ccd078723c */ /* 0x040fec0000041878 */
[-C--:B------:R-:W-:Y:S01]  /*5880*/  HMMA.16816.F32.BF16 R124, R208, R206.reuse, R124 ;  /* 0x000000ced07c723c */ /* 0x080fe2000004187c */
[----:B------:R-:W2:Y:S05]  /*5890*/  LDSM.16.M88.4 R208, [R225+0x1000] ;  /* 0x00100000e1d0783b */ /* 0x000eaa0000000200 */
[----:B------:R-:W-:Y:S01]  /*58a0*/  HMMA.16816.F32.BF16 R128, R200, R206, R128 ;  /* 0x000000cec880723c */ /* 0x000fe20000041880 */
[----:B------:R-:W3:Y:S04]  /*58b0*/  LDSM.16.MT88.4 R200, [R0+0x13000] ;  /* 0x0130000000c8783b */ /* 0x000ee80000004200 */
[----:B------:R-:W4:Y:S01]  /*58c0*/  LDSM.16.MT88.4 R204, [R0+0x15000] ;  /* 0x0150000000cc783b */ /* 0x000f220000004200 */
        /* <DEDUP_REMOVED lines=9> */
[----:B------:R-:W-:Y:S05]  /*5960*/  LDSM.16.M88.4 R200, [R226] ;  /* 0x00000000e2c8783b */ /* 0x000fea0000000200 */
[-C--:B----4-:R-:W-:Y:S06]  /*5970*/  HMMA.16816.F32.BF16 R100, R196, R204.reuse, R100 ;  /* 0x000000ccc464723c */ /* 0x090fec0000041864 */
[C---:B------:R-:W-:Y:S06]  /*5980*/  HMMA.16816.F32.BF16 R104, R208.reuse, R204, R104 ;  /* 0x000000ccd068723c */ /* 0x040fec0000041868 */
[-C--:B------:R-:W-:Y:S06]  /*5990*/  HMMA.16816.F32.BF16 R108, R208, R206.reuse, R108 ;  /* 0x000000ced06c723c */ /* 0x080fec000004186c */
[C---:B------:R-:W-:Y:S01]  /*59a0*/  HMMA.16816.F32.BF16 R112, R196.reuse, R206, R112 ;  /* 0x000000cec470723c */ /* 0x040fe20000041870 */
[----:B------:R-:W2:Y:S05]  /*59b0*/  LDSM.16.MT88.4 R204, [R0+0x11800] ;  /* 0x0118000000cc783b */ /* 0x000eaa0000004200 */
[-C--:B-1----:R-:W-:Y:S06]  /*59c0*/  HMMA.16816.F32.BF16 R116, R196, R212.reuse, R116 ;  /* 0x000000d4c474723c */ /* 0x082fec0000041874 */
[C---:B------:R-:W-:Y:S06]  /*59d0*/  HMMA.16816.F32.BF16 R120, R208.reuse, R212, R120 ;  /* 0x000000d4d078723c */ /* 0x040fec0000041878 */
[-C--:B------:R-:W-:Y:S01]  /*59e0*/  HMMA.16816.F32.BF16 R124, R208, R214.reuse, R124 ;  /* 0x000000d6d07c723c */ /* 0x080fe2000004187c */
[----:B------:R-:W1:Y:S05]  /*59f0*/  LDSM.16.M88.4 R208, [R226+0x1000] ;  /* 0x00100000e2d0783b */ /* 0x000e6a0000000200 */
[----:B------:R-:W-:Y:S01]  /*5a00*/  HMMA.16816.F32.BF16 R128, R196, R214, R128 ;  /* 0x000000d6c480723c */ /* 0x000fe20000041880 */
[----:B------:R-:W3:Y:S04]  /*5a10*/  LDSM.16.MT88.4 R196, [R0+0x13800] ;  /* 0x0138000000c4783b */ /* 0x000ee80000004200 */
[----:B------:R-:W4:Y:S01]  /*5a20*/  LDSM.16.MT88.4 R212, [R0+0x15800] ;  /* 0x0158000000d4783b */ /* 0x000f220000004200 */
[-C--:B--2---:R-:W-:Y:S06]  /*5a30*/  HMMA.16816.F32.BF16 R4, R200, R204.reuse, R4 ;  /* 0x000000ccc804723c */ /* 0x084fec0000041804 */
[C---:B-1----:R-:W-:Y:S06]  /*5a40*/  HMMA.16816.F32.BF16 R8, R208.reuse, R204, R8 ;  /* 0x000000ccd008723c */ /* 0x042fec0000041808 */
[-C--:B------:R-:W-:Y:S06]  /*5a50*/  HMMA.16816.F32.BF16 R12, R208, R206.reuse, R12 ;  /* 0x000000ced00c723c */ /* 0x080fec000004180c */
[C---:B------:R-:W-:Y:S01]  /*5a60*/  HMMA.16816.F32.BF16 R16, R200.reuse, R206, R16 ;  /* 0x000000cec810723c */ /* 0x040fe20000041810 */
[----:B------:R-:W1:Y:S05]  /*5a70*/  LDSM.16.MT88.4 R204, [R0+0x17800] ;  /* 0x0178000000cc783b */ /* 0x000e6a0000004200 */
[-C--:B---3--:R-:W-:Y:S06]  /*5a80*/  HMMA.16816.F32.BF16 R84, R200, R196.reuse, R84 ;  /* 0x000000c4c854723c */ /* 0x088fec0000041854 */
[C---:B------:R-:W-:Y:S06]  /*5a90*/  HMMA.16816.F32.BF16 R88, R208.reuse, R196, R88 ;  /* 0x000000c4d058723c */ /* 0x040fec0000041858 */
[-C--:B------:R-:W-:Y:S05]  /*5aa0*/  HMMA.16816.F32.BF16 R92, R208, R198.reuse, R92 ;  /* 0x000000c6d05c723c */ /* 0x080fea000004185c */
[----:B------:R-:W-:Y:S01]  /*5ab0*/  IMAD.U32 R196, R230, -0x40, RZ ;  /* 0xffffffc0e6c47824 */ /* 0x000fe200078e00ff */
[C---:B------:R-:W-:Y:S05]  /*5ac0*/  HMMA.16816.F32.BF16 R96, R200.reuse, R198, R96 ;  /* 0x000000c6c860723c */ /* 0x040fea0000041860 */
[C---:B------:R-:W-:Y:S01]  /*5ad0*/  LEA R228, P0, R196.reuse, R228, 0x2 ;  /* 0x000000e4c4e47211 */ /* 0x040fe200078010ff */
[-C--:B----4-:R-:W-:Y:S05]  /*5ae0*/  HMMA.16816.F32.BF16 R100, R200, R212.reuse, R100 ;  /* 0x000000d4c864723c */ /* 0x090fea0000041864 */
        /* <DEDUP_REMOVED lines=8> */
[-C--:B-1----:R-:W-:Y:S01]  /*5b70*/  HMMA.16816.F32.BF16 R116, R200, R204.reuse, R116 ;  /* 0x000000ccc874723c */ /* 0x082fe20000041874 */
[----:B------:R-:W-:Y:S03]  /*5b80*/  @UP2 UMOV UR10, UR14 ;  /* 0x0000000e000a2c82 */ /* 0x000fe60008000000 */
[----:B------:R1:W5:Y:S01]  /*5b90*/  @P3 LDG.E R240, desc[UR6][R212.64+-0x100] ;  /* 0xffff0006d4f03981 */ /* 0x000362000c1e1900 */
[CC--:B------:R-:W-:Y:S01]  /*5ba0*/  LEA R198, P1, R196.reuse, R228.reuse, 0x2 ;  /* 0x000000e4c4c67211 */ /* 0x0c0fe200078210ff */
[C---:B------:R-:W-:Y:S02]  /*5bb0*/  HMMA.16816.F32.BF16 R120, R208.reuse, R204, R120 ;  /* 0x000000ccd078723c */ /* 0x040fe40000041878 */
[----:B------:R1:W5:Y:S03]  /*5bc0*/  @P3 LDG.E R241, desc[UR6][R212.64+-0xe0] ;  /* 0xffff2006d4f13981 */ /* 0x000366000c1e1900 */
[-C--:B------:R-:W-:Y:S01]  /*5bd0*/  LEA.HI.X.SX32 R199, R196, R229.reuse, 0x2, P1 ;  /* 0x000000e5c4c77211 */ /* 0x080fe200008f16ff */
[-C--:B------:R-:W-:Y:S01]  /*5be0*/  HMMA.16816.F32.BF16 R124, R208, R206.reuse, R124 ;  /* 0x000000ced07c723c */ /* 0x080fe2000004187c */
[----:B------:R2:W-:Y:S04]  /*5bf0*/  REDG.E.ADD.F32.FTZ.RN.STRONG.GPU desc[UR6][R228.64], R4 ;  /* 0x00000004e40079a6 */ /* 0x0005e8000c10f386 */
[----:B------:R3:W-:Y:S01]  /*5c00*/  REDG.E.ADD.F32.FTZ.RN.STRONG.GPU desc[UR6][R198.64], R5 ;  /* 0x00000005c60079a6 */ /* 0x0007e2000c10f386 */
[----:B------:R-:W-:Y:S05]  /*5c10*/  HMMA.16816.F32.BF16 R128, R200, R206, R128 ;  /* 0x000000cec880723c */ /* 0x000fea0000041880 */
[C---:B------:R-:W-:Y:S02]  /*5c20*/  IMAD.SHL.U32 R197, R230.reuse, 0x10, RZ ;  /* 0x00000010e6c57824 */ /* 0x040fe400078e00ff */
[C---:B------:R-:W-:Y:S04]  /*5c30*/  IMAD R210, R230.reuse, 0x18, RZ ;  /* 0x00000018e6d27824 */ /* 0x040fe800078e02ff */
[CC--:B------:R-:W-:Y:S01]  /*5c40*/  LEA R204, P0, R197.reuse, R228.reuse, 0x2 ;  /* 0x000000e4c5cc7211 */ /* 0x0c0fe200078010ff */
[C---:B------:R-:W-:Y:S02]  /*5c50*/  IMAD.SHL.U32 R209, R230.reuse, 0x20, RZ ;  /* 0x00000020e6d17824 */ /* 0x040fe400078e00ff */
[----:B------:R-:W-:Y:S01]  /*5c60*/  IMAD R211, R230, 0x30, RZ ;  /* 0x00000030e6d37824 */ /* 0x000fe200078e02ff */
[-C--:B------:R-:W-:Y:S02]  /*5c70*/  LEA.HI.X.SX32 R205, R197, R229.reuse, 0x2, P0 ;  /* 0x000000e5c5cd7211 */ /* 0x080fe400000f16ff */
[CC--:B------:R-:W-:Y:S03]  /*5c80*/  LEA R208, P0, R209.reuse, R228.reuse, 0x2 ;  /* 0x000000e4d1d07211 */ /* 0x0c0fe600078010ff */
[----:B------:R4:W-:Y:S01]  /*5c90*/  REDG.E.ADD.F32.FTZ.RN.STRONG.GPU desc[UR6][R204.64], R6 ;  /* 0x00000006cc0079a6 */ /* 0x0009e2000c10f386 */
[-C--:B------:R-:W-:Y:S02]  /*5ca0*/  LEA.HI.X.SX32 R209, R209, R229.reuse, 0x2, P0 ;  /* 0x000000e5d1d17211 */ /* 0x080fe400000f16ff */
[CC--:B--2---:R-:W-:Y:S04]  /*5cb0*/  LEA R4, P1, R210.reuse, R228.reuse, 0x2 ;  /* 0x000000e4d2047211 */ /* 0x0c4fe800078210ff */
[-C--:B---3--:R-:W-:Y:S01]  /*5cc0*/  LEA.HI.X.SX32 R5, R210, R229.reuse, 0x2, P1 ;  /* 0x000000e5d2057211 */ /* 0x088fe200008f16ff */
[C---:B------:R-:W-:Y:S04]  /*5cd0*/  IMAD R210, R230.reuse, 0x38, RZ ;  /* 0x00000038e6d27824 */ /* 0x040fe800078e02ff */
[----:B------:R2:W-:Y:S04]  /*5ce0*/  REDG.E.ADD.F32.FTZ.RN.STRONG.GPU desc[UR6][R4.64], R7 ;  /* 0x00000007040079a6 */ /* 0x0005e8000c10f386 */
[----:B------:R3:W-:Y:S01]  /*5cf0*/  REDG.E.ADD.F32.FTZ.RN.STRONG.GPU desc[UR6][R208.64], R8 ;  /* 0x00000008d00079a6 */ /* 0x0007e2000c10f386 */
[----:B----4-:R-:W-:Y:S01]  /*5d00*/  IMAD R205, R230, 0x28, RZ ;  /* 0x00000028e6cd7824 */ /* 0x010fe200078e02ff */
[-C--:B------:R-:W-:Y:S04]  /*5d10*/  LEA R6, P1, R211, R228.reuse, 0x2 ;  /* 0x000000e4d3067211 */ /* 0x080fe800078210ff */
[CC--:B------:R-:W-:Y:S04]  /*5d20*/  LEA R204, P2, R205.reuse, R228.reuse, 0x2 ;  /* 0x000000e4cdcc7211 */ /* 0x0c0fe800078410ff */
[-C--:B------:R-:W-:Y:S02]  /*5d30*/  LEA.HI.X.SX32 R205, R205, R229.reuse, 0x2, P2 ;  /* 0x000000e5cdcd7211 */ /* 0x080fe400010f16ff */
[-C--:B--2---:R-:W-:Y:S03]  /*5d40*/  LEA.HI.X.SX32 R7, R211, R229.reuse, 0x2, P1 ;  /* 0x000000e5d3077211 */ /* 0x084fe600008f16ff */
[----:B------:R2:W-:Y:S01]  /*5d50*/  REDG.E.ADD.F32.FTZ.RN.STRONG.GPU desc[UR6][R204.64], R9 ;  /* 0x00000009cc0079a6 */ /* 0x0005e2000c10f386 */
[CC--:B------:R-:W-:Y:S01]  /*5d60*/  LEA R4, P0, R210.reuse, R228.reuse, 0x2 ;  /* 0x000000e4d2047211 */ /* 0x0c0fe200078010ff */
[----:B---3--:R-:W-:Y:S02]  /*5d70*/  VIADD R208, R197, 0x20 ;  /* 0x00000020c5d07836 */ /* 0x008fe40000000000 */
[----:B------:R3:W-:Y:S01]  /*5d80*/  REDG.E.ADD.F32.FTZ.RN.STRONG.GPU desc[UR6][R6.64], R10 ;  /* 0x0000000a060079a6 */ /* 0x0007e2000c10f386 */
[-C--:B------:R-:W-:Y:S02]  /*5d90*/  LEA.HI.X.SX32 R5, R210, R229.reuse, 0x2, P0 ;  /* 0x000000e5d2057211 */ /* 0x080fe400000f16ff */
[CC--:B------:R-:W-:Y:S03]  /*5da0*/  LEA R8, P0, R208.reuse, R228.reuse, 0x2 ;  /* 0x000000e4d0087211 */ /* 0x0c0fe600078010ff */
[----:B------:R4:W-:Y:S04]  /*5db0*/  REDG.E.ADD.F32.FTZ.RN.STRONG.GPU desc[UR6][R4.64], R11 ;  /* 0x0000000b040079a6 */ /* 0x0009e8000c10f386 */
[----:B------:R1:W-:Y:S04]  /*5dc0*/  REDG.E.ADD.F32.FTZ.RN.STRONG.GPU desc[UR6][R228.64+0x80], R16 ;  /* 0x00008010e40079a6 */ /* 0x0003e8000c10f386 */
[----:B------:R1:W-:Y:S01]  /*5dd0*/  REDG.E.ADD.F32.FTZ.RN.STRONG.GPU desc[UR6][R198.64+0x80], R17 ;  /* 0x00008011c60079a6 */ /* 0x0003e2000c10f386 */
[-C--:B--2---:R-:W-:Y:S01]  /*5de0*/  LEA.HI.X.SX32 R9, R208, R229.reuse, 0x2, P0 ;  /* 0x000000e5d0097211 */ /* 0x084fe200000f16ff */
[C---:B---3--:R-:W-:Y:S04]  /*5df0*/  IMAD.IADD R7, R196.reuse, 0x1, R208 ;  /* 0x00000001c4077824 */ /* 0x048fe800078e02d0 */
[----:B------:R2:W-:Y:S01]  /*5e00*/  REDG.E.ADD.F32.FTZ.RN.STRONG.GPU desc[UR6][R8.64], R18 ;  /* 0x00000012080079a6 */ /* 0x0005e2000c10f386 */
[CC--:B------:R-:W-:Y:S01]  /*5e10*/  LEA R6, P1, R7.reuse, R228.reuse, 0x2 ;  /* 0x000000e407067211 */ /* 0x0c0fe200078210ff */
[C---:B----4-:R-:W-:Y:S03]  /*5e20*/  IMAD.IADD R4, R196.reuse, 0x1, R7 ;  /* 0x00000001c4047824 */ /* 0x050fe600078e0207 */
[-C--:B------:R-:W-:Y:S01]  /*5e30*/  LEA.HI.X.SX32 R7, R7, R229.reuse, 0x2, P1 ;  /* 0x000000e507077211 */ /* 0x080fe200008f16ff */
[----:B------:R-:W-:Y:S01]  /*5e40*/  IMAD.IADD R5, R196, 0x1, R4 ;  /* 0x00000001c4057824 */ /* 0x000fe200078e0204 */
[CC--:B-1----:R-:W-:Y:S03]  /*5e50*/  LEA R16, P0, R4.reuse, R228.reuse, 0x2 ;  /* 0x000000e404107211 */ /* 0x0c2fe600078010ff */
[----:B------:R1:W-:Y:S01]  /*5e60*/  REDG.E.ADD.F32.FTZ.RN.STRONG.GPU desc[UR6][R6.64], R19 ;  /* 0x00000013060079a6 */ /* 0x0003e2000c10f386 */
[-C--:B------:R-:W-:Y:S01]  /*5e70*/  LEA.HI.X.SX32 R17, R4, R229.reuse, 0x2, P0 ;  /* 0x000000e504117211 */ /* 0x080fe200000f16ff */
[----:B------:R-:W-:Y:S01]  /*5e80*/  IMAD.IADD R4, R196, 0x1, R5 ;  /* 0x00000001c4047824 */ /* 0x000fe200078e0205 */
[CC--:B------:R-:W-:Y:S03]  /*5e90*/  LEA R10, P0, R5.reuse, R228.reuse, 0x2 ;  /* 0x000000e4050a7211 */ /* 0x0c0fe600078010ff */
[----:B------:R-:W-:Y:S01]  /*5ea0*/  REDG.E.ADD.F32.FTZ.RN.STRONG.GPU desc[UR6][R16.64], R12 ;  /* 0x0000000c100079a6 */ /* 0x000fe2000c10f386 */
[-C--:B------:R-:W-:Y:S01]  /*5eb0*/  LEA.HI.X.SX32 R11, R5, R229.reuse, 0x2, P0 ;  /* 0x000000e5050b7211 */ /* 0x080fe200000f16ff */
[----:B------:R-:W-:Y:S02]  /*5ec0*/  VIADD R5, R197, 0x40 ;  /* 0x00000040c5057836 */ /* 0x000fe40000000000 */
[----:B------:R-:W-:Y:S01]  /*5ed0*/  LDSM.16.MT88.4 R16, [R0+0x2000] ;  /* 0x002000000010783b */ /* 0x000fe20000004200 */
[CC--:B--2---:R-:W-:Y:S03]  /*5ee0*/  LEA R8, P1, R4.reuse, R228.reuse, 0x2 ;  /* 0x000000e404087211 */ /* 0x0c4fe600078210ff */
[----:B------:R2:W-:Y:S01]  /*5ef0*/  REDG.E.ADD.F32.FTZ.RN.STRONG.GPU desc[UR6][R10.64], R13 ;  /* 0x0000000d0a0079a6 */ /* 0x0005e2000c10f386 */
[-C--:B------:R-:W-:Y:S05]  /*5f00*/  LEA.HI.X.SX32 R9, R4, R229.reuse, 0x2, P1 ;  /* 0x000000e504097211 */ /* 0x080fea00008f16ff */
[----:B------:R3:W-:Y:S01]  /*5f10*/  REDG.E.ADD.F32.FTZ.RN.STRONG.GPU desc[UR6][R8.64], R14 ;  /* 0x0000000e080079a6 */ /* 0x0007e2000c10f386 */
[C---:B-1----:R-:W-:Y:S05]  /*5f20*/  IMAD.IADD R7, R196.reuse, 0x1, R4 ;  /* 0x00000001c4077824 */ /* 0x042fea00078e0204 */
[CC--:B------:R-:W-:Y:S04]  /*5f30*/  LEA R6, P0, R7.reuse, R228.reuse, 0x2 ;  /* 0x000000e407067211 */ /* 0x0c0fe800078010ff */
[-C--:B------:R-:W-:Y:S05]  /*5f40*/  LEA.HI.X.SX32 R7, R7, R229.reuse, 0x2, P0 ;  /* 0x000000e507077211 */ /* 0x080fea00000f16ff */
[----:B------:R1:W-:Y:S01]  /*5f50*/  REDG.E.ADD.F32.FTZ.RN.STRONG.GPU desc[UR6][R6.64], R15 ;  /* 0x0000000f060079a6 */ /* 0x0003e2000c10f386 */
[C---:B--2---:R-:W-:Y:S03]  /*5f60*/  IMAD.IADD R10, R196.reuse, 0x1, R5 ;  /* 0x00000001c40a7824 */ /* 0x044fe600078e0205 */
[----:B------:R-:W-:Y:S01]  /*5f70*/  REDG.E.ADD.F32.FTZ.RN.STRONG.GPU desc[UR6][R228.64+0x100], R84 ;  /* 0x00010054e40079a6 */ /* 0x000fe2000c10f386 */
[C---:B------:R-:W-:Y:S03]  /*5f80*/  IMAD.IADD R4, R196.reuse, 0x1, R10 ;  /* 0x00000001c4047824 */ /* 0x040fe600078e020a */
[----:B------:R-:W-:Y:S01]  /*5f90*/  REDG.E.ADD.F32.FTZ.RN.STRONG.GPU desc[UR6][R198.64+0x100], R85 ;  /* 0x00010055c60079a6 */ /* 0x000fe2000c10f386 */
[CC--:B---3--:R-:W-:Y:S04]  /*5fa0*/  LEA R8, P0, R5.reuse, R228.reuse, 0x2 ;  /* 0x000000e405087211 */ /* 0x0c8fe800078010ff */
        /* <DEDUP_REMOVED lines=12> */
[----:B------:R-:W-:Y:S04]  /*6070*/  REDG.E.ADD.F32.FTZ.RN.STRONG.GPU desc[UR6][R12.64], R88 ;  /* 0x000000580c0079a6 */ /* 0x000fe8000c10f386 */
[----:B------:R3:W-:Y:S01]  /*6080*/  REDG.E.ADD.F32.FTZ.RN.STRONG.GPU desc[UR6][R10.64], R89 ;  /* 0x000000590a0079a6 */ /* 0x0007e2000c10f386 */
[CC--:B--2---:R-:W-:Y:S03]  /*6090*/  LEA R8, P1, R4.reuse, R228.reuse, 0x2 ;  /* 0x000000e404087211 */ /* 0x0c4fe600078210ff */
[----:B------:R-:W-:Y:S01]  /*60a0*/  LDSM.16.MT88.4 R84, [R0+0x4000] ;  /* 0x004000000054783b */ /* 0x000fe20000004200 */
[-C--:B------:R-:W-:Y:S05]  /*60b0*/  LEA.HI.X.SX32 R9, R4, R229.reuse, 0x2, P1 ;  /* 0x000000e504097211 */ /* 0x080fea00008f16ff */
[----:B------:R2:W-:Y:S01]  /*60c0*/  REDG.E.ADD.F32.FTZ.RN.STRONG.GPU desc[UR6][R8.64], R90 ;  /* 0x0000005a080079a6 */ /* 0x0005e2000c10f386 */
[C---:B-1----:R-:W-:Y:S05]  /*60d0*/  IMAD.IADD R7, R196.reuse, 0x1, R4 ;  /* 0x00000001c4077824 */ /* 0x042fea00078e0204 */
[CC--:B------:R-:W-:Y:S01]  /*60e0*/  LEA R6, P0, R7.reuse, R228.reuse, 0x2 ;  /* 0x000000e407067211 */ /* 0x0c0fe200078010ff */
[C---:B---3--:R-:W-:Y:S03]  /*60f0*/  IMAD.IADD R10, R196.reuse, 0x1, R5 ;  /* 0x00000001c40a7824 */ /* 0x048fe600078e0205 */
[-C--:B------:R-:W-:Y:S01]  /*6100*/  LEA.HI.X.SX32 R7, R7, R229.reuse, 0x2, P0 ;  /* 0x000000e507077211 */ /* 0x080fe200000f16ff */
[----:B------:R-:W-:Y:S04]  /*6110*/  IMAD.IADD R4, R196, 0x1, R10 ;  /* 0x00000001c4047824 */ /* 0x000fe800078e020a */
[----:B------:R1:W-:Y:S01]  /*6120*/  REDG.E.ADD.F32.FTZ.RN.STRONG.GPU desc[UR6][R6.64], R91 ;  /* 0x0000005b060079a6 */ /* 0x0003e2000c10f386 */
[CC--:B--2---:R-:W-:Y:S03]  /*6130*/  LEA R8, P0, R5.reuse, R228.reuse, 0x2 ;  /* 0x000000e405087211 */ /* 0x0c4fe600078010ff */
[----:B------:R-:W-:Y:S01]  /*6140*/  REDG.E.ADD.F32.FTZ.RN.STRONG.GPU desc[UR6][R228.64+0x180], R96 ;  /* 0x00018060e40079a6 */ /* 0x000fe2000c10f386 */
[-C--:B------:R-:W-:Y:S03]  /*6150*/  LEA.HI.X.SX32 R9, R5, R229.reuse, 0x2, P0 ;  /* 0x000000e505097211 */ /* 0x080fe600000f16ff */
[----:B------:R-:W-:Y:S01]  /*6160*/  REDG.E.ADD.F32.FTZ.RN.STRONG.GPU desc[UR6][R198.64+0x180], R97 ;  /* 0x00018061c60079a6 */ /* 0x000fe2000c10f386 */
[-C--:B------:R-:W-:Y:S01]  /*6170*/  LEA R12, P0, R4, R228.reuse, 0x2 ;  /* 0x000000e4040c7211 */ /* 0x080fe200078010ff */
[----:B------:R-:W-:Y:S02]  /*6180*/  IMAD.IADD R5, R196, 0x1, R4 ;  /* 0x00000001c4057824 */ /* 0x000fe400078e0204 */
        /* <DEDUP_REMOVED lines=17> */
[CC--:B------:R-:W-:Y:S04]  /*62a0*/  LEA R6, P0, R7.reuse, R228.reuse, 0x2 ;  /* 0x000000e407067211 */ /* 0x0c0fe800078010ff */
[-C--:B------:R-:W-:Y:S01]  /*62b0*/  LEA.HI.X.SX32 R7, R7, R229.reuse, 0x2, P0 ;  /* 0x000000e507077211 */ /* 0x080fe200000f16ff */
[C---:B--2---:R-:W-:Y:S01]  /*62c0*/  IMAD.IADD R10, R196.reuse, 0x1, R5 ;  /* 0x00000001c40a7824 */ /* 0x044fe200078e0205 */
[CC--:B---3--:R-:W-:Y:S03]  /*62d0*/  LEA R8, P0, R5.reuse, R228.reuse, 0x2 ;  /* 0x000000e405087211 */ /* 0x0c8fe600078010ff */
[----:B------:R1:W-:Y:S01]  /*62e0*/  REDG.E.ADD.F32.FTZ.RN.STRONG.GPU desc[UR6][R6.64], R95 ;  /* 0x0000005f060079a6 */ /* 0x0003e2000c10f386 */
[C---:B------:R-:W-:Y:S01]  /*62f0*/  IMAD.IADD R4, R196.reuse, 0x1, R10 ;  /* 0x00000001c4047824 */ /* 0x040fe200078e020a */
[-C--:B------:R-:W-:Y:S02]  /*6300*/  LEA.HI.X.SX32 R9, R5, R229.reuse, 0x2, P0 ;  /* 0x000000e505097211 */ /* 0x080fe400000f16ff */
[----:B------:R-:W-:Y:S01]  /*6310*/  REDG.E.ADD.F32.FTZ.RN.STRONG.GPU desc[UR6][R228.64+0x200], R100 ;  /* 0x00020064e40079a6 */ /* 0x000fe2000c10f386 */
[----:B------:R-:W-:Y:S01]  /*6320*/  IMAD.IADD R5, R196, 0x1, R4 ;  /* 0x00000001c4057824 */ /* 0x000fe200078e0204 */
[CC--:B------:R-:W-:Y:S02]  /*6330*/  LEA R12, P0, R4.reuse, R228.reuse, 0x2 ;  /* 0x000000e4040c7211 */ /* 0x0c0fe400078010ff */
[----:B------:R-:W-:Y:S02]  /*6340*/  REDG.E.ADD.F32.FTZ.RN.STRONG.GPU desc[UR6][R198.64+0x200], R101 ;  /* 0x00020065c60079a6 */ /* 0x000fe4000c10f386 */
[-C--:B------:R-:W-:Y:S01]  /*6350*/  LEA.HI.X.SX32 R13, R4, R229.reuse, 0x2, P0 ;  /* 0x000000e5040d7211 */ /* 0x080fe200000f16ff */
[----:B------:R-:W-:Y:S01]  /*6360*/  IMAD.IADD R4, R196, 0x1, R5 ;  /* 0x00000001c4047824 */ /* 0x000fe200078e0205 */
        /* <DEDUP_REMOVED lines=202> */
.L_x_272:
        /* <DEDUP_REMOVED lines=8> */
[----:B------:R-:W-:Y:S01]  /*7090*/  F2FP.BF16.F32.PACK_AB R84, R31, R30 ;  /* 0x0000001e1f54723e */ /* 0x000fe200000010ff */
[----:B------:R-:W-:Y:S01]  /*70a0*/  USHF.L.U32 UR20, UR9, 0x6, URZ ;  /* 0x0000000609147899 */ /* 0x000fe2000800063f */
        /* <DEDUP_REMOVED lines=97> */
[----:B-1----:R-:W-:Y:S01]  /*76c0*/  FMUL.FTZ R5, R189, UR5 ;  /* 0x00000005bd057c20 */ /* 0x002fe20008410000 */
        /* <DEDUP_REMOVED lines=61> */
[----:B------:R1:W-:Y:S01]  /*7aa0*/  STS [R245+0x6400], R6 ;  /* 0x00640006f5007388 */ /* 0x0003e20000000800 */
[----:B------:R-:W-:Y:S02]  /*7ab0*/  F2FP.BF16.F32.PACK_AB R78, R79, R78 ;  /* 0x0000004e4f4e723e */ /* 0x000fe400000010ff */
[----:B------:R-:W-:Y:S01]  /*7ac0*/  PLOP3.LUT P0, PT, PT, PT, UP0, 0x80, 0x0 ;  /* 0x000000000000781c */ /* 0x000fe20003f0f008 */
        /* <DEDUP_REMOVED lines=12> */
[----:B-1----:R-:W2:Y:S03]  /*7b90*/  S2R R6, SR_TID.X ;  /* 0x0000000000067919 */ /* 0x002ea60000002100 */
        /* <DEDUP_REMOVED lines=8> */
[----:B--2---:R-:W-:-:S03]  /*7c20*/  SHF.R.S32.HI R5, RZ, 0x1f, R6 ;  /* 0x0000001fff057819 */ /* 0x004fc60000011406 */
        /* <DEDUP_REMOVED lines=30> */
.L_x_274:
[----:B------:R-:W-:Y:S01]  /*7e10*/  @UP0 UIADD3 UR5, UR18, UR29, URZ ;  /* 0x0000001d12050290 */ /* 0x000fe2000fffe03f */
[----:B------:R-:W-:Y:S01]  /*7e20*/  LEA.HI R5, R5, R6, RZ, 0x3 ;  /* 0x0000000605057211 */ /* 0x000fe200078f18ff */
[----:B------:R-:W-:Y:S02]  /*7e30*/  @UP0 ULDC.64 UR12, c[0x0][0x458] ;  /* 0x00011600000c0ab9 */ /* 0x000fe40000000a00 */
[----:B------:R-:W-:Y:S01]  /*7e40*/  @UP0 UIMAD.WIDE.U32 UR14, UR5, UR12, URZ ;  /* 0x0000000c050e02a5 */ /* 0x000fe2000f8e003f */
[----:B---3--:R-:W-:Y:S01]  /*7e50*/  LOP3.LUT R4, R5, 0xfffffff8, RZ, 0xc0, !PT ;  /* 0xfffffff805047812 */ /* 0x008fe200078ec0ff */
[----:B------:R-:W-:-:S04]  /*7e60*/  @UP0 UIMAD UR5, UR5, UR13, URZ ;  /* 0x0000000d050502a4 */ /* 0x000fc8000f8e023f */
[----:B------:R-:W-:Y:S01]  /*7e70*/  @UP0 UIADD3 UR19, UR15, UR5, URZ ;  /* 0x000000050f130290 */ /* 0x000fe2000fffe03f */
[----:B------:R-:W-:Y:S01]  /*7e80*/  IMAD.IADD R4, R6, 0x1, -R4 ;  /* 0x0000000106047824 */ /* 0x000fe200078e0a04 */
        /* <DEDUP_REMOVED lines=12> */
[----:B------:R-:W-:-:S12]  /*7f50*/  UIADD3 UR19, UR15, UR5, URZ ;  /* 0x000000050f137290 */ /* 0x000fd8000fffe03f */
.L_x_275:
[----:B------:R-:W-:Y:S01]  /*7f60*/  BAR.SYNC.DEFER_BLOCKING 0x0 ;  /* 0x0000000000007b1d */ /* 0x000fe20000010000 */
[----:B------:R-:W-:Y:S01]  /*7f70*/  IMAD.SHL.U32 R8, R4, 0x8, RZ ;  /* 0x0000000804087824 */ /* 0x000fe200078e00ff */
[----:B------:R-:W-:Y:S01]  /*7f80*/  USHF.R.S32.HI UR5, URZ, 0x1f, UR20 ;  /* 0x0000001f3f057899 */ /* 0x000fe20008011414 */
[----:B------:R-:W-:Y:S01]  /*7f90*/  IMAD.U32 R6, RZ, RZ, UR10 ;  /* 0x0000000aff067e24 */ /* 0x000fe2000f8e00ff */
[----:B------:R-:W-:Y:S01]  /*7fa0*/  UIMAD UR8, UR9, -0x40, UR8 ;  /* 0xffffffc0090878a4 */ /* 0x000fe2000f8e0208 */
[----:B------:R-:W-:Y:S01]  /*7fb0*/  SHF.R.S32.HI R4, RZ, 0x3, R5 ;  /* 0x00000003ff047819 */ /* 0x000fe20000011405 */
[----:B------:R-:W-:Y:S01]  /*7fc0*/  UIMAD UR15, UR5, UR10, URZ ;  /* 0x0000000a050f72a4 */ /* 0x000fe2000f8e023f */
[--C-:B------:R-:W-:Y:S01]  /*7fd0*/  SHF.R.S32.HI R9, RZ, 0x1f, R8.reuse ;  /* 0x0000001fff097819 */ /* 0x100fe20000011408 */
[----:B------:R-:W-:Y:S01]  /*7fe0*/  USHF.R.S32.HI UR18, URZ, 0x1f, UR57 ;  /* 0x0000001f3f127899 */ /* 0x000fe20008011439 */
[C---:B------:R-:W-:Y:S01]  /*7ff0*/  IADD3 R10, R4.reuse, 0x20, RZ ;  /* 0x00000020040a7810 */ /* 0x040fe20007ffe0ff */
[----:B------:R-:W-:Y:S01]  /*8000*/  UIMAD UR15, UR20, UR11, UR15 ;  /* 0x0000000b140f72a4 */ /* 0x000fe2000f8e020f */
[----:B------:R-:W-:Y:S01]  /*8010*/  ISETP.GE.AND P2, PT, R4, UR8, PT ;  /* 0x0000000804007c0c */ /* 0x000fe2000bf46270 */
[----:B------:R-:W-:Y:S01]  /*8020*/  IMAD.WIDE.U32 R6, R6, UR20, R8 ;  /* 0x0000001406067c25 */ /* 0x000fe2000f8e0008 */
[----:B------:R-:W-:Y:S01]  /*8030*/  ULDC.64 UR16, c[0x0][0x468] ;  /* 0x00011a0000107ab9 */ /* 0x000fe20000000a00 */
[----:B------:R-:W-:Y:S01]  /*8040*/  ISETP.GE.AND P1, PT, R10, UR8, PT ;  /* 0x000000080a007c0c */ /* 0x000fe2000bf26270 */
[----:B------:R-:W-:Y:S01]  /*8050*/  BSSY B0, `(.L_x_276) ;  /* 0x0000024000007945 */ /* 0x000fe20003800000 */
[----:B------:R-:W-:Y:S01]  /*8060*/  IMAD.U32 R5, RZ, RZ, UR15 ;  /* 0x0000000fff057e24 */ /* 0x000fe2000f8e00ff */
[----:B------:R-:W-:Y:S01]  /*8070*/  IADD3 R6, P0, R6, UR21, RZ ;  /* 0x0000001506067c10 */ /* 0x000fe2000ff1e0ff */
[----:B------:R-:W-:Y:S01]  /*8080*/  UIMAD UR15, UR18, UR16, URZ ;  /* 0x00000010120f72a4 */ /* 0x000fe2000f8e023f */
[----:B------:R-:W-:-:S02]  /*8090*/  SHF.R.S32.HI R64, RZ, 0x1f, R4 ;  /* 0x0000001fff407819 */ /* 0x000fc40000011404 */
[----:B------:R-:W-:Y:S01]  /*80a0*/  IADD3.X R7, R7, UR22, R5, P0, !PT ;  /* 0x0000001607077c10 */ /* 0x000fe200087fe405 */
[----:B------:R-:W-:Y:S01]  /*80b0*/  IMAD.U32 R5, RZ, RZ, UR16 ;  /* 0x00000010ff057e24 */ /* 0x000fe2000f8e00ff */
[----:B------:R-:W-:Y:S01]  /*80c0*/  UIMAD UR17, UR57, UR17, UR15 ;  /* 0x00000011391172a4 */ /* 0x000fe2000f8e020f */
[----:B------:R1:W2:Y:S02]  /*80d0*/  LDS.128 R44, [R231+0x11000] ;  /* 0x01100000e72c7984 */ /* 0x0002a40000000c00 */
[----:B------:R-:W-:Y:S02]  /*80e0*/  IMAD.WIDE.U32 R10, R5, UR57, R6 ;  /* 0x00000039050a7c25 */ /* 0x000fe4000f8e0006 */
[----:B------:R1:W3:Y:S03]  /*80f0*/  LDS.128 R40, [R231+0x13000] ;  /* 0x01300000e7287984 */ /* 0x0002e60000000c00 */
[----:B------:R-:W-:Y:S01]  /*8100*/  IADD3 R14, R11, UR17, RZ ;  /* 0x000000110b0e7c10 */ /* 0x000fe2000fffe0ff */
[----:B------:R1:W4:Y:S04]  /*8110*/  LDS.128 R36, [R231+0x15000] ;  /* 0x01500000e7247984 */ /* 0x0003280000000c00 */
[----:B------:R1:W1:Y:S04]  /*8120*/  LDS.128 R32, [R231+0x17000] ;  /* 0x01700000e7207984 */ /* 0x0002680000000c00 */
[----:B------:R1:W1:Y:S04]  /*8130*/  LDS.128 R60, [R231+0x19000] ;  /* 0x01900000e73c7984 */ /* 0x0002680000000c00 */
[----:B------:R1:W1:Y:S04]  /*8140*/  LDS.128 R56, [R231+0x1b000] ;  /* 0x01b00000e7387984 */ /* 0x0002680000000c00 */
[----:B------:R1:W1:Y:S04]  /*8150*/  LDS.128 R52, [R231+0x1d000] ;  /* 0x01d00000e7347984 */ /* 0x0002680000000c00 */
[----:B------:R1:W1:Y:S01]  /*8160*/  LDS.128 R48, [R231+0x1f000] ;  /* 0x01f00000e7307984 */ /* 0x0002620000000c00 */
[----:B------:R-:W-:Y:S05]  /*8170*/  @P2 BRA `(.L_x_277) ;  /* 0x0000000000442947 */ /* 0x000fea0003800000 */
[----:B------:R-:W2:Y:S01]  /*8180*/  LDS.128 R24, [R231+0x14000] ;  /* 0x01400000e7187984 */ /* 0x000ea20000000c00 */
[----:B------:R-:W-:Y:S01]  /*8190*/  MOV R6, R10 ;  /* 0x0000000a00067202 */ /* 0x000fe20000000f00 */
[----:B------:R-:W-:Y:S01]  /*81a0*/  IMAD R5, R64, UR10, RZ ;  /* 0x0000000a40057c24 */ /* 0x000fe2000f8e02ff */
[----:B------:R-:W-:Y:S01]  /*81b0*/  MOV R7, R14 ;  /* 0x0000000e00077202 */ /* 0x000fe20000000f00 */
[----:B------:R-:W3:Y:S01]  /*81c0*/  LDS.128 R20, [R231+0x12000] ;  /* 0x01200000e7147984 */ /* 0x000ee20000000c00 */
[----:B------:R-:W-:Y:S01]  /*81d0*/  ULDC.64 UR16, c[0x0][0x3f0] ;  /* 0x0000fc0000107ab9 */ /* 0x000fe20000000a00 */
[C---:B------:R-:W-:Y:S02]  /*81e0*/  IMAD R5, R4.reuse, UR11, R5 ;  /* 0x0000000b04057c24 */ /* 0x040fe4000f8e0205 */
[----:B------:R-:W4:Y:S01]  /*81f0*/  LDS.128 R16, [R231+0x10000] ;  /* 0x01000000e7107984 */ /* 0x000f220000000c00 */
[----:B------:R-:W-:-:S03]  /*8200*/  IMAD.WIDE.U32 R12, R4, UR10, R6 ;  /* 0x0000000a040c7c25 */ /* 0x000fc6000f8e0006 */
[----:B------:R-:W1:Y:S02]  /*8210*/  LDS.128 R28, [R231+0x16000] ;  /* 0x01600000e71c7984 */ /* 0x000e640000000c00 */
[----:B------:R-:W-:Y:S02]  /*8220*/  IADD3 R5, R5, R13, RZ ;  /* 0x0000000d05057210 */ /* 0x000fe40007ffe0ff */
[----:B------:R-:W-:-:S04]  /*8230*/  LEA R6, P0, R12, UR16, 0x1 ;  /* 0x000000100c067c11 */ /* 0x000fc8000f8008ff */
[----:B------:R-:W-:-:S05]  /*8240*/  LEA.HI.X R7, R12, UR17, R5, 0x1, P0 ;  /* 0x000000110c077c11 */ /* 0x000fca00080f0c05 */
[----:B--2---:R2:W-:Y:S04]  /*8250*/  STG.E.128 desc[UR6][R6.64+0x100], R24 ;  /* 0x0001001806007986 */ /* 0x0045e8000c101d06 */
[----:B---3--:R2:W-:Y:S04]  /*8260*/  STG.E.128 desc[UR6][R6.64+0x80], R20 ;  /* 0x0000801406007986 */ /* 0x0085e8000c101d06 */
[----:B----4-:R2:W-:Y:S04]  /*8270*/  STG.E.128 desc[UR6][R6.64], R16 ;  /* 0x0000001006007986 */ /* 0x0105e8000c101d06 */
[----:B-1----:R2:W-:Y:S02]  /*8280*/  STG.E.128 desc[UR6][R6.64+0x180], R28 ;  /* 0x0001801c06007986 */ /* 0x0025e4000c101d06 */
.L_x_277:
[----:B------:R-:W-:Y:S05]  /*8290*/  BSYNC B0 ;  /* 0x0000000000007941 */ /* 0x000fea0003800000 */
.L_x_276:
[----:B------:R-:W-:Y:S04]  /*82a0*/  BSSY B0, `(.L_x_278) ;  /* 0x0000011000007945 */ /* 0x000fe80003800000 */
[----:B------:R-:W-:Y:S05]  /*82b0*/  @P1 BRA `(.L_x_279) ;  /* 0x00000000003c1947 */ /* 0x000fea0003800000 */
[----:B------:R-:W-:Y:S01]  /*82c0*/  IADD3 R5, P0, R4, 0x20, RZ ;  /* 0x0000002004057810 */ /* 0x000fe20007f1e0ff */
[----:B------:R-:W-:Y:S01]  /*82d0*/  ULDC.64 UR16, c[0x0][0x3f0] ;  /* 0x0000fc0000107ab9 */ /* 0x000fe20000000a00 */
[----:B--2---:R-:W-:-:S03]  /*82e0*/  MOV R7, R14 ;  /* 0x0000000e00077202 */ /* 0x004fc60000000f00 */
[----:B------:R-:W-:-:S04]  /*82f0*/  IMAD.X R6, RZ, RZ, R64, P0 ;  /* 0x000000ffff067224 */ /* 0x000fc800000e0640 */
[----:B------:R-:W-:Y:S02]  /*8300*/  IMAD R12, R6, UR10, RZ ;  /* 0x0000000a060c7c24 */ /* 0x000fe4000f8e02ff */
[----:B------:R-:W-:-:S04]  /*8310*/  IMAD.MOV.U32 R6, RZ, RZ, R10 ;  /* 0x000000ffff067224 */ /* 0x000fc800078e000a */
[----:B------:R-:W-:-:S04]  /*8320*/  IMAD.WIDE.U32 R10, R5, UR10, R6 ;  /* 0x0000000a050a7c25 */ /* 0x000fc8000f8e0006 */
[----:B------:R-:W-:Y:S01]  /*8330*/  IMAD R5, R5, UR11, R12 ;  /* 0x0000000b05057c24 */ /* 0x000fe2000f8e020c */
[----:B------:R-:W-:-:S04]  /*8340*/  LEA R6, P0, R10, UR16, 0x1 ;  /* 0x000000100a067c11 */ /* 0x000fc8000f8008ff */
[----:B------:R-:W-:-:S04]  /*8350*/  IADD3 R5, R5, R11, RZ ;  /* 0x0000000b05057210 */ /* 0x000fc80007ffe0ff */
[----:B------:R-:W-:-:S05]  /*8360*/  LEA.HI.X R7, R10, UR17, R5, 0x1, P0 ;  /* 0x000000110a077c11 */ /* 0x000fca00080f0c05 */
[----:B------:R2:W-:Y:S04]  /*8370*/  STG.E.128 desc[UR6][R6.64], R44 ;  /* 0x0000002c06007986 */ /* 0x0005e8000c101d06 */
[----:B---3--:R2:W-:Y:S04]  /*8380*/  STG.E.128 desc[UR6][R6.64+0x80], R40 ;  /* 0x0000802806007986 */ /* 0x0085e8000c101d06 */
[----:B----4-:R2:W-:Y:S04]  /*8390*/  STG.E.128 desc[UR6][R6.64+0x100], R36 ;  /* 0x0001002406007986 */ /* 0x0105e8000c101d06 */
[----:B-1----:R2:W-:Y:S02]  /*83a0*/  STG.E.128 desc[UR6][R6.64+0x180], R32 ;  /* 0x0001802006007986 */ /* 0x0025e4000c101d06 */
.L_x_279:
[----:B------:R-:W-:Y:S05]  /*83b0*/  BSYNC B0 ;  /* 0x0000000000007941 */ /* 0x000fea0003800000 */
.L_x_278:
[----:B--2---:R2:W1:Y:S01]  /*83c0*/  LDS.128 R24, [R231+0x18000] ;  /* 0x01800000e7187984 */ /* 0x0044620000000c00 */
[----:B------:R-:W-:Y:S01]  /*83d0*/  UIMAD UR5, UR5, UR12, URZ ;  /* 0x0000000c050572a4 */ /* 0x000fe2000f8e023f */
[----:B------:R-:W-:Y:S01]  /*83e0*/  IMAD.U32 R6, RZ, RZ, UR12 ;  /* 0x0000000cff067e24 */ /* 0x000fe2000f8e00ff */
[----:B------:R-:W-:Y:S01]  /*83f0*/  USHF.R.S32.HI UR8, URZ, 0x1f, UR57 ;  /* 0x0000001f3f087899 */ /* 0x000fe20008011439 */
[----:B------:R2:W1:Y:S01]  /*8400*/  LDS.128 R20, [R231+0x1a000] ;  /* 0x01a00000e7147984 */ /* 0x0004620000000c00 */
[----:B------:R-:W-:Y:S01]  /*8410*/  UIMAD UR5, UR20, UR13, UR5 ;  /* 0x0000000d140572a4 */ /* 0x000fe2000f8e0205 */
[----:B------:R-:W-:Y:S01]  /*8420*/  IMAD.WIDE.U32 R6, R6, UR20, R8 ;  /* 0x0000001406067c25 */ /* 0x000fe2000f8e0008 */
[----:B------:R-:W-:Y:S01]  /*8430*/  ULDC.64 UR10, c[0x0][0x470] ;  /* 0x00011c00000a7ab9 */ /* 0x000fe20000000a00 */
[----:B------:R2:W1:Y:S01]  /*8440*/  LDS.128 R16, [R231+0x1c000] ;  /* 0x01c00000e7107984 */ /* 0x0004620000000c00 */
[----:B------:R-:W-:Y:S02]  /*8450*/  BSSY B0, `(.L_x_280) ;  /* 0x0000018000007945 */ /* 0x000fe40003800000 */
[----:B------:R-:W-:Y:S01]  /*8460*/  IMAD.U32 R5, RZ, RZ, UR5 ;  /* 0x00000005ff057e24 */ /* 0x000fe2000f8e00ff */
[----:B------:R2:W1:Y:S01]  /*8470*/  LDS.128 R12, [R231+0x1e000] ;  /* 0x01e00000e70c7984 */ /* 0x0004620000000c00 */
        /* <DEDUP_REMOVED lines=17> */
[----:B-1----:R1:W-:Y:S04]  /*8590*/  STG.E.128 desc[UR6][R6.64], R24 ;  /* 0x0000001806007986 */ /* 0x0023e8000c101d06 */
[----:B------:R1:W-:Y:S04]  /*85a0*/  STG.E.128 desc[UR6][R6.64+0x80], R20 ;  /* 0x0000801406007986 */ /* 0x0003e8000c101d06 */
[----:B------:R1:W-:Y:S04]  /*85b0*/  STG.E.128 desc[UR6][R6.64+0x100], R16 ;  /* 0x0001001006007986 */ /* 0x0003e8000c101d06 */
[----:B------:R1:W-:Y:S02]  /*85c0*/  STG.E.128 desc[UR6][R6.64+0x180], R12 ;  /* 0x0001800c06007986 */ /* 0x0003e4000c101d06 */
.L_x_281:
[----:B------:R-:W-:Y:S05]  /*85d0*/  BSYNC B0 ;  /* 0x0000000000007941 */ /* 0x000fea0003800000 */
.L_x_280:
        /* <DEDUP_REMOVED lines=12> */
[----:B------:R1:W-:Y:S04]  /*86a0*/  STG.E.128 desc[UR6][R4.64], R60 ;  /* 0x0000003c04007986 */ /* 0x0003e8000c101d06 */
[----:B------:R1:W-:Y:S04]  /*86b0*/  STG.E.128 desc[UR6][R4.64+0x80], R56 ;  /* 0x0000803804007986 */ /* 0x0003e8000c101d06 */
[----:B------:R1:W-:Y:S04]  /*86c0*/  STG.E.128 desc[UR6][R4.64+0x100], R52 ;  /* 0x0001003404007986 */ /* 0x0003e8000c101d06 */
[----:B------:R1:W-:Y:S02]  /*86d0*/  STG.E.128 desc[UR6][R4.64+0x180], R48 ;  /* 0x0001803004007986 */ /* 0x0003e4000c101d06 */
.L_x_270:
[----:B------:R-:W-:Y:S05]  /*86e0*/  BSYNC B1 ;  /* 0x0000000000017941 */ /* 0x000fea0003800000 */
.L_x_256:
[----:B------:R-:W-:Y:S01]  /*86f0*/  R2UR UR8, R250 ;  /* 0x00000000fa0872ca */ /* 0x000fe200000e0000 */
[----:B------:R-:W-:Y:S02]  /*8700*/  ULDC UR5, c[0x0][0xc] ;  /* 0x0000030000057ab9 */ /* 0x000fe40000000800 */
[----:B------:R-:W-:-:S10]  /*8710*/  UIADD3 UR9, UR5, UR9, URZ ;  /* 0x0000000905097290 */ /* 0x000fd4000fffe03f */
[----:B------:R-:W-:-:S06]  /*8720*/  UISETP.GE.AND UP0, UPT, UR9, UR8, UPT ;  /* 0x000000080900728c */ /* 0x000fcc000bf06270 */
[----:B------:R-:W-:-:S13]  /*8730*/  PLOP3.LUT P0, PT, PT, PT, UP0, 0x80, 0x0 ;  /* 0x000000000000781c */ /* 0x000fda0003f0f008 */
[----:B------:R-:W-:Y:S05]  /*8740*/  @P0 BRA `(.L_x_282) ;  /* 0x0000000000040947 */ /* 0x000fea0003800000 */
[----:B------:R-:W-:Y:S05]  /*8750*/  BRA `(.L_x_283) ;  /* 0xffffff8000bc7947 */ /* 0x000fea000383ffff */
.L_x_282:
[----:B------:R-:W-:Y:S05]  /*8760*/  EXIT ;  /* 0x000000000000794d */ /* 0x000fea0003800000 */
.L_x_284:
        /* <DEDUP_REMOVED lines=9> */
.L_x_1039:


//--------------------- .text._ZN5flash44flash_bwd_dq_dk_dv_loop_seqk_parallel_kernelI23Flash_bwd_kernel_traitsILi256ELi64ELi64ELi8ELi4ELi2ELi2ELb0ELb1EN7cutlass10bfloat16_tE19Flash_kernel_traitsILi256ELi64ELi64ELi8ES3_EELb0ELb1ELb0ELb1ELb0ELb0ELb0EEEvNS_16Flash_bwd_paramsE --------------------------
	.section	.text._ZN5flash44flash_bwd_dq_dk_dv_loop_seqk_parallel_kernelI23Flash_bwd_kernel_traitsILi256ELi64ELi64ELi8ELi4ELi2ELi2ELb0ELb1EN7cutlass10bfloat16_tE19Flash_kernel_traitsILi256ELi64ELi64ELi8ES3_EELb0ELb1ELb0ELb1ELb0ELb0ELb0EEEvNS_16Flash_bwd_paramsE,"ax",@progbits
	.align	128
        .global         _ZN5flash44flash_bwd_dq_dk_dv_loop_seqk_parallel_kernelI23Flash_bwd_kernel_traitsILi256ELi64ELi64ELi8ELi4ELi2ELi2ELb0ELb1EN7cutlass10bfloat16_tE19Flash_kernel_traitsILi256ELi64ELi64ELi8ES3_EELb0ELb1ELb0ELb1ELb0ELb0ELb0EEEvNS_16Flash_bwd_paramsE
        .type           _ZN5flash44flash_bwd_dq_dk_dv_loop_seqk_parallel_kernelI23Flash_bwd_kernel_traitsILi256ELi64ELi64ELi8ELi4ELi2ELi2ELb0ELb1EN7cutlass10bfloat16_tE19Flash_kernel_traitsILi256ELi64ELi64ELi8ES3_EELb0ELb1ELb0ELb1ELb0ELb0ELb0EEEvNS_16Flash_bwd_paramsE,@function
        .size           _ZN5flash44flash_bwd_dq_dk_dv_loop_seqk_parallel_kernelI23Flash_bwd_kernel_traitsILi256ELi64ELi64ELi8ELi4ELi2ELi2ELb0ELb1EN7cutlass10bfloat16_tE19Flash_kernel_traitsILi256ELi64ELi64ELi8ES3_EELb0ELb1ELb0ELb1ELb0ELb0ELb0EEEvNS_16Flash_bwd_paramsE,(.L_x_1040 - _ZN5flash44flash_bwd_dq_dk_dv_loop_seqk_parallel_kernelI23Flash_bwd_kernel_traitsILi256ELi64ELi64ELi8ELi4ELi2ELi2ELb0ELb1EN7cutlass10bfloat16_tE19Flash_kernel_traitsILi256ELi64ELi64ELi8ES3_EELb0ELb1ELb0ELb1ELb0ELb0ELb0EEEvNS_16Flash_bwd_paramsE)
        .other          _ZN5flash44flash_bwd_dq_dk_dv_loop_seqk_parallel_kernelI23Flash_bwd_kernel_traitsILi256ELi64ELi64ELi8ELi4ELi2ELi2ELb0ELb1EN7cutlass10bfloat16_tE19Flash_kernel_traitsILi256ELi64ELi64ELi8ES3_EELb0ELb1ELb0ELb1ELb0ELb0ELb0EEEvNS_16Flash_bwd_paramsE,@"STO_CUDA_ENTRY STV_DEFAULT"
_ZN5flash44flash_bwd_dq_dk_dv_loop_seqk_parallel_kernelI23Flash_bwd_kernel_traitsILi256ELi64ELi64ELi8ELi4ELi2ELi2ELb0ELb1EN7cutlass10bfloat16_tE19Flash_kernel_traitsILi256ELi64ELi64ELi8ES3_EELb0ELb1ELb0ELb1ELb0ELb0ELb0EEEvNS_16Flash_bwd_paramsE:
.text._ZN5flash44flash_bwd_dq_dk_dv_loop_seqk_parallel_kernelI23Flash_bwd_kernel_traitsILi256ELi64ELi64ELi8ELi4ELi2ELi2ELb0ELb1EN7cutlass10bfloat16_tE19Flash_kernel_traitsILi256ELi64ELi64ELi8ES3_EELb0ELb1ELb0ELb1ELb0ELb0ELb0EEEvNS_16Flash_bwd_paramsE:
        /* <DEDUP_REMOVED lines=10> */
[----:B------:R1:W-:Y:S02]  /*00a0*/  STL [R1], R0 ;  /* 0x0000000001007387 */ /* 0x0003e40000100800 */
[----:B------:R-:W-:-:S13]  /*00b0*/  PLOP3.LUT P0, PT, PT, PT, UP0, 0x80, 0x0 ;  /* 0x000000000000781c */ /* 0x000fda0003f0f008 */
[----:B------:R-:W-:Y:S05]  /*00c0*/  @P0 EXIT ;  /* 0x000000000000094d */ /* 0x000fea0003800000 */
[----:B------:R-:W2:Y:S01]  /*00d0*/  S2R R16, SR_TID.X ;  /* 0x0000000000107919 */ /* 0x000ea20000002100 */
[----:B------:R-:W3:Y:S01]  /*00e0*/  S2UR UR7, SR_CgaCtaId ;  /* 0x00000000000779c3 */ /* 0x000ee20000008800 */
[----:B------:R-:W-:Y:S01]  /*00f0*/  UMOV UR5, 0x400 ;  /* 0x0000040000057882 */ /* 0x000fe20000000000 */
[----:B------:R-:W-:Y:S01]  /*0100*/  UMOV UR6, 0x400 ;  /* 0x0000040000067882 */ /* 0x000fe20000000000 */
[----:B------:R-:W-:Y:S01]  /*0110*/  IMAD.MOV.U32 R218, RZ, RZ, 0x20 ;  /* 0x00000020ffda7424 */ /* 0x000fe200078e00ff */
[----:B------:R-:W-:Y:S01]  /*0120*/  UMOV UR59, URZ ;  /* 0x0000003f003b7c82 */ /* 0x000fe20008000000 */
[----:B------:R-:W-:Y:S02]  /*0130*/  IMAD.MOV.U32 R214, RZ, RZ, 0x40 ;  /* 0x00000040ffd67424 */ /* 0x000fe400078e00ff */
[----:B------:R-:W-:Y:S01]  /*0140*/  IMAD.MOV.U32 R235, RZ, RZ, -0x10 ;  /* 0xfffffff0ffeb7424 */ /* 0x000fe200078e00ff */
[----:B------:R-:W4:Y:S08]  /*0150*/  S2UR UR48, SR_CTAID.Y ;  /* 0x00000000003079c3 */ /* 0x000f300000002600 */
[----:B------:R-:W-:Y:S08]  /*0160*/  S2UR UR56, SR_CTAID.Z ;  /* 0x00000000003879c3 */ /* 0x000ff00000002700 */
[----:B------:R-:W5:Y:S01]  /*0170*/  S2UR UR4, SR_CgaCtaId ;  /* 0x00000000000479c3 */ /* 0x000f620000008800 */
[----:B---3--:R-:W-:Y:S01]  /*0180*/  ULEA UR5, UR7, UR5, 0x18 ;  /* 0x0000000507057291 */ /* 0x008fe2000f8ec03f */
[----:B--2---:R-:W-:Y:S01]  /*0190*/  SHF.R.S32.HI R14, RZ, 0x1f, R16 ;  /* 0x0000001fff0e7819 */ /* 0x004fe20000011410 */
[----:B------:R-:W-:Y:S01]  /*01a0*/  IMAD.SHL.U32 R248, R16, 0x2, RZ ;  /* 0x0000000210f87824 */ /* 0x000fe200078e00ff */
[----:B----4-:R-:W-:-:S02]  /*01b0*/  USHF.L.U32 UR7, UR48, 0x7, URZ ;  /* 0x0000000730077899 */ /* 0x010fc4000800063f */
[CC--:B------:R-:W-:Y:S02]  /*01c0*/  LEA.HI R15, R14.reuse, R16.reuse, RZ, 0x5 ;  /* 0x000000100e0f7211 */ /* 0x0c0fe400078f28ff */
[----:B------:R-:W-:Y:S02]  /*01d0*/  LEA.HI R6, R14, R16, RZ, 0x4 ;  /* 0x000000100e067211 */ /* 0x000fe400078f20ff */
[--C-:B------:R-:W-:Y:S02]  /*01e0*/  SHF.R.S32.HI R4, RZ, 0x5, R15.reuse ;  /* 0x00000005ff047819 */ /* 0x100fe4000001140f */
[----:B-1----:R-:W-:Y:S02]  /*01f0*/  SHF.R.S32.HI R0, RZ, 0x1f, R15 ;  /* 0x0000001fff007819 */ /* 0x002fe4000001140f */
[-C--:B------:R-:W-:Y:S02]  /*0200*/  LEA.HI R3, R15, R4.reuse, RZ, 0x1 ;  /* 0x000000040f037211 */ /* 0x080fe400078f08ff */
[----:B------:R-:W-:-:S02]  /*0210*/  LEA.HI R0, R0, R4, RZ, 0x2 ;  /* 0x0000000400007211 */ /* 0x000fc400078f10ff */
[----:B------:R-:W-:Y:S01]  /*0220*/  SHF.R.S32.HI R5, RZ, 0x4, R6 ;  /* 0x00000004ff057819 */ /* 0x000fe20000011406 */
[----:B-----5:R-:W-:Y:S01]  /*0230*/  ULEA UR4, UR4, UR6, 0x18 ;  /* 0x0000000604047291 */ /* 0x020fe2000f8ec03f */
[----:B------:R-:W-:Y:S01]  /*0240*/  LOP3.LUT R2, R0, 0xfffffffc, RZ, 0xc0, !PT ;  /* 0xfffffffc00027812 */ /* 0x000fe200078ec0ff */
[----:B------:R-:W-:Y:S01]  /*0250*/  USHF.R.S32.HI UR6, URZ, 0x1f, UR56 ;  /* 0x0000001f3f067899 */ /* 0x000fe20008011438 */
[----:B------:R-:W-:Y:S02]  /*0260*/  LOP3.LUT R0, R3, 0xfffffffe, RZ, 0xc0, !PT ;  /* 0xfffffffe03007812 */ /* 0x000fe400078ec0ff */
[-C--:B------:R-:W-:Y:S01]  /*0270*/  LEA.HI R18, R14, R16.reuse, RZ, 0x2 ;  /* 0x000000100e127211 */ /* 0x080fe200078f10ff */
[----:B------:R-:W-:Y:S01]  /*0280*/  IMAD.IADD R210, R4, 0x1, -R2 ;  /* 0x0000000104d27824 */ /* 0x000fe200078e0a02 */
[----:B------:R-:W-:Y:S01]  /*0290*/  LEA.HI R17, R14, R16, RZ, 0x3 ;  /* 0x000000100e117211 */ /* 0x000fe200078f18ff */
[----:B------:R-:W-:Y:S01]  /*02a0*/  IMAD.IADD R216, R4, 0x1, -R0 ;  /* 0x0000000104d87824 */ /* 0x000fe200078e0a00 */
[----:B------:R-:W-:-:S02]  /*02b0*/  LEA.HI R0, R6, R5, RZ, 0x1 ;  /* 0x0000000506007211 */ /* 0x000fc400078f08ff */
[--C-:B------:R-:W-:Y:S02]  /*02c0*/  SHF.R.S32.HI R7, RZ, 0x2, R18.reuse ;  /* 0x00000002ff077819 */ /* 0x100fe40000011412 */
[----:B------:R-:W-:Y:S02]  /*02d0*/  SHF.R.S32.HI R3, RZ, 0x1f, R18 ;  /* 0x0000001fff037819 */ /* 0x000fe40000011412 */
[----:B------:R-:W-:Y:S02]  /*02e0*/  LOP3.LUT R0, R0, 0xfffffffe, RZ, 0xc0, !PT ;  /* 0xfffffffe00007812 */ /* 0x000fe400078ec0ff */
[----:B------:R-:W-:Y:S02]  /*02f0*/  LOP3.LUT R4, R17, 0xfffffff8, RZ, 0xc0, !PT ;  /* 0xfffffff811047812 */ /* 0x000fe400078ec0ff */
[----:B------:R-:W-:Y:S01]  /*0300*/  LEA.HI R3, R3, R7, RZ, 0x3 ;  /* 0x0000000703037211 */ /* 0x000fe200078f18ff */
[----:B------:R-:W-:Y:S01]  /*0310*/  IMAD.IADD R12, R5, 0x1, -R0 ;  /* 0x00000001050c7824 */ /* 0x000fe200078e0a00 */
[----:B------:R-:W-:Y:S01]  /*0320*/  SHF.R.S32.HI R2, RZ, 0x3, R17 ;  /* 0x00000003ff027819 */ /* 0x000fe20000011411 */
[----:B------:R-:W-:Y:S01]  /*0330*/  IMAD.IADD R0, R16, 0x1, -R4 ;  /* 0x0000000110007824 */ /* 0x000fe200078e0a04 */
[----:B------:R-:W-:Y:S01]  /*0340*/  LOP3.LUT R3, R3, 0xfffffff8, RZ, 0xc0, !PT ;  /* 0xfffffff803037812 */ /* 0x000fe200078ec0ff */
[----:B------:R-:W-:Y:S01]  /*0350*/  IMAD.SHL.U32 R10, R12, 0x200, RZ ;  /* 0x000002000c0a7824 */ /* 0x000fe200078e00ff */
[----:B------:R-:W-:Y:S01]  /*0360*/  LOP3.LUT R4, R6, 0xfffffff0, RZ, 0xc0, !PT ;  /* 0xfffffff006047812 */ /* 0x000fe200078ec0ff */
[----:B------:R-:W-:Y:S01]  /*0370*/  IMAD.SHL.U32 R2, R2, 0x40, RZ ;  /* 0x0000004002027824 */ /* 0x000fe200078e00ff */
[C---:B------:R-:W-:Y:S01]  /*0380*/  LOP3.LUT P4, RZ, R0.reuse, 0x4, RZ, 0xc0, !PT ;  /* 0x0000000400ff7812 */ /* 0x040fe2000788c0ff */
[----:B------:R-:W-:Y:S01]  /*0390*/  IMAD.IADD R7, R7, 0x1, -R3 ;  /* 0x0000000107077824 */ /* 0x000fe200078e0a03 */
[----:B------:R-:W-:Y:S01]  /*03a0*/  LOP3.LUT P3, RZ, R0, 0x2, RZ, 0xc0, !PT ;  /* 0x0000000200ff7812 */ /* 0x000fe2000786c0ff */
[----:B------:R-:W-:Y:S01]  /*03b0*/  IMAD.IADD R3, R16, 0x1, -R4 ;  /* 0x0000000110037824 */ /* 0x000fe200078e0a04 */
[----:B------:R-:W-:Y:S01]  /*03c0*/  LOP3.LUT R2, R2, 0x1c0, RZ, 0xc0, !PT ;  /* 0x000001c002027812 */ /* 0x000fe200078ec0ff */
[----:B------:R-:W-:Y:S01]  /*03d0*/  IMAD.SHL.U32 R232, R0, 0x8, RZ ;  /* 0x0000000800e87824 */ /* 0x000fe200078e00ff */
[----:B------:R-:W-:Y:S01]  /*03e0*/  LEA.HI R8, R14, R16, RZ, 0x7 ;  /* 0x000000100e087211 */ /* 0x000fe200078f38ff */
[----:B------:R-:W-:Y:S01]  /*03f0*/  IMAD.SHL.U32 R0, R0, 0x40, RZ ;  /* 0x0000004000007824 */ /* 0x000fe200078e00ff */
[----:B------:R-:W-:Y:S01]  /*0400*/  SHF.R.S32.HI R5, RZ, 0x1f, R3 ;  /* 0x0000001fff057819 */ /* 0x000fe20000011403 */
[----:B------:R-:W-:Y:S01]  /*0410*/  VIADD R240, R232, 0x40 ;  /* 0x00000040e8f07836 */ /* 0x000fe20000000000 */
[----:B------:R-:W-:Y:S01]  /*0420*/  LOP3.LUT R4, R2, 0x38, R232, 0xf8, !PT ;  /* 0x0000003802047812 */ /* 0x000fe200078ef8e8 */
[C---:B------:R-:W-:Y:S01]  /*0430*/  VIADD R239, R232.reuse, 0x80 ;  /* 0x00000080e8ef7836 */ /* 0x040fe20000000000 */
[----:B------:R-:W-:Y:S01]  /*0440*/  SHF.R.U32.HI R2, RZ, 0x3, R2 ;  /* 0x00000003ff027819 */ /* 0x000fe20000011602 */
[----:B------:R-:W-:Y:S01]  /*0450*/  VIADD R241, R232, 0xc0 ;  /* 0x000000c0e8f17836 */ /* 0x000fe20000000000 */
[----:B------:R-:W-:-:S02]  /*0460*/  LEA.HI R13, R5, R3, RZ, 0x3 ;  /* 0x00000003050d7211 */ /* 0x000fc400078f18ff */
[----:B------:R-:W-:Y:S02]  /*0470*/  LOP3.LUT R0, R0, 0x1c0, RZ, 0xc0, !PT ;  /* 0x000001c000007812 */ /* 0x000fe400078ec0ff */
[----:B------:R-:W-:Y:S01]  /*0480*/  LOP3.LUT R11, R4, R2, RZ, 0x3c, !PT ;  /* 0x00000002040b7212 */ /* 0x000fe200078e3cff */
[----:B------:R-:W-:Y:S01]  /*0490*/  IMAD.SHL.U32 R2, R216, 0x10, RZ ;  /* 0x00000010d8027824 */ /* 0x000fe200078e00ff */
[----:B------:R-:W-:Y:S02]  /*04a0*/  LOP3.LUT R5, R13, 0xfffffff8, RZ, 0xc0, !PT ;  /* 0xfffffff80d057812 */ /* 0x000fe400078ec0ff */
[----:B------:R-:W-:Y:S02]  /*04b0*/  SHF.R.S32.HI R8, RZ, 0x7, R8 ;  /* 0x00000007ff087819 */ /* 0x000fe40000011408 */
[----:B------:R-:W-:Y:S01]  /*04c0*/  LOP3.LUT R4, R0, 0x8, R17, 0xf8, !PT ;  /* 0x0000000800047812 */ /* 0x000fe200078ef811 */
[----:B------:R-:W-:Y:S01]  /*04d0*/  IMAD.IADD R9, R3, 0x1, -R5 ;  /* 0x0000000103097824 */ /* 0x000fe200078e0a05 */
[----:B------:R-:W-:-:S02]  /*04e0*/  SHF.R.U32.HI R211, RZ, 0x3, R0 ;  /* 0x00000003ffd37819 */ /* 0x000fc40000011600 */
[----:B------:R-:W-:Y:S01]  /*04f0*/  LOP3.LUT R6, R0, 0x10, R2, 0xf8, !PT ;  /* 0x0000001000067812 */ /* 0x000fe200078ef802 */
[----:B------:R-:W-:Y:S01]  /*0500*/  IMAD R0, R8, 0x800, R10 ;  /* 0x0000080008007824 */ /* 0x000fe200078e020a */
[----:B------:R-:W-:Y:S02]  /*0510*/  LOP3.LUT R2, R7, 0x1, RZ, 0xc0, !PT ;  /* 0x0000000107027812 */ /* 0x000fe400078ec0ff */
[----:B------:R-:W-:Y:S02]  /*0520*/  LOP3.LUT R3, R4, R211, RZ, 0x3c, !PT ;  /* 0x000000d304037212 */ /* 0x000fe400078e3cff */
[----:B------:R-:W-:Y:S02]  /*0530*/  LEA.HI R4, R14, R16, RZ, 0x6 ;  /* 0x000000100e047211 */ /* 0x000fe400078f30ff */
[----:B------:R-:W-:Y:S01]  /*0540*/  ISETP.NE.U32.AND P0, PT, R2, 0x1, PT ;  /* 0x000000010200780c */ /* 0x000fe20003f05070 */
[----:B------:R-:W-:Y:S01]  /*0550*/  IMAD.IADD R3, R0, 0x1, R3 ;  /* 0x0000000100037824 */ /* 0x000fe200078e0203 */
[----:B------:R-:W-:-:S02]  /*0560*/  LOP3.LUT R2, R15, 0xffffffe0, RZ, 0xc0, !PT ;  /* 0xffffffe00f027812 */ /* 0x000fc400078ec0ff */
[----:B------:R-:W-:Y:S01]  /*0570*/  SHF.R.S32.HI R0, RZ, 0x6, R4 ;  /* 0x00000006ff007819 */ /* 0x000fe20000011404 */
[----:B------:R-:W-:Y:S01]  /*0580*/  IMAD.SHL.U32 R3, R3, 0x2, RZ ;  /* 0x0000000203037824 */ /* 0x000fe200078e00ff */
[----:B------:R-:W-:Y:S01]  /*0590*/  LOP3.LUT R4, R18, 0x7ffffffc, RZ, 0xc0, !PT ;  /* 0x7ffffffc12047812 */ /* 0x000fe200078ec0ff */
[----:B------:R-:W-:Y:S01]  /*05a0*/  IMAD.IADD R252, R16, 0x1, -R2 ;  /* 0x0000000110fc7824 */ /* 0x000fe200078e0a02 */
[----:B------:R-:W-:Y:S01]  /*05b0*/  LOP3.LUT R14, R6, 0x8, R17, 0xf8, !PT ;  /* 0x00000008060e7812 */ /* 0x000fe200078ef811 */
[C---:B------:R-:W-:Y:S01]  /*05c0*/  IMAD R11, R0.reuse, 0x200, R11 ;  /* 0x00000200000b7824 */ /* 0x040fe200078e020b */
        /* <DEDUP_REMOVED lines=10> */
[----:B------:R-:W-:Y:S01]  /*0670*/  LOP3.LUT R211, R10, R14, R211, 0xf6, !PT ;  /* 0x0000000e0ad37212 */ /* 0x000fe200078ef6d3 */
[----:B------:R-:W-:Y:S01]  /*0680*/  IMAD.SHL.U32 R5, R4, 0x2, RZ ;  /* 0x0000000204057824 */ /* 0x000fe200078e00ff */
[----:B------:R-:W-:-:S02]  /*0690*/  SHF.R.U32.HI R4, RZ, 0x3, R0 ;  /* 0x00000003ff047819 */ /* 0x000fc40000011600 */
[----:B------:R-:W-:Y:S02]  /*06a0*/  LOP3.LUT R248, R6, 0x6, R248, 0xf8, !PT ;  /* 0x0000000606f87812 */ /* 0x000fe400078ef8f8 */
[----:B------:R-:W-:Y:S02]  /*06b0*/  LOP3.LUT R6, R0, 0x20, R6, 0xf8, !PT ;  /* 0x0000002000067812 */ /* 0x000fe400078ef806 */
[----:B------:R-:W-:Y:S02]  /*06c0*/  LOP3.LUT R7, R2, 0x20, R7, 0xf8, !PT ;  /* 0x0000002002077812 */ /* 0x000fe400078ef807 */
[----:B------:R-:W-:Y:S01]  /*06d0*/  LOP3.LUT R2, R4, R0, R2, 0x1e, !PT ;  /* 0x0000000004027212 */ /* 0x000fe200078e1e02 */
[--C-:B------:R-:W-:Y:S01]  /*06e0*/  IMAD R0, R210, 0x400, R5.reuse ;  /* 0x00000400d2007824 */ /* 0x100fe200078e0205 */
[----:B------:R-:W-:Y:S01]  /*06f0*/  LOP3.LUT R4, R6, R4, RZ, 0x3c, !PT ;  /* 0x0000000406047212 */ /* 0x000fe200078e3cff */
[----:B------:R-:W-:Y:S01]  /*0700*/  IMAD R5, R216, 0x400, R5 ;  /* 0x00000400d8057824 */ /* 0x000fe200078e0205 */
[C---:B------:R-:W-:Y:S01]  /*0710*/  SEL R208, R214.reuse, 0xffffffc0, !P4 ;  /* 0xffffffc0d6d07807 */ /* 0x040fe20006000000 */
[----:B------:R-:W-:Y:S01]  /*0720*/  IMAD.SHL.U32 R6, R13, 0x40, RZ ;  /* 0x000000400d067824 */ /* 0x000fe200078e00ff */
[----:B------:R-:W-:Y:S01]  /*0730*/  SEL R214, R214, 0xffffffc0, !P6 ;  /* 0xffffffc0d6d67807 */ /* 0x000fe20007000000 */
[----:B------:R-:W-:Y:S01]  /*0740*/  IMAD.IADD R234, R0, 0x1, R4 ;  /* 0x0000000100ea7824 */ /* 0x000fe200078e0204 */
[----:B------:R-:W-:Y:S01]  /*0750*/  SHF.R.S32.HI R4, RZ, 0x1f, R252 ;  /* 0x0000001fff047819 */ /* 0x000fe200000114fc */
[----:B------:R-:W-:Y:S01]  /*0760*/  IMAD.SHL.U32 R0, R9, 0x40, RZ ;  /* 0x0000004009007824 */ /* 0x000fe200078e00ff */
[----:B------:R-:W-:Y:S01]  /*0770*/  SEL R235, R235, 0x10, !P0 ;  /* 0x00000010ebeb7807 */ /* 0x000fe20004000000 */
[----:B------:R-:W-:Y:S01]  /*0780*/  IMAD.IADD R245, R5, 0x1, R2 ;  /* 0x0000000105f57824 */ /* 0x000fe200078e0202 */
[----:B------:R-:W-:Y:S01]  /*0790*/  LEA.HI R4, R4, R252, RZ, 0x2 ;  /* 0x000000fc04047211 */ /* 0x000fe200078f10ff */
[----:B------:R-:W-:Y:S01]  /*07a0*/  IMAD.SHL.U32 R5, R12, 0x8, RZ ;  /* 0x000000080c057824 */ /* 0x000fe200078e00ff */
[----:B------:R-:W-:-:S02]  /*07b0*/  LOP3.LUT R0, R0, 0x1c0, RZ, 0xc0, !PT ;  /* 0x000001c000007812 */ /* 0x000fc400078ec0ff */
[----:B------:R-:W-:Y:S02]  /*07c0*/  SHF.R.S32.HI R4, RZ, 0x2, R4 ;  /* 0x00000002ff047819 */ /* 0x000fe40000011404 */
[----:B------:R-:W-:Y:S02]  /*07d0*/  SHF.R.U32.HI R2, RZ, 0x3, R0 ;  /* 0x00000003ff027819 */ /* 0x000fe40000011600 */
[----:B------:R-:W-:Y:S01]  /*07e0*/  LOP3.LUT R5, R0, 0x8, R5, 0xf8, !PT ;  /* 0x0000000800057812 */ /* 0x000fe200078ef805 */
[----:B------:R-:W-:Y:S01]  /*07f0*/  IMAD R250, R210, 0x10, R4 ;  /* 0x00000010d2fa7824 */ /* 0x000fe200078e0204 */
[----:B------:R-:W-:Y:S02]  /*0800*/  LOP3.LUT R7, R2, R7, R0, 0x1e, !PT ;  /* 0x0000000702077212 */ /* 0x000fe400078e1e00 */
[----:B------:R-:W-:Y:S01]  /*0810*/  LOP3.LUT R0, R6, 0xfffffe00, RZ, 0xc0, !PT ;  /* 0xfffffe0006007812 */ /* 0x000fe200078ec0ff */
[----:B------:R-:W-:Y:S01]  /*0820*/  IMAD.U32 R6, RZ, RZ, UR7 ;  /* 0x00000007ff067e24 */ /* 0x000fe2000f8e00ff */
[----:B------:R-:W-:Y:S01]  /*0830*/  USHF.R.S32.HI UR7, URZ, 0x1f, UR56 ;  /* 0x0000001f3f077899 */ /* 0x000fe20008011438 */
[----:B------:R-:W-:-:S02]  /*0840*/  LOP3.LUT R2, R5, R2, RZ, 0x3c, !PT ;  /* 0x0000000205027212 */ /* 0x000fc400078e3cff */
[--C-:B------:R-:W-:Y:S01]  /*0850*/  IMAD R210, R210, 0x400, R0.reuse ;  /* 0x00000400d2d27824 */ /* 0x100fe200078e0200 */
[----:B------:R-:W-:Y:S01]  /*0860*/  LEA R234, R234, UR5, 0x1 ;  /* 0x00000005eaea7c11 */ /* 0x000fe2000f8e08ff */
[----:B------:R-:W-:Y:S01]  /*0870*/  IMAD R216, R216, 0x400, R0 ;  /* 0x00000400d8d87824 */ /* 0x000fe200078e0200 */
[----:B------:R-:W-:Y:S01]  /*0880*/  LEA R211, R211, UR5, 0x1 ;  /* 0x00000005d3d37c11 */ /* 0x000fe2000f8e08ff */
[----:B------:R-:W-:Y:S01]  /*0890*/  IMAD.U32 R4, RZ, RZ, UR7 ;  /* 0x00000007ff047e24 */ /* 0x000fe2000f8e00ff */
[----:B------:R-:W-:Y:S01]  /*08a0*/  USHF.R.S32.HI UR7, URZ, 0x1f, UR48 ;  /* 0x0000001f3f077899 */ /* 0x000fe20008011430 */
[----:B------:R-:W-:Y:S01]  /*08b0*/  IMAD.IADD R210, R210, 0x1, R2 ;  /* 0x00000001d2d27824 */ /* 0x000fe200078e0202 */
[----:B------:R-:W-:Y:S01]  /*08c0*/  LOP3.LUT R0, R7, R0, RZ, 0xfc, !PT ;  /* 0x0000000007007212 */ /* 0x000fe200078efcff */
[----:B------:R-:W-:Y:S01]  /*08d0*/  IMAD.IADD R216, R2, 0x1, R216 ;  /* 0x0000000102d87824 */ /* 0x000fe200078e02d8 */
[----:B------:R-:W-:Y:S01]  /*08e0*/  LEA R220, R11, UR5, 0x1 ;  /* 0x000000050bdc7c11 */ /* 0x000fe2000f8e08ff */
[----:B------:R-:W-:Y:S01]  /*08f0*/  VIADD R231, R234, 0x20 ;  /* 0x00000020eae77836 */ /* 0x000fe20000000000 */
[----:B------:R-:W-:Y:S01]  /*0900*/  LEA R210, R210, UR5, 0x1 ;  /* 0x00000005d2d27c11 */ /* 0x000fe2000f8e08ff */
[----:B------:R-:W-:Y:S01]  /*0910*/  IMAD.U32 R2, RZ, RZ, UR7 ;  /* 0x00000007ff027e24 */ /* 0x000fe2000f8e00ff */
[----:B------:R-:W-:Y:S01]  /*0920*/  UIADD3 UR7, UR5, 0x10000, URZ ;  /* 0x0001000005077890 */ /* 0x000fe2000fffe03f */
[----:B------:R-:W-:Y:S01]  /*0930*/  IMAD.U32 R2, RZ, RZ, UR6 ;  /* 0x00000006ff027e24 */ /* 0x000fe2000f8e00ff */
[----:B------:R-:W-:Y:S01]  /*0940*/  UIADD3 UR6, UR5, 0x20000, URZ ;  /* 0x0002000005067890 */ /* 0x000fe2000fffe03f */
[----:B------:R-:W-:Y:S01]  /*0950*/  SEL R2, R218, 0xffffffe0, !P3 ;  /* 0xffffffe0da027807 */ /* 0x000fe20005800000 */
[----:B------:R-:W-:Y:S01]  /*0960*/  @P1 VIADD R231, R234, 0xffffffe0 ;  /* 0xffffffe0eae71836 */ /* 0x000fe20000000000 */
[----:B------:R-:W-:Y:S01]  /*0970*/  SEL R218, R218, 0xffffffe0, !P5 ;  /* 0xffffffe0dada7807 */ /* 0x000fe20006800000 */
[----:B------:R-:W-:Y:S01]  /*0980*/  VIADD R209, R3, UR7 ;  /* 0x0000000703d17c36 */ /* 0x000fe20008000000 */
[----:B------:R-:W-:Y:S01]  /*0990*/  LEA R245, R245, UR7, 0x1 ;  /* 0x00000007f5f57c11 */ /* 0x000fe2000f8e08ff */
[----:B------:R-:W-:Y:S01]  /*09a0*/  IMAD.IADD R213, R208, 0x1, R211 ;  /* 0x00000001d0d57824 */ /* 0x000fe200078e02d3 */
[----:B------:R-:W-:Y:S01]  /*09b0*/  LEA R216, R216, UR6, 0x1 ;  /* 0x00000006d8d87c11 */ /* 0x000fe2000f8e08ff */
[C---:B------:R-:W-:Y:S01]  /*09c0*/  IMAD.IADD R2, R209.reuse, 0x1, R2 ;  /* 0x00000001d1027824 */ /* 0x040fe200078e0202 */
[----:B------:R-:W-:Y:S01]  /*09d0*/  SHF.R.S32.HI R251, RZ, 0x1f, R250 ;  /* 0x0000001ffffb7819 */ /* 0x000fe200000114fa */
        /* <DEDUP_REMOVED lines=12> */
[----:B------:R-:W-:Y:S02]  /*0aa0*/  IMAD.IADD R214, R212, 0x1, R214 ;  /* 0x00000001d4d67824 */ /* 0x000fe400078e02d6 */
[----:B------:R-:W-:-:S07]  /*0ab0*/  IMAD.IADD R218, R218, 0x1, R217 ;  /* 0x00000001dada7824 */ /* 0x000fce00078e02d9 */
.L_x_329:
        /* <DEDUP_REMOVED lines=19> */
[----:B------:R-:W-:Y:S01]  /*0bf0*/  IMAD.U32 R6, RZ, RZ, UR8 ;  /* 0x00000008ff067e24 */ /* 0x000fe2000f8e00ff */
[----:B------:R-:W-:Y:S01]  /*0c00*/  ULDC.U8 UR17, c[0x0][0x3c2] ;  /* 0x0000f08000117ab9 */ /* 0x000fe20000000000 */
[----:B------:R-:W-:Y:S01]  /*0c10*/  ULDC.64 UR12, c[0x0][0x2f8] ;  /* 0x0000be00000c7ab9 */ /* 0x000fe20000000a00 */
[----:B------:R-:W-:Y:S01]  /*0c20*/  @UP4 UIADD3.X UR11, UR5, UR11, URZ, UP1, !UPT ;  /* 0x0000000b050b4290 */ /* 0x000fe20008ffe43f */
[----:B------:R-:W-:Y:S01]  /*0c30*/  PLOP3.LUT P3, PT, PT, PT, UP2, 0x80, 0x0 ;  /* 0x000000000000781c */ /* 0x000fe20003f6f028 */
[----:B------:R-:W-:Y:S01]  /*0c40*/  UISETP.NE.AND UP4, UPT, UR17, URZ, UPT ;  /* 0x0000003f1100728c */ /* 0x000fe2000bf85270 */
[----:B------:R-:W-:Y:S01]  /*0c50*/  IMAD.U32 R7, RZ, RZ, UR9 ;  /* 0x00000009ff077e24 */ /* 0x000fe2000f8e00ff */
[----:B------:R-:W-:Y:S01]  /*0c60*/  UISETP.EQ.U32.AND UP1, UPT, UR12, URZ, UPT ;  /* 0x0000003f0c00728c */ /* 0x000fe2000bf22070 */
[----:B------:R-:W-:Y:S01]  /*0c70*/  IMAD.U32 R4, RZ, RZ, UR10 ;  /* 0x0000000aff047e24 */ /* 0x000fe2000f8e00ff */
        /* <DEDUP_REMOVED lines=45> */
.L_x_285:
        /* <DEDUP_REMOVED lines=30> */
[----:B------:R-:W-:Y:S01]  /*1130*/  ULDC UR58, c[0x0][0x2d4] ;  /* 0x0000b500003a7ab9 */ /* 0x000fe20000000800 */
[----:B------:R-:W-:Y:S01]  /*1140*/  @UP1 UIMAD.WIDE.U32 UR40, UR5, UR12, URZ ;  /* 0x0000000c052812a5 */ /* 0x000fe2000f8e003f */
[----:B------:R-:W1:Y:S01]  /*1150*/  I2F.RP R6, R9 ;  /* 0x0000000900067306 */ /* 0x000e620000209400 */
[----:B------:R-:W-:Y:S01]  /*1160*/  USHF.R.S32.HI UR21, URZ, 0x1f, UR8 ;  /* 0x0000001f3f157899 */ /* 0x000fe20008011408 */
[----:B------:R-:W-:Y:S01]  /*1170*/  ISETP.NE.AND P3, PT, R12, RZ, PT ;  /* 0x000000ff0c00720c */ /* 0x000fe20003f65270 */
[----:B------:R-:W-:Y:S01]  /*1180*/  UISETP.NE.AND UP0, UPT, UR39, -0x1, UPT ;  /* 0xffffffff2700788c */ /* 0x000fe2000bf05270 */
[----:B------:R-:W-:Y:S01]  /*1190*/  ULDC.64 UR28, c[0x0][0x240] ;  /* 0x00009000001c7ab9 */ /* 0x000fe20000000a00 */
[----:B------:R-:W-:Y:S01]  /*11a0*/  USHF.R.S32.HI UR47, URZ, 0x1f, UR58 ;  /* 0x0000001f3f2f7899 */ /* 0x000fe2000801143a */
[----:B------:R-:W-:Y:S01]  /*11b0*/  ULDC UR61, c[0x0][0x2dc] ;  /* 0x0000b700003d7ab9 */ /* 0x000fe20000000800 */
[----:B------:R-:W-:Y:S01]  /*11c0*/  ULDC UR60, c[0x0][0x270] ;  /* 0x00009c00003c7ab9 */ /* 0x000fe20000000800 */
[----:B------:R-:W-:-:S02]  /*11d0*/  @UP1 UIMAD UR43, UR5, UR13, UR41 ;  /* 0x0000000d052b12a4 */ /* 0x000fc4000f8e0229 */
[----:B------:R-:W-:Y:S02]  /*11e0*/  @!UP1 UIMAD.WIDE.U32 UR36, UR48, UR10, URZ ;  /* 0x0000000a302492a5 */ /* 0x000fe4000f8e003f */
[----:B------:R-:W-:Y:S01]  /*11f0*/  USEL UR45, UR15, URZ, UP2 ;  /* 0x0000003f0f2d7287 */ /* 0x000fe20009000000 */
[----:B-1----:R-:W1:Y:S01]  /*1200*/  MUFU.RCP R6, R6 ;  /* 0x0000000600067308 */ /* 0x002e620000001000 */
[----:B------:R-:W-:Y:S01]  /*1210*/  UIMAD.WIDE.U32 UR16, UR5, UR28, URZ ;  /* 0x0000001c051072a5 */ /* 0x000fe2000f8e003f */
[----:B------:R-:W-:Y:S01]  /*1220*/  ULDC.U8 UR15, c[0x0][0x3d8] ;  /* 0x0000f600000f7ab9 */ /* 0x000fe20000000000 */
[----:B------:R-:W-:Y:S02]  /*1230*/  UIMAD.WIDE UR10, UR61, UR60, URZ ;  /* 0x0000003c3d0a72a5 */ /* 0x000fe4000f8e023f */
[----:B------:R-:W-:Y:S02]  /*1240*/  UIMAD.WIDE.U32 UR12, UR48, UR58, URZ ;  /* 0x0000003a300c72a5 */ /* 0x000fe4000f8e003f */
[----:B------:R-:W-:-:S02]  /*1250*/  ULEA.HI UR31, UR21, UR8, URZ, 0x6 ;  /* 0x00000008151f7291 */ /* 0x000fc4000f8f303f */
[----:B------:R-:W-:Y:S02]  /*1260*/  UIMAD UR8, UR47, UR48, URZ ;  /* 0x000000302f0872a4 */ /* 0x000fe4000f8e023f */
[----:B------:R-:W-:Y:S02]  /*1270*/  UISETP.NE.AND UP3, UPT, UR15, URZ, UPT ;  /* 0x0000003f0f00728c */ /* 0x000fe4000bf65270 */
[----:B------:R-:W-:Y:S02]  /*1280*/  USHF.L.U64.HI UR14, UR48, 0x7, UR57 ;  /* 0x00000007300e7899 */ /* 0x000fe40008010239 */
[----:B------:R-:W-:Y:S01]  /*1290*/  USEL UR46, UR24, UR16, !UP1 ;  /* 0x00000010182e7287 */ /* 0x000fe2000c800000 */
[----:B-1----:R-:W-:Y:S01]  /*12a0*/  VIADD R6, R6, 0xffffffe ;  /* 0x0ffffffe06067836 */ /* 0x002fe20000000000 */
[----:B------:R-:W-:Y:S02]  /*12b0*/  UIADD3 UR42, UR25, UR42, URZ ;  /* 0x0000002a192a7290 */ /* 0x000fe4000fffe03f */
[----:B------:R-:W-:Y:S01]  /*12c0*/  UIMAD.WIDE.U32 UR24, UR10, UR12, URZ ;  /* 0x0000000c0a1872a5 */ /* 0x000fe2000f8e003f */
[----:B------:R-:W1:Y:S01]  /*12d0*/  F2I.FTZ.U32.TRUNC.NTZ R7, R6 ;  /* 0x0000000600077305 */ /* 0x000e62000021f000 */
[----:B------:R-:W-:-:S02]  /*12e0*/  UIMAD UR21, UR11, UR12, URZ ;  /* 0x0000000c0b1572a4 */ /* 0x000fc4000f8e023f */
[----:B------:R-:W-:Y:S02]  /*12f0*/  UIMAD UR12, UR57, UR58, UR8 ;  /* 0x0000003a390c72a4 */ /* 0x000fe4000f8e0208 */
[----:B------:R-:W-:Y:S02]  /*1300*/  @UP0 UIADD3 UR19, UR20, UR39, URZ ;  /* 0x0000002714130290 */ /* 0x000fe4000fffe03f */
[----:B------:R-:W-:Y:S02]  /*1310*/  USEL UR44, UR14, URZ, UP2 ;  /* 0x0000003f0e2c7287 */ /* 0x000fe40009000000 */
[----:B------:R-:W-:Y:S01]  /*1320*/  UIADD3 UR12, UR13, UR12, URZ ;  /* 0x0000000c0d0c7290 */ /* 0x000fe2000fffe03f */
[----:B------:R-:W-:Y:S01]  /*1330*/  @UP0 ULDC.64 UR14, c[0x0][0x248] ;  /* 0x00009200000e0ab9 */ /* 0x000fe20000000a00 */
[----:B------:R-:W-:Y:S01]  /*1340*/  ULDC UR49, c[0x0][0x2c4] ;  /* 0x0000b10000317ab9 */ /* 0x000fe20000000800 */
[----:B------:R-:W-:Y:S01]  /*1350*/  UIMAD UR30, UR5, UR29, URZ ;  /* 0x0000001d051e72a4 */ /* 0x000fe2000f8e023f */
[----:B-1----:R-:W-:Y:S01]  /*1360*/  IMAD.MOV R5, RZ, RZ, -R7 ;  /* 0x000000ffff057224 */ /* 0x002fe200078e0a07 */
[----:B------:R-:W-:Y:S01]  /*1370*/  @UP0 UIMAD.WIDE.U32 UR26, UR19, UR14, URZ ;  /* 0x0000000e131a02a5 */ /* 0x000fe2000f8e003f */
[----:B------:R-:W-:Y:S01]  /*1380*/  IMAD.MOV.U32 R6, RZ, RZ, RZ ;  /* 0x000000ffff067224 */ /* 0x000fe200078e00ff */
[----:B------:R-:W-:Y:S01]  /*1390*/  @UP0 UIMAD UR50, UR19, UR15, URZ ;  /* 0x0000000f133202a4 */ /* 0x000fe2000f8e023f */
[----:B------:R-:W-:Y:S01]  /*13a0*/  IMAD R5, R5, R9, RZ ;  /* 0x0000000905057224 */ /* 0x000fe200078e02ff */
[----:B------:R-:W-:-:S02]  /*13b0*/  @UP3 UIMAD UR19, UR48, UR49, URZ ;  /* 0x00000031301332a4 */ /* 0x000fc4000f8e023f */
[----:B------:R-:W-:Y:S01]  /*13c0*/  UIMAD UR21, UR10, UR12, UR21 ;  /* 0x0000000c0a1572a4 */ /* 0x000fe2000f8e0215 */
[----:B------:R-:W-:Y:S01]  /*13d0*/  IMAD.HI.U32 R5, R7, R5, R6 ;  /* 0x0000000507057227 */ /* 0x000fe200078e0006 */
[----:B------:R-:W-:Y:S01]  /*13e0*/  MOV R6, R8 ;  /* 0x0000000800067202 */ /* 0x000fe20000000f00 */
[----:B------:R-:W-:Y:S02]  /*13f0*/  ULOP3.LUT UR12, UR31, 0xffffffc0, URZ, 0xc0, !UPT ;  /* 0xffffffc01f0c7892 */ /* 0x000fe4000f8ec03f */
[----:B------:R-:W-:Y:S02]  /*1400*/  @UP1 UIADD3 UR42, UR17, UR30, URZ ;  /* 0x0000001e112a1290 */ /* 0x000fe4000fffe03f */
[----:B------:R-:W-:Y:S01]  /*1410*/  IMAD.HI.U32 R5, R5, R6, RZ ;  /* 0x0000000605057227 */ /* 0x000fe200078e00ff */
[----:B------:R-:W-:Y:S02]  /*1420*/  UIMAD.WIDE.U32 UR16, UR10, UR5, URZ ;  /* 0x000000050a1072a5 */ /* 0x000fe4000f8e003f */
[----:B------:R-:W-:Y:S01]  /*1430*/  @UP3 USEL UR19, UR19, UR5, !UP1 ;  /* 0x0000000513133287 */ /* 0x000fe2000c800000 */
[----:B------:R-:W-:Y:S01]  /*1440*/  IMAD.MOV R7, RZ, RZ, -R5 ;  /* 0x000000ffff077224 */ /* 0x000fe200078e0a05 */
[----:B------:R-:W-:Y:S01]  /*1450*/  UIADD3 UR12, UR12, -0x40, URZ ;  /* 0xffffffc00c0c7890 */ /* 0x000fe2000fffe03f */
[----:B------:R-:W-:-:S02]  /*1460*/  @UP3 ULDC UR8, c[0x0][0x2e4] ;  /* 0x0000b90000083ab9 */ /* 0x000fc40000000800 */
[C---:B------:R-:W-:Y:S01]  /*1470*/  IMAD R6, R9.reuse, R7, R6 ;  /* 0x0000000709067224 */ /* 0x040fe200078e0206 */
[----:B------:R-:W-:Y:S02]  /*1480*/  @!UP3 UIMAD UR13, UR48, UR60, UR56 ;  /* 0x0000003c300db2a4 */ /* 0x000fe4000f8e0238 */
[----:B------:R-:W-:Y:S02]  /*1490*/  @UP3 UIMAD UR47, UR56, UR8, UR19 ;  /* 0x00000008382f32a4 */ /* 0x000fe4000f8e0213 */
[----:B------:R-:W-:Y:S01]  /*14a0*/  ISETP.GT.U32.AND P1, PT, R9, R6, PT ;  /* 0x000000060900720c */ /* 0x000fe20003f24070 */
[----:B------:R-:W-:Y:S02]  /*14b0*/  USEL UR55, UR24, UR16, !UP1 ;  /* 0x0000001018377287 */ /* 0x000fe4000c800000 */
[----:B------:R-:W-:Y:S02]  /*14c0*/  USHF.R.S32.HI UR24, URZ, 0x1f, UR12 ;  /* 0x0000001f3f187899 */ /* 0x000fe4000801140c */
[----:B------:R-:W-:-:S02]  /*14d0*/  UIADD3 UR8, UP2, UR12, UR45, URZ ;  /* 0x0000002d0c087290 */ /* 0x000fc4000ff5e03f */
[----:B------:R-:W-:Y:S01]  /*14e0*/  @!UP3 UIMAD UR47, UR13, UR49, URZ ;  /* 0x000000310d2fb2a4 */ /* 0x000fe2000f8e023f */
[----:B------:R-:W-:Y:S01]  /*14f0*/  ULDC.U8 UR22, c[0x0][0x480] ;  /* 0x0001200000167ab9 */ /* 0x000fe20000000000 */
[----:B------:R-:W-:Y:S02]  /*1500*/  UIADD3.X UR16, UR24, UR44, URZ, UP2, !UPT ;  /* 0x0000002c18107290 */ /* 0x000fe400097fe43f */
[----:B------:R-:W-:Y:S02]  /*1510*/  UIMAD UR13, UR11, UR8, URZ ;  /* 0x000000080b0d72a4 */ /* 0x000fe4000f8e023f */
[----:B------:R-:W-:Y:S01]  /*1520*/  @!P1 IMAD.IADD R6, R6, 0x1, -R9 ;  /* 0x0000000106069824 */ /* 0x000fe200078e0a09 */
[----:B------:R-:W-:Y:S01]  /*1530*/  @!P1 IADD3 R5, R5, 0x1, RZ ;  /* 0x0000000105059810 */ /* 0x000fe20007ffe0ff */
[----:B------:R-:W-:Y:S01]  /*1540*/  @UP0 UIADD3 UR35, UR20, UR39, URZ ;  /* 0x0000002714230290 */ /* 0x000fe2000fffe03f */
[----:B------:R-:W-:Y:S01]  /*1550*/  PLOP3.LUT P1, PT, PT, PT, UP0, 0x80, 0x0 ;  /* 0x000000000000781c */ /* 0x000fe20003f2f008 */
[----:B------:R-:W-:Y:S01]  /*1560*/  UISETP.NE.AND UP4, UPT, UR22, URZ, UPT ;  /* 0x0000003f1600728c */ /* 0x000fe2000bf85270 */
[----:B------:R-:W-:Y:S01]  /*1570*/  ISETP.GE.U32.AND P0, PT, R6, R9, PT ;  /* 0x000000090600720c */ /* 0x000fe20003f06070 */
[----:B------:R-:W-:Y:S01]  /*1580*/  UIMAD UR19, UR11, UR5, URZ ;  /* 0x000000050b1372a4 */ /* 0x000fe2000f8e023f */
[----:B------:R-:W-:Y:S01]  /*1590*/  LOP3.LUT R6, R12, UR56, RZ, 0x3c, !PT ;  /* 0x000000380c067c12 */ /* 0x000fe2000f8e3cff */
[----:B------:R-:W-:Y:S01]  /*15a0*/  @UP0 ULDC.64 UR22, c[0x0][0x250] ;  /* 0x0000940000160ab9 */ /* 0x000fe20000000a00 */
[----:B------:R-:W-:-:S02]  /*15b0*/  UIMAD.WIDE.U32 UR44, UR10, UR8, URZ ;  /* 0x000000080a2c72a5 */ /* 0x000fc4000f8e003f */
[----:B------:R-:W-:Y:S01]  /*15c0*/  ISETP.GE.AND P2, PT, R6, RZ, PT ;  /* 0x000000ff0600720c */ /* 0x000fe20003f46270 */
[----:B------:R-:W-:Y:S02]  /*15d0*/  UIMAD UR13, UR10, UR16, UR13 ;  /* 0x000000100a0d72a4 */ /* 0x000fe4000f8e020d */
[----:B------:R-:W-:Y:S02]  /*15e0*/  @UP0 UIMAD.WIDE.U32 UR10, UR35, UR22, URZ ;  /* 0x00000016230a02a5 */ /* 0x000fe4000f8e003f */
[----:B------:R-:W-:Y:S02]  /*15f0*/  UIMAD UR52, UR56, UR61, URZ ;  /* 0x0000003d383472a4 */ /* 0x000fe4000f8e023f */
[----:B------:R-:W-:Y:S01]  /*1600*/  @P0 VIADD R5, R5, 0x1 ;  /* 0x0000000105050836 */ /* 0x000fe20000000000 */
[----:B------:R-:W-:Y:S01]  /*1610*/  @UP0 UIMAD UR35, UR35, UR23, URZ ;  /* 0x00000017232302a4 */ /* 0x000fe2000f8e023f */
[----:B------:R-:W-:Y:S01]  /*1620*/  PLOP3.LUT P0, PT, PT, PT, UP3, 0x80, 0x0 ;  /* 0x000000000000781c */ /* 0x000fe20003f0f038 */
[----:B------:R-:W-:Y:S01]  /*1630*/  @!UP1 UIADD3 UR43, UR37, UR33, URZ ;  /* 0x00000021252b9290 */ /* 0x000fe2000fffe03f */
[----:B------:R-:W-:Y:S01]  /*1640*/  IMAD.MOV.U32 R18, RZ, RZ, R5 ;  /* 0x000000ffff127224 */ /* 0x000fe200078e0005 */
[----:B------:R-:W-:-:S02]  /*1650*/  UIADD3 UR51, UR25, UR21, URZ ;  /* 0x0000001519337290 */ /* 0x000fc4000fffe03f */
[----:B------:R-:W-:Y:S02]  /*1660*/  USEL UR54, UR32, URZ, UP4 ;  /* 0x0000003f20367287 */ /* 0x000fe4000a000000 */
[----:B------:R-:W-:Y:S01]  /*1670*/  USHF.R.S32.HI UR49, URZ, 0x6, UR31 ;  /* 0x000000063f317899 */ /* 0x000fe2000801141f */
[----:B------:R-:W-:Y:S01]  /*1680*/  @!P2 IADD3 R18, -R18, RZ, RZ ;  /* 0x000000ff1212a210 */ /* 0x000fe20007ffe1ff */
[----:B------:R-:W-:Y:S01]  /*1690*/  USHF.R.S32.HI UR21, URZ, 0x1f, UR52 ;  /* 0x0000001f3f157899 */ /* 0x000fe20008011434 */
[----:B------:R-:W-:Y:S01]  /*16a0*/  @!P3 LOP3.LUT R18, RZ, R12, RZ, 0x33, !PT ;  /* 0x0000000cff12b212 */ /* 0x000fe200078e33ff */
[----:B------:R-:W-:Y:S02]  /*16b0*/  @UP0 UIADD3 UR35, UR11, UR35, URZ ;  /* 0x000000230b230290 */ /* 0x000fe4000fffe03f */
[----:B------:R-:W-:Y:S02]  /*16c0*/  USEL UR53, UR53, URZ, UP4 ;  /* 0x0000003f35357287 */ /* 0x000fe4000a000000 */
[----:B------:R-:W-:-:S02]  /*16d0*/  @UP1 UIADD3 UR51, UR17, UR19, URZ ;  /* 0x0000001311331290 */ /* 0x000fc4000fffe03f */
        /* <DEDUP_REMOVED lines=17> */
.L_x_287:
        /* <DEDUP_REMOVED lines=13> */
.L_x_288:
        /* <DEDUP_REMOVED lines=11> */
.L_x_289:
[----:B------:R-:W-:-:S04]  /*1970*/  UIMAD UR5, UR48, UR60, UR56 ;  /* 0x0000003c300572a4 */ /* 0x000fc8000f8e0238 */
[----:B------:R-:W-:-:S12]  /*1980*/  UIMAD UR5, UR5, UR58, URZ ;  /* 0x0000003a050572a4 */ /* 0x000fd8000f8e023f */
.L_x_290:
[----:B------:R-:W1:Y:S01]  /*1990*/  LDC.64 R6, c[0x0][0x420] ;  /* 0x00010800ff067b82 */ /* 0x000e620000000a00 */
[----:B------:R-:W-:Y:S01]  /*19a0*/  UIADD3 UR11, -UR9, UR38, UR34 ;  /* 0x00000026090b7290 */ /* 0x000fe2000fffe122 */
[----:B------:R-:W-:Y:S01]  /*19b0*/  LEA.HI R10, R10, R11, RZ, 0x5 ;  /* 0x0000000b0a0a7211 */ /* 0x000fe200078f28ff */
[----:B------:R-:W-:Y:S01]  /*19c0*/  UIMAD UR10, UR61, UR60, URZ ;  /* 0x0000003c3d0a72a4 */ /* 0x000fe2000f8e023f */
[----:B------:R-:W-:Y:S01]  /*19d0*/  IADD3 R16, P2, R4, UR12, RZ ;  /* 0x0000000c04107c10 */ /* 0x000fe2000ff5e0ff */
[----:B------:R-:W-:Y:S01]  /*19e0*/  ULDC UR17, c[0x0][0x398] ;  /* 0x0000e60000117ab9 */ /* 0x000fe20000000800 */
[----:B------:R-:W-:Y:S01]  /*19f0*/  UIADD3 UR45, UR12, UR5, URZ ;  /* 0x000000050c2d7290 */ /* 0x000fe2000fffe03f */
[----:B------:R-:W-:Y:S01]  /*1a00*/  SHF.R.S32.HI R10, RZ, 0x5, R10 ;  /* 0x00000005ff0a7819 */ /* 0x000fe2000001140a */
[----:B------:R-:W-:Y:S01]  /*1a10*/  UIADD3 UR11, UR11, -UR17, URZ ;  /* 0x800000110b0b7290 */ /* 0x000fe2000fffe03f */
[--C-:B------:R-:W-:Y:S01]  /*1a20*/  SHF.R.S32.HI R233, RZ, 0x1f, R232.reuse ;  /* 0x0000001fffe97819 */ /* 0x100fe200000114e8 */
[----:B------:R-:W-:Y:S01]  /*1a30*/  USHF.L.U32 UR5, UR10, 0x6, URZ ;  /* 0x000000060a057899 */ /* 0x000fe2000800063f */
[----:B------:R-:W-:Y:S01]  /*1a40*/  IADD3 R8, P0, R232, UR16, RZ ;  /* 0x00000010e8087c10 */ /* 0x000fe2000ff1e0ff */
[----:B------:R-:W-:Y:S01]  /*1a50*/  USHF.R.S32.HI UR17, URZ, 0x1f, UR11 ;  /* 0x0000001f3f117899 */ /* 0x000fe2000801140b */
[----:B------:R-:W-:Y:S01]  /*1a60*/  IADD3.X R14, R26, UR24, RZ, P2, !PT ;  /* 0x000000181a0e7c10 */ /* 0x000fe200097fe4ff */
[----:B------:R-:W-:Y:S01]  /*1a70*/  UIADD3 UR30, UP2, UP1, UR44, UR5, UR52 ;  /* 0x000000052c1e7290 */ /* 0x000fe2000f95e034 */
[----:B------:R-:W-:Y:S01]  /*1a80*/  IADD3.X R9, R233, UR43, RZ, P0, !PT ;  /* 0x0000002be9097c10 */ /* 0x000fe200087fe4ff */
[----:B------:R-:W-:Y:S01]  /*1a90*/  USHF.R.S32.HI UR5, URZ, 0x1f, UR5 ;  /* 0x0000001f3f057899 */ /* 0x000fe20008011405 */
[----:B------:R-:W-:Y:S01]  /*1aa0*/  IMAD.WIDE.U32 R12, R16, UR28, R232 ;  /* 0x0000001c100c7c25 */ /* 0x000fe2000f8e00e8 */
[----:B------:R-:W-:Y:S01]  /*1ab0*/  ULEA.HI UR17, UR17, UR11, URZ, 0x6 ;  /* 0x0000000b11117291 */ /* 0x000fe2000f8f303f */
[----:B------:R-:W-:Y:S01]  /*1ac0*/  BSSY B1, `(.L_x_286) ;  /* 0x0000893000017945 */ /* 0x000fe20003800000 */
[----:B------:R-:W-:-:S02]  /*1ad0*/  UIADD3.X UR5, UR13, UR5, UR21, UP2, UP1 ;  /* 0x000000050d057290 */ /* 0x000fc400097e2415 */
[----:B------:R-:W-:Y:S01]  /*1ae0*/  USHF.R.S32.HI UR17, URZ, 0x6, UR17 ;  /* 0x000000063f117899 */ /* 0x000fe20008011411 */
[----:B------:R-:W-:Y:S01]  /*1af0*/  IADD3 R12, P2, R12, UR46, RZ ;  /* 0x0000002e0c0c7c10 */ /* 0x000fe2000ff5e0ff */
[C---:B-1----:R-:W-:Y:S01]  /*1b00*/  IMAD R5, R6.reuse, UR24, RZ ;  /* 0x0000001806057c24 */ /* 0x042fe2000f8e02ff */
[----:B------:R-:W-:Y:S01]  /*1b10*/  USHF.R.S32.HI UR50, URZ, 0x1f, UR56 ;  /* 0x0000001f3f327899 */ /* 0x000fe20008011438 */
[----:B------:R-:W-:Y:S01]  /*1b20*/  IMAD.WIDE.U32 R8, R6, UR12, R8 ;  /* 0x0000000c06087c25 */ /* 0x000fe2000f8e0008 */
[----:B------:R-:W-:Y:S01]  /*1b30*/  ULDC.64 UR36, c[0x0][0x428] ;  /* 0x00010a0000247ab9 */ /* 0x000fe20000000a00 */
[----:B------:R-:W-:Y:S02]  /*1b40*/  UIADD3 UR47, UR12, UR47, URZ ;  /* 0x0000002f0c2f7290 */ /* 0x000fe4000fffe03f */
[----:B------:R-:W-:Y:S01]  /*1b50*/  IMAD R11, R7, UR12, R5 ;  /* 0x0000000c070b7c24 */ /* 0x000fe2000f8e0205 */
[----:B------:R-:W-:Y:S01]  /*1b60*/  UIMAD UR19, UR50, UR36, URZ ;  /* 0x00000024321372a4 */ /* 0x000fe2000f8e023f */
[----:B------:R-:W-:Y:S01]  /*1b70*/  IMAD R5, R10, UR10, R252 ;  /* 0x0000000a0a057c24 */ /* 0x000fe2000f8e02fc */
[----:B------:R-:W-:Y:S01]  /*1b80*/  UIADD3 UR10, UP2, UP1, UR54, UR30, UR55 ;  /* 0x0000001e360a7290 */ /* 0x000fe2000f95e037 */
[----:B------:R-:W-:Y:S01]  /*1b90*/  IMAD R10, R14, UR28, RZ ;  /* 0x0000001c0e0a7c24 */ /* 0x000fe2000f8e02ff */
[----:B------:R-:W-:Y:S01]  /*1ba0*/  ULDC.64 UR12, c[0x0][0x400] ;  /* 0x00010000000c7ab9 */ /* 0x000fe20000000a00 */
[----:B------:R-:W-:Y:S01]  /*1bb0*/  IMAD.IADD R9, R9, 0x1, R11 ;  /* 0x0000000109097824 */ /* 0x000fe200078e020b */
[----:B------:R-:W-:Y:S01]  /*1bc0*/  UIADD3.X UR5, UR53, UR5, UR51, UP2, UP1 ;  /* 0x0000000535057290 */ /* 0x000fe200097e2433 */
[----:B------:R-:W-:Y:S01]  /*1bd0*/  IMAD R20, R16, UR29, R10 ;  /* 0x0000001d10147c24 */ /* 0x000fe2000f8e020a */
[----:B------:R-:W-:Y:S01]  /*1be0*/  UISETP.LT.AND UP1, UPT, URZ, UR17, UPT ;  /* 0x000000113f00728c */ /* 0x000fe2000bf21270 */
[----:B------:R-:W-:Y:S01]  /*1bf0*/  IADD3 R10, P0, R5, UR10, RZ ;  /* 0x0000000a050a7c10 */ /* 0x000fe2000ff1e0ff */
[----:B------:R-:W-:Y:S01]  /*1c00*/  IMAD.U32 R15, RZ, RZ, UR36 ;  /* 0x00000024ff0f7e24 */ /* 0x000fe2000f8e00ff */
[----:B------:R-:W-:Y:S01]  /*1c10*/  UIMAD UR19, UR56, UR37, UR19 ;  /* 0x00000025381372a4 */ /* 0x000fe2000f8e0213 */
[----:B------:R-:W-:Y:S01]  /*1c20*/  IADD3.X R13, R13, UR42, R20, P2, !PT ;  /* 0x0000002a0d0d7c10 */ /* 0x000fe200097fe414 */
[----:B------:R-:W-:Y:S01]  /*1c30*/  USEL UR17, URZ, UR17, !UP1 ;  /* 0x000000113f117287 */ /* 0x000fe2000c800000 */
[----:B------:R-:W-:Y:S01]  /*1c40*/  LEA.HI.X.SX32 R5, R5, UR5, 0x1, P0 ;  /* 0x0000000505057c11 */ /* 0x000fe200080f0eff */
[----:B------:R-:W-:Y:S01]  /*1c50*/  IMAD.WIDE.U32 R8, R15, UR56, R8 ;  /* 0x000000380f087c25 */ /* 0x000fe2000f8e0008 */
[----:B------:R-:W-:Y:S01]  /*1c60*/  LEA R204, P0, R10, UR12, 0x2 ;  /* 0x0000000c0acc7c11 */ /* 0x000fe2000f8010ff */
[----:B------:R-:W-:Y:S01]  /*1c70*/  UISETP.GT.AND UP1, UPT, UR49, UR17, UPT ;  /* 0x000000113100728c */ /* 0x000fe2000bf24270 */
[----:B------:R-:W-:-:S02]  /*1c80*/  ULDC.64 UR40, c[0x0][0x258] ;  /* 0x0000960000287ab9 */ /* 0x000fc40000000a00 */
[----:B------:R-:W-:Y:S01]  /*1c90*/  LEA.HI.X R205, R10, UR13, R5, 0x2, P0 ;  /* 0x0000000d0acd7c11 */ /* 0x000fe200080f1405 */
[----:B------:R-:W-:Y:S01]  /*1ca0*/  UIMAD UR21, UR50, UR40, URZ ;  /* 0x00000028321572a4 */ /* 0x000fe2000f8e023f */
[----:B------:R-:W-:Y:S01]  /*1cb0*/  MOV R10, R8 ;  /* 0x00000008000a7202 */ /* 0x000fe20000000f00 */
[----:B------:R-:W-:Y:S01]  /*1cc0*/  VIADD R11, R9, UR19 ;  /* 0x00000013090b7c36 */ /* 0x000fe20008000000 */
[----:B------:R-:W-:Y:S01]  /*1cd0*/  PLOP3.LUT P0, PT, PT, PT, UP1, 0x80, 0x0 ;  /* 0x000000000000781c */ /* 0x000fe20003f0f018 */
[----:B------:R-:W-:Y:S01]  /*1ce0*/  ULDC.64 UR36, c[0x0][0x478] ;  /* 0x00011e0000247ab9 */ /* 0x000fe20000000a00 */
[----:B------:R-:W-:Y:S01]  /*1cf0*/  IMAD.U32 R19, RZ, RZ, UR40 ;  /* 0x00000028ff137e24 */ /* 0x000fe2000f8e00ff */
[----:B------:R-:W-:Y:S01]  /*1d00*/  ULDC.64 UR60, c[0x0][0x2b0] ;  /* 0x0000ac00003c7ab9 */ /* 0x000fe20000000a00 */
[----:B------:R-:W-:Y:S01]  /*1d10*/  IMAD R5, R26, R6, RZ ;  /* 0x000000061a057224 */ /* 0x000fe200078e02ff */
[----:B------:R-:W-:Y:S01]  /*1d20*/  UIMAD UR21, UR56, UR41, UR21 ;  /* 0x00000029381572a4 */ /* 0x000fe2000f8e0215 */
[----:B------:R-:W-:Y:S01]  /*1d30*/  IMAD.WIDE.U32 R12, R19, UR56, R12 ;  /* 0x00000038130c7c25 */ /* 0x000fe2000f8e000c */
[----:B------:R-:W-:-:S02]  /*1d40*/  UIMAD.WIDE UR10, UR45, 0x4, UR36 ;  /* 0x000000042d0a78a5 */ /* 0x000fc4000f8e0224 */
[----:B------:R-:W-:Y:S01]  /*1d50*/  UIMAD.WIDE UR36, UR47, 0x4, UR60 ;  /* 0x000000042f2478a5 */ /* 0x000fe2000f8e023c */
[----:B------:R-:W-:Y:S01]  /*1d60*/  IMAD.WIDE.U32 R10, R4, R6, R10 ;  /* 0x00000006040a7225 */ /* 0x000fe200078e000a */
[----:B------:R-:W-:Y:S01]  /*1d70*/  ULDC.64 UR26, c[0x0][0x210] ;  /* 0x00008400001a7ab9 */ /* 0x000fe20000000a00 */
[----:B------:R-:W-:Y:S01]  /*1d80*/  ULDC.64 UR24, c[0x0][0x3e0] ;  /* 0x0000f80000187ab9 */ /* 0x000fe20000000a00 */
[----:B------:R-:W-:Y:S01]  /*1d90*/  LEA R227, P3, R12, UR26, 0x1 ;  /* 0x0000001a0ce37c11 */ /* 0x000fe2000f8608ff */
[----:B------:R-:W-:Y:S01]  /*1da0*/  IMAD R5, R4, R7, R5 ;  /* 0x0000000704057224 */ /* 0x000fe200078e0205 */
[----:B------:R-:W-:Y:S01]  /*1db0*/  UMOV UR13, UR10 ;  /* 0x0000000a000d7c82 */ /* 0x000fe20008000000 */
[----:B------:R-:W-:Y:S01]  /*1dc0*/  VIADD R21, R13, UR21 ;  /* 0x000000150d157c36 */ /* 0x000fe20008000000 */
[----:B------:R-:W-:Y:S01]  /*1dd0*/  LEA R228, P2, R10, UR24, 0x1 ;  /* 0x000000180ae47c11 */ /* 0x000fe2000f8408ff */
[----:B------:R-:W-:Y:S01]  /*1de0*/  UMOV UR12, UR11 ;  /* 0x0000000b000c7c82 */ /* 0x000fe20008000000 */
[----:B------:R-:W-:Y:S01]  /*1df0*/  IADD3 R17, R11, R5, RZ ;  /* 0x000000050b117210 */ /* 0x000fe20007ffe0ff */
[----:B------:R-:W-:Y:S01]  /*1e00*/  UIADD3 UR8, UR49, -0x1, URZ ;  /* 0xffffffff31087890 */ /* 0x000fe2000fffe03f */
[----:B------:R-:W-:Y:S01]  /*1e10*/  LEA.HI.X R229, R12, UR27, R21, 0x1, P3 ;  /* 0x0000001b0ce57c11 */ /* 0x000fe200098f0c15 */
[----:B------:R-:W-:Y:S01]  /*1e20*/  UMOV UR11, UR36 ;  /* 0x00000024000b7c82 */ /* 0x000fe20008000000 */
[----:B------:R-:W-:Y:S01]  /*1e30*/  UMOV UR10, UR37 ;  /* 0x00000025000a7c82 */ /* 0x000fe20008000000 */
[----:B------:R-:W-:Y:S01]  /*1e40*/  LEA.HI.X R230, R10, UR25, R17, 0x1, P2 ;  /* 0x000000190ae67c11 */ /* 0x000fe200090f0c11 */
[----:B------:R-:W-:Y:S07]  /*1e50*/  @P0 BRA `(.L_x_291) ;  /* 0x0000000800780947 */ /* 0x000fee0003800000 */
        /* <DEDUP_REMOVED lines=19> */
.L_x_292:
        /* <DEDUP_REMOVED lines=20> */
.L_x_293:
        /* <DEDUP_REMOVED lines=38> */
.L_x_295:
[----:B------:R-:W-:Y:S05]  /*2330*/  BSYNC B0 ;  /* 0x0000000000007941 */ /* 0x000fea0003800000 */
.L_x_294:
        /* <DEDUP_REMOVED lines=21> */
.L_x_297:
[----:B------:R-:W-:Y:S05]  /*2490*/  BSYNC B0 ;  /* 0x0000000000007941 */ /* 0x000fea0003800000 */
.L_x_296:
        /* <DEDUP_REMOVED lines=22> */
[C---:B------:R-:W-:Y:S01]  /*2600*/  IMAD.WIDE.U32 R10, R4.reuse, UR10, R6 ;  /* 0x0000000a040a7c25 */ /* 0x040fe2000f8e0006 */
        /* <DEDUP_REMOVED lines=11> */
.L_x_299:
[----:B------:R-:W-:Y:S05]  /*26c0*/  BSYNC B0 ;  /* 0x0000000000007941 */ /* 0x000fea0003800000 */
.L_x_298:
        /* <DEDUP_REMOVED lines=23> */
.L_x_291:
        /* <DEDUP_REMOVED lines=53> */
.L_x_302:
[----:B------:R-:W-:Y:S05]  /*2b90*/  BSYNC B0 ;  /* 0x0000000000007941 */ /* 0x000fea0003800000 */
.L_x_301:
        /* <DEDUP_REMOVED lines=16> */
[C---:B------:R-:W-:Y:S01]  /*2ca0*/  @!P4 LEA R10, P1, R6.reuse, R228, 0x6 ;  /* 0x000000e4060ac211 */ /* 0x040fe200078230ff */
[----:B------:R2:W-:Y:S01]  /*2cb0*/  @P4 STS.128 [R220+0x9000], RZ ;  /* 0x009000ffdc004388 */ /* 0x0005e20000000c00 */
[----:B------:R-:W-:Y:S02]  /*2cc0*/  @!P3 LEA.HI.X R9, R5, UR25, R14, 0x1, P0 ;  /* 0x000000190509bc11 */ /* 0x000fe400080f0c0e */
        /* <DEDUP_REMOVED lines=26> */
.L_x_304:
[----:B------:R-:W-:Y:S05]  /*2e70*/  BSYNC B0 ;  /* 0x0000000000007941 */ /* 0x000fea0003800000 */
.L_x_303:
        /* <DEDUP_REMOVED lines=44> */
.L_x_306:
[----:B------:R-:W-:Y:S05]  /*3140*/  BSYNC B0 ;  /* 0x0000000000007941 */ /* 0x000fea0003800000 */
.L_x_305:
        /* <DEDUP_REMOVED lines=19> */
[----:B------:R-:W-:Y:S02]  /*3280*/  @!P3 LEA R10, P5, R5, UR26, 0x1 ;  /* 0x0000001a050abc11 */ /* 0x000fe4000f8a08ff */
        /* <DEDUP_REMOVED lines=27> */
.L_x_308:
[----:B------:R-:W-:Y:S05]  /*3440*/  BSYNC B0 ;  /* 0x0000000000007941 */ /* 0x000fea0003800000 */
.L_x_307:
[----:B------:R-:W-:Y:S01]  /*3450*/  UIADD3 UR16, -UR34, UR9, URZ ;  /* 0x0000000922107290 */ /* 0x000fe2000fffe13f */
[----:B--23--:R-:W-:Y:S01]  /*3460*/  IMAD.WIDE.U32 R6, R23, UR34, R232 ;  /* 0x0000002217067c25 */ /* 0x00cfe2000f8e00e8 */
[----:B------:R-:W-:Y:S01]  /*3470*/  UIMAD UR19, UR30, UR14, URZ ;  /* 0x0000000e1e1372a4 */ /* 0x000fe2000f8e023f */
[----:B------:R-:W-:Y:S01]  /*3480*/  BSSY B0, `(.L_x_309) ;  /* 0x0000042000007945 */ /* 0x000fe20003800000 */
[----:B------:R-:W-:Y:S01]  /*3490*/  ULDC.64 UR24, c[0x0][0x260] ;  /* 0x0000980000187ab9 */ /* 0x000fe20000000a00 */
[----:B------:R-:W-:Y:S01]  /*34a0*/  ISETP.GE.AND P6, PT, R250, UR5, PT ;  /* 0x00000005fa007c0c */ /* 0x000fe2000bfc6270 */
[----:B------:R-:W-:Y:S01]  /*34b0*/  UIMAD UR19, UR34, UR15, UR19 ;  /* 0x0000000f221372a4 */ /* 0x000fe2000f8e0213 */
[----:B------:R-:W-:Y:S02]  /*34c0*/  ISETP.GE.AND P4, PT, R4, UR16, PT ;  /* 0x0000001004007c0c */ /* 0x000fe4000bf86270 */
[----:B------:R-:W-:Y:S02]  /*34d0*/  IADD3 R10, P0, R6, UR31, RZ ;  /* 0x0000001f060a7c10 */ /* 0x000fe4000ff1e0ff */
[----:B------:R-:W-:Y:S01]  /*34e0*/  IADD3 R6, R250, 0x8, RZ ;  /* 0x00000008fa067810 */ /* 0x000fe20007ffe0ff */
[----:B------:R-:W-:-:S03]  /*34f0*/  IMAD.U32 R5, RZ, RZ, UR19 ;  /* 0x00000013ff057e24 */ /* 0x000fc6000f8e00ff */
[----:B------:R-:W-:Y:S02]  /*3500*/  ISETP.GE.AND P5, PT, R6, UR5, PT ;  /* 0x0000000506007c0c */ /* 0x000fe4000bfa6270 */
[----:B------:R-:W-:Y:S01]  /*3510*/  IADD3.X R11, R7, UR33, R5, P0, !PT ;  /* 0x00000021070b7c10 */ /* 0x000fe200087fe405 */
[----:B------:R-:W-:Y:S02]  /*3520*/  IMAD R5, R25, UR24, RZ ;  /* 0x0000001819057c24 */ /* 0x000fe4000f8e02ff */
[----:B------:R2:W-:Y:S02]  /*3530*/  @P4 STS.128 [R220+0x10000], RZ ;  /* 0x010000ffdc004388 */ /* 0x0005e40000000c00 */
[C---:B------:R-:W-:Y:S02]  /*3540*/  IMAD R16, R18.reuse, UR25, R5 ;  /* 0x0000001912107c24 */ /* 0x040fe4000f8e0205 */
[----:B------:R2:W-:Y:S01]  /*3550*/  @P4 STS.128 [R220+0x12000], RZ ;  /* 0x012000ffdc004388 */ /* 0x0005e20000000c00 */
[----:B------:R-:W-:-:S03]  /*3560*/  IMAD.WIDE.U32 R10, R18, UR24, R10 ;  /* 0x00000018120a7c25 */ /* 0x000fc6000f8e000a */
[----:B------:R2:W-:Y:S01]  /*3570*/  @P4 STS.128 [R220+0x14000], RZ ;  /* 0x014000ffdc004388 */ /* 0x0005e20000000c00 */
[----:B------:R-:W-:-:S03]  /*3580*/  IMAD.IADD R17, R11, 0x1, R16 ;  /* 0x000000010b117824 */ /* 0x000fc600078e0210 */
        /* <DEDUP_REMOVED lines=49> */
.L_x_310:
[----:B------:R-:W-:Y:S05]  /*38a0*/  BSYNC B0 ;  /* 0x0000000000007941 */ /* 0x000fea0003800000 */
.L_x_309:
        /* <DEDUP_REMOVED lines=59> */
.L_x_312:
[----:B------:R-:W-:Y:S05]  /*3c60*/  BSYNC B0 ;  /* 0x0000000000007941 */ /* 0x000fea0003800000 */
.L_x_311:
[----:B------:R-:W-:Y:S01]  /*3c70*/  UIMAD UR5, UR30, UR22, URZ ;  /* 0x000000161e0572a4 */ /* 0x000fe2000f8e023f */
[----:B-1-3--:R-:W-:Y:S01]  /*3c80*/  IMAD.WIDE.U32 R6, R19, UR34, R232 ;  /* 0x0000002213067c25 */ /* 0x00afe2000f8e00e8 */
[----:B------:R1:W-:Y:S01]  /*3c90*/  @P4 STS.128 [R220+0x18000], RZ ;  /* 0x018000ffdc004388 */ /* 0x0003e20000000c00 */
[----:B------:R-:W-:Y:S01]  /*3ca0*/  ULDC.64 UR14, c[0x0][0x268] ;  /* 0x00009a00000e7ab9 */ /* 0x000fe20000000a00 */
[----:B------:R-:W-:Y:S01]  /*3cb0*/  UIMAD UR5, UR34, UR23, UR5 ;  /* 0x00000017220572a4 */ /* 0x000fe2000f8e0205 */
[----:B------:R-:W-:Y:S01]  /*3cc0*/  IMAD R5, R25, UR14, RZ ;  /* 0x0000000e19057c24 */ /* 0x000fe2000f8e02ff */
[----:B------:R1:W-:Y:S01]  /*3cd0*/  @P4 STS.128 [R220+0x1a000], RZ ;  /* 0x01a000ffdc004388 */ /* 0x0003e20000000c00 */
[----:B------:R-:W-:Y:S01]  /*3ce0*/  IADD3 R10, P0, R6, UR32, RZ ;  /* 0x00000020060a7c10 */ /* 0x000fe2000ff1e0ff */
[----:B------:R-:W-:Y:S01]  /*3cf0*/  BSSY B0, `(.L_x_313) ;  /* 0x0000038000007945 */ /* 0x000fe20003800000 */
[----:B------:R-:W-:Y:S01]  /*3d00*/  IMAD R16, R18, UR15, R5 ;  /* 0x0000000f12107c24 */ /* 0x000fe2000f8e0205 */
[----:B------:R1:W-:Y:S01]  /*3d10*/  @P4 STS.128 [R220+0x1c000], RZ ;  /* 0x01c000ffdc004388 */ /* 0x0003e20000000c00 */
[----:B------:R-:W-:-:S03]  /*3d20*/  MOV R6, UR5 ;  /* 0x0000000500067c02 */ /* 0x000fc60008000f00 */
[----:B------:R1:W-:Y:S01]  /*3d30*/  @P4 STS.128 [R220+0x1e000], RZ ;  /* 0x01e000ffdc004388 */ /* 0x0003e20000000c00 */
[----:B------:R-:W-:-:S03]  /*3d40*/  IADD3.X R11, R7, UR35, R6, P0, !PT ;  /* 0x00000023070b7c10 */ /* 0x000fc600087fe406 */
[----:B------:R-:W-:-:S05]  /*3d50*/  IMAD.WIDE.U32 R10, R18, UR14, R10 ;  /* 0x0000000e120a7c25 */ /* 0x000fca000f8e000a */
[----:B------:R-:W-:Y:S01]  /*3d60*/  IADD3 R17, R11, R16, RZ ;  /* 0x000000100b117210 */ /* 0x000fe20007ffe0ff */
[----:B------:R-:W-:Y:S06]  /*3d70*/  @P4 BRA `(.L_x_314) ;  /* 0x0000000000bc4947 */ /* 0x000fec0003800000 */
        /* <DEDUP_REMOVED lines=47> */
.L_x_314:
[----:B------:R-:W-:Y:S05]  /*4070*/  BSYNC B0 ;  /* 0x0000000000007941 */ /* 0x000fea0003800000 */
.L_x_313:
        /* <DEDUP_REMOVED lines=57> */
.L_x_316:
[----:B------:R-:W-:Y:S05]  /*4410*/  BSYNC B0 ;  /* 0x0000000000007941 */ /* 0x000fea0003800000 */
.L_x_315:
[----:B------:R-:W-:Y:S01]  /*4420*/  ULDC.64 UR22, c[0x0][0x3c8] ;  /* 0x0000f20000167ab9 */ /* 0x000fe20000000a00 */
[----:B------:R-:W-:Y:S01]  /*4430*/  USHF.R.S32.HI UR14, URZ, 0x1f, UR56 ;  /* 0x0000001f3f0e7899 */ /* 0x000fe20008011438 */
[----:B------:R-:W-:Y:S01]  /*4440*/  IMAD.MOV.U32 R237, RZ, RZ, 0x7f800000 ;  /* 0x7f800000ffed7424 */ /* 0x000fe200078e00ff */
[----:B------:R-:W-:Y:S01]  /*4450*/  UISETP.NE.U32.AND UP1, UPT, UR22, URZ, UPT ;  /* 0x0000003f1600728c */ /* 0x000fe2000bf25070 */
[----:B------:R-:W-:Y:S01]  /*4460*/  IMAD.MOV.U32 R238, RZ, RZ, 0x7f800000 ;  /* 0x7f800000ffee7424 */ /* 0x000fe200078e00ff */
[----:B------:R-:W0:Y:S01]  /*4470*/  LDGDEPBAR ;  /* 0x00000000000079af */ /* 0x000e220000000000 */
[----:B------:R-:W2:Y:S01]  /*4480*/  LDC R249, c[0x0][0x270] ;  /* 0x00009c00fff97b82 */ /* 0x000ea20000000800 */
[----:B------:R-:W-:Y:S01]  /*4490*/  UISETP.NE.AND.EX UP1, UPT, UR23, URZ, UPT, UP1 ;  /* 0x0000003f1700728c */ /* 0x000fe2000bf25310 */
[----:B------:R-:W-:-:S05]  /*44a0*/  ULDC UR19, c[0x0][0x2d0] ;  /* 0x0000b40000137ab9 */ /* 0x000fca0000000800 */
[----:B------:R-:W-:-:S05]  /*44b0*/  PLOP3.LUT P0, PT, PT, PT, UP1, 0x80, 0x0 ;  /* 0x000000000000781c */ /* 0x000fca0003f0f018 */
[----:B------:R-:W-:Y:S01]  /*44c0*/  @UP1 ULDC.64 UR24, c[0x0][0x3d0] ;  /* 0x0000f40000181ab9 */ /* 0x000fe20000000a00 */
[----:B------:R-:W-:Y:S01]  /*44d0*/  @UP1 UMOV UR15, UR14 ;  /* 0x0000000e000f1c82 */ /* 0x000fe20008000000 */
[----:B------:R-:W-:Y:S01]  /*44e0*/  @UP1 UIMAD UR5, UR57, UR24, URZ ;  /* 0x00000018390512a4 */ /* 0x000fe2000f8e023f */
[----:B------:R-:W-:Y:S02]  /*44f0*/  @UP1 UMOV UR14, UR56 ;  /* 0x00000038000e1c82 */ /* 0x000fe40008000000 */
[----:B------:R-:W-:Y:S02]  /*4500*/  @UP1 UIMAD.WIDE.U32 UR14, UR48, UR24, UR14 ;  /* 0x00000018300e12a5 */ /* 0x000fe4000f8e000e */
[----:B------:R-:W-:Y:S02]  /*4510*/  @UP1 UIMAD UR5, UR48, UR25, UR5 ;  /* 0x00000019300512a4 */ /* 0x000fe4000f8e0205 */
[----:B------:R-:W-:Y:S02]  /*4520*/  @UP1 ULEA UR22, UP0, UR14, UR22, 0x2 ;  /* 0x000000160e161291 */ /* 0x000fe4000f80103f */
[----:B------:R-:W-:Y:S01]  /*4530*/  @UP1 UIADD3 UR5, UR15, UR5, URZ ;  /* 0x000000050f051290 */ /* 0x000fe2000fffe03f */
[----:B------:R-:W-:Y:S01]  /*4540*/  IMAD.SHL.U32 R243, R250, 0x4, RZ ;  /* 0x00000004faf37824 */ /* 0x000fe200078e00ff */
[----:B------:R-:W-:-:S02]  /*4550*/  UIADD3 UR21, UR38, 0x40, UR34 ;  /* 0x0000004026157890 */ /* 0x000fc4000fffe022 */
[----:B------:R-:W-:Y:S01]  /*4560*/  @UP1 ULEA.HI.X UR23, UR14, UR23, UR5, 0x2, UP0 ;  /* 0x000000170e171291 */ /* 0x000fe200080f1405 */
[----:B-1-3--:R-:W-:Y:S01]  /*4570*/  IMAD.U32 R4, RZ, RZ, UR22 ;  /* 0x00000016ff047e24 */ /* 0x00afe2000f8e00ff */
[----:B------:R-:W-:Y:S01]  /*4580*/  SHF.L.U64.HI R242, R250, 0x2, R251 ;  /* 0x00000002faf27819 */ /* 0x000fe200000102fb */
[----:B------:R-:W-:Y:S01]  /*4590*/  @UP1 ULDC UR5, c[0x0][0x2e8] ;  /* 0x0000ba0000051ab9 */ /* 0x000fe20000000800 */
[----:B------:R-:W-:Y:S02]  /*45a0*/  CS2R R190, SRZ ;  /* 0x0000000000be7805 */ /* 0x000fe4000001ff00 */
[----:B------:R-:W-:Y:S01]  /*45b0*/  CS2R R188, SRZ ;  /* 0x0000000000bc7805 */ /* 0x000fe2000001ff00 */
[----:B------:R-:W-:Y:S01]  /*45c0*/  IMAD.U32 R5, RZ, RZ, UR23 ;  /* 0x00000017ff057e24 */ /* 0x000fe2000f8e00ff */
[----:B------:R-:W-:Y:S02]  /*45d0*/  CS2R R194, SRZ ;  /* 0x0000000000c27805 */ /* 0x000fe4000001ff00 */
[----:B------:R-:W-:-:S02]  /*45e0*/  CS2R R192, SRZ ;  /* 0x0000000000c07805 */ /* 0x000fc4000001ff00 */
[----:B------:R-:W-:Y:S02]  /*45f0*/  CS2R R186, SRZ ;  /* 0x0000000000ba7805 */ /* 0x000fe4000001ff00 */
[----:B------:R-:W-:Y:S01]  /*4600*/  CS2R R184, SRZ ;  /* 0x0000000000b87805 */ /* 0x000fe2000001ff00 */
[----:B------:R1:W3:Y:S01]  /*4610*/  @P0 LDG.E R6, desc[UR6][R4.64] ;  /* 0x0000000604060981 */ /* 0x0002e2000c1e1900 */
        /* <DEDUP_REMOVED lines=23> */
[----:B------:R-:W-:Y:S01]  /*4790*/  CS2R R136, SRZ ;  /* 0x0000000000887805 */ /* 0x000fe2000001ff00 */
[C---:B-1----:R-:W-:Y:S01]  /*47a0*/  IMAD.SHL.U32 R4, R250.reuse, 0x4, RZ ;  /* 0x00000004fa047824 */ /* 0x042fe200078e00ff */
[----:B------:R-:W-:Y:S02]  /*47b0*/  SHF.L.U64.HI R5, R250, 0x2, R251 ;  /* 0x00000002fa057819 */ /* 0x000fe400000102fb */
[----:B------:R-:W-:Y:S02]  /*47c0*/  CS2R R134, SRZ ;  /* 0x0000000000867805 */ /* 0x000fe4000001ff00 */
[----:B------:R-:W-:Y:S02]  /*47d0*/  CS2R R132, SRZ ;  /* 0x0000000000847805 */ /* 0x000fe4000001ff00 */
[----:B------:R-:W-:-:S02]  /*47e0*/  CS2R R78, SRZ ;  /* 0x00000000004e7805 */ /* 0x000fc4000001ff00 */
[----:B------:R-:W-:Y:S02]  /*47f0*/  IADD3 R4, P1, R4, UR11, RZ ;  /* 0x0000000b04047c10 */ /* 0x000fe4000ff3e0ff */
[----:B------:R-:W-:Y:S02]  /*4800*/  CS2R R76, SRZ ;  /* 0x00000000004c7805 */ /* 0x000fe4000001ff00 */
[----:B------:R-:W-:Y:S02]  /*4810*/  CS2R R82, SRZ ;  /* 0x0000000000527805 */ /* 0x000fe4000001ff00 */
[----:B------:R-:W-:Y:S02]  /*4820*/  CS2R R80, SRZ ;  /* 0x0000000000507805 */ /* 0x000fe4000001ff00 */
[----:B------:R-:W-:Y:S02]  /*4830*/  IADD3.X R5, R5, UR10, RZ, P1, !PT ;  /* 0x0000000a05057c10 */ /* 0x000fe40008ffe4ff */
[----:B------:R-:W-:-:S02]  /*4840*/  CS2R R74, SRZ ;  /* 0x00000000004a7805 */ /* 0x000fc4000001ff00 */
[----:B------:R-:W-:Y:S02]  /*4850*/  CS2R R72, SRZ ;  /* 0x0000000000487805 */ /* 0x000fe4000001ff00 */
[----:B------:R-:W-:Y:S02]  /*4860*/  CS2R R70, SRZ ;  /* 0x0000000000467805 */ /* 0x000fe4000001ff00 */
[----:B------:R-:W-:Y:S01]  /*4870*/  CS2R R68, SRZ ;  /* 0x0000000000447805 */ /* 0x000fe2000001ff00 */
[----:B------:R-:W5:Y:S01]  /*4880*/  @!P6 LDG.E R237, desc[UR6][R4.64] ;  /* 0x0000000604ede981 */ /* 0x000f62000c1e1900 */
[----:B------:R-:W-:Y:S02]  /*4890*/  CS2R R62, SRZ ;  /* 0x00000000003e7805 */ /* 0x000fe4000001ff00 */
[----:B------:R-:W-:Y:S02]  /*48a0*/  CS2R R60, SRZ ;  /* 0x00000000003c7805 */ /* 0x000fe4000001ff00 */
[----:B------:R-:W-:Y:S01]  /*48b0*/  CS2R R66, SRZ ;  /* 0x0000000000427805 */ /* 0x000fe2000001ff00 */
[----:B------:R1:W5:Y:S01]  /*48c0*/  @!P5 LDG.E R238, desc[UR6][R4.64+0x20] ;  /* 0x0000200604eed981 */ /* 0x000362000c1e1900 */
        /* <DEDUP_REMOVED lines=21> */
[----:B------:R-:W-:Y:S01]  /*4a20*/  UIADD3 UR21, UR21, -UR9, URZ ;  /* 0x8000000915157290 */ /* 0x000fe2000fffe03f */
[----:B------:R-:W-:Y:S01]  /*4a30*/  ULDC UR22, c[0x0][0x2dc] ;  /* 0x0000b70000167ab9 */ /* 0x000fe20000000800 */
[----:B-1----:R-:W3:Y:S01]  /*4a40*/  @P0 MUFU.RCP R4, UR5 ;  /* 0x0000000500040d08 */ /* 0x002ee20008001000 */
[----:B------:R-:W-:Y:S01]  /*4a50*/  IMAD.U32 R5, RZ, RZ, UR38 ;  /* 0x00000026ff057e24 */ /* 0x000fe2000f8e00ff */
[----:B------:R-:W-:Y:S01]  /*4a60*/  UMOV UR5, URZ ;  /* 0x0000003f00057c82 */ /* 0x000fe20008000000 */
[----:B------:R-:W-:Y:S01]  /*4a70*/  ULDC UR15, c[0x0][0x2ec] ;  /* 0x0000bb00000f7ab9 */ /* 0x000fe20000000800 */
[----:B---3--:R-:W-:Y:S01]  /*4a80*/  @P0 FMUL.FTZ R4, R6, R4 ;  /* 0x0000000406040220 */ /* 0x008fe20000410000 */
[----:B------:R-:W-:-:S04]  /*4a90*/  VIADD R6, R250, 0x1 ;  /* 0x00000001fa067836 */ /* 0x000fc80000000000 */
[----:B------:R-:W-:Y:S01]  /*4aa0*/  @P0 R2UR UR14, R4 ;  /* 0x00000000040e02ca */ /* 0x000fe200000e0000 */
[----:B------:R-:W-:Y:S01]  /*4ab0*/  IMAD.U32 R4, RZ, RZ, UR18 ;  /* 0x00000012ff047e24 */ /* 0x000fe2000f8e00ff */
[----:B------:R-:W-:-:S03]  /*4ac0*/  IADD3 R247, R6, UR9, -R5 ;  /* 0x0000000906f77c10 */ /* 0x000fc6000fffe805 */
[----:B------:R-:W-:-:S04]  /*4ad0*/  IMAD R4, R4, 0x40, R248 ;  /* 0x0000004004047824 */ /* 0x000fc800078e02f8 */
[----:B------:R-:W-:-:S04]  /*4ae0*/  VIADD R4, R4, 0x1 ;  /* 0x0000000104047836 */ /* 0x000fc80000000000 */
[----:B------:R-:W-:Y:S01]  /*4af0*/  @UP1 UMOV UR5, UR14 ;  /* 0x0000000e00051c82 */ /* 0x000fe20008000000 */
[----:B--2---:R-:W-:-:S07]  /*4b00*/  I2FP.F32.S32 R244, R4 ;  /* 0x0000000400f47245 */ /* 0x004fce0000201400 */
.L_x_319:
[----:B------:R-:W0:Y:S01]  /*4b10*/  LDGDEPBAR ;  /* 0x00000000000079af */ /* 0x000e220000000000 */
[----:B------:R-:W-:Y:S01]  /*4b20*/  USHF.L.U32 UR14, UR8, 0x6, URZ ;  /* 0x00000006080e7899 */ /* 0x000fe2000800063f */
[----:B-----5:R-:W-:Y:S01]  /*4b30*/  FSETP.NEU.FTZ.AND P1, PT, R237, -INF , PT ;  /* 0xff800000ed00780b */ /* 0x020fe20003f3d000 */
[----:B------:R-:W-:Y:S01]  /*4b40*/  USHF.L.U32 UR16, UR18, 0x6, URZ ;  /* 0x0000000612107899 */ /* 0x000fe2000800063f */
[----:B------:R-:W-:Y:S01]  /*4b50*/  IMAD.MOV.U32 R112, RZ, RZ, 0x8 ;  /* 0x00000008ff707424 */ /* 0x000fe200078e00ff */
[----:B------:R-:W-:Y:S02]  /*4b60*/  UISETP.GE.AND UP0, UPT, UR14, UR21, UPT ;  /* 0x000000150e00728c */ /* 0x000fe4000bf06270 */
[----:B------:R-:W-:Y:S04]  /*4b70*/  UIADD3 UR16, UR16, 0x40, URZ ;  /* 0x0000004010107890 */ /* 0x000fe8000fffe03f */
[----:B------:R-:W-:Y:S06]  /*4b80*/  UISETP.LT.AND UP0, UPT, UR16, UR9, UP0 ;  /* 0x000000091000728c */ /* 0x000fec0008701270 */
[----:B------:R-:W-:Y:S01]  /*4b90*/  PLOP3.LUT P0, PT, PT, PT, UP0, 0x80, 0x0 ;  /* 0x000000000000781c */ /* 0x000fe20003f0f008 */
[----:B------:R-:W-:Y:S01]  /*4ba0*/  UISETP.GT.AND UP0, UPT, UR8, UR17, UPT ;  /* 0x000000110800728c */ /* 0x000fe2000bf04270 */
[----:B------:R-:W-:Y:S04]  /*4bb0*/  DEPBAR.LE SB0, 0x0 ;  /* 0x000080000000791a */ /* 0x000fe80000000000 */
[----:B------:R-:W-:Y:S06]  /*4bc0*/  BAR.SYNC.DEFER_BLOCKING 0x0 ;  /* 0x0000000000007b1d */ /* 0x000fec0000010000 */
[----:B------:R-:W-:Y:S04]  /*4bd0*/  LDSM.16.M88.4 R16, [R210] ;  /* 0x00000000d210783b */ /* 0x000fe80000000200 */
[----:B-1----:R-:W1:Y:S04]  /*4be0*/  LDSM.16.M88.4 R8, [R3+UR4+0x10000] ;  /* 0x010000040308783b */ /* 0x002e680008000200 */
[----:B------:R-:W2:Y:S04]  /*4bf0*/  LDSM.16.M88.4 R84, [R3+UR4+0x10800] ;  /* 0x010800040354783b */ /* 0x000ea80008000200 */
[----:B------:R-:W-:Y:S04]  /*4c00*/  LDSM.16.M88.4 R88, [R212] ;  /* 0x00000000d458783b */ /* 0x000fe80000000200 */
[----:B------:R-:W3:Y:S04]  /*4c10*/  LDSM.16.M88.4 R92, [R2] ;  /* 0x00000000025c783b */ /* 0x000ee80000000200 */
[----:B------:R-:W4:Y:S04]  /*4c20*/  LDSM.16.M88.4 R96, [R2+0x800] ;  /* 0x000800000260783b */ /* 0x000f280000000200 */
[----:B------:R-:W-:Y:S04]  /*4c30*/  LDSM.16.M88.4 R100, [R215] ;  /* 0x00000000d764783b */ /* 0x000fe80000000200 */
[----:B------:R-:W4:Y:S04]  /*4c40*/  LDSM.16.M88.4 R104, [R209] ;  /* 0x00000000d168783b */ /* 0x000f280000000200 */
        /* <DEDUP_REMOVED lines=8> */
[----:B------:R-:W2:Y:S05]  /*4cd0*/  LDSM.16.M88.4 R92, [R214] ;  /* 0x00000000d65c783b */ /* 0x000eaa0000000200 */
[C---:B----4-:R-:W-:Y:S06]  /*4ce0*/  HMMA.16816.F32.BF16 R12, R88.reuse, R96, R12 ;  /* 0x00000060580c723c */ /* 0x050fec000004180c */
[----:B------:R-:W-:Y:S01]  /*4cf0*/  HMMA.16816.F32.BF16 R16, R88, R98, R16 ;  /* 0x000000625810723c */ /* 0x000fe20000041810 */
[----:B------:R-:W3:Y:S04]  /*4d00*/  LDSM.16.M88.4 R88, [R208+0x800] ;  /* 0x00080000d058783b */ /* 0x000ee80000000200 */
        /* <DEDUP_REMOVED lines=83> */
[----:B------:R-:W-:Y:S04]  /*5240*/  MOV R88, UR18 ;  /* 0x0000001200587c02 */ /* 0x000fe80008000f00 */
[----:B------:R-:W-:Y:S01]  /*5250*/  LEA R88, R88, R248, 0x6 ;  /* 0x000000f858587211 */ /* 0x000fe200078e30ff */
[C---:B----4-:R-:W-:Y:S05]  /*5260*/  HMMA.16816.F32.BF16 R4, R100.reuse, R104, R4 ;  /* 0x000000686404723c */ /* 0x050fea0000041804 */
[C---:B------:R-:W-:Y:S01]  /*5270*/  @!P0 IADD3 R96, R88.reuse, 0x1, RZ ;  /* 0x0000000158608810 */ /* 0x040fe20007ffe0ff */
[C---:B------:R-:W-:Y:S05]  /*5280*/  HMMA.16816.F32.BF16 R8, R100.reuse, R106, R8 ;  /* 0x0000006a6408723c */ /* 0x040fea0000041808 */
[----:B------:R-:W-:Y:S01]  /*5290*/  I2FP.F32.S32 R89, R88 ;  /* 0x0000005800597245 */ /* 0x000fe20000201400 */
[C---:B-1----:R-:W-:Y:S05]  /*52a0*/  HMMA.16816.F32.BF16 R12, R100.reuse, R84, R12 ;  /* 0x00000054640c723c */ /* 0x042fea000004180c */
[----:B------:R-:W-:Y:S01]  /*52b0*/  @!P0 VIADD R97, R247, UR14 ;  /* 0x0000000ef7618c36 */ /* 0x000fe20008000000 */
[----:B------:R-:W-:Y:S01]  /*52c0*/  HMMA.16816.F32.BF16 R16, R100, R86, R16 ;  /* 0x000000566410723c */ /* 0x000fe20000041810 */
[----:B------:R-:W1:Y:S04]  /*52d0*/  LDSM.16.M88.4 R84, [R208+0x6800] ;  /* 0x00680000d054783b */ /* 0x000e680000000200 */
[----:B------:R-:W-:Y:S01]  /*52e0*/  @!P0 VIMNMX R91, R97, UR9, PT ;  /* 0x00000009615b8c48 */ /* 0x000fe2000bfe0100 */
[C---:B--2---:R-:W-:Y:S05]  /*52f0*/  HMMA.16816.F32.BF16 R4, R92.reuse, R108, R4 ;  /* 0x0000006c5c04723c */ /* 0x044fea0000041804 */
[----:B------:R-:W-:Y:S01]  /*5300*/  FMUL.FTZ R90, R237, 1.4426950216293334961 ;  /* 0x3fb8aa3bed5a7820 */ /* 0x000fe20000410000 */
[C---:B------:R-:W-:Y:S03]  /*5310*/  HMMA.16816.F32.BF16 R8, R92.reuse, R110, R8 ;  /* 0x0000006e5c08723c */ /* 0x040fe60000041808 */
[-C--:B------:R-:W-:Y:S02]  /*5320*/  @!P0 ISETP.GE.AND P2, PT, R88, R91.reuse, PT ;  /* 0x0000005b5800820c */ /* 0x080fe40003f46270 */
[----:B------:R-:W-:Y:S02]  /*5330*/  FSEL R90, R90, RZ, P1 ;  /* 0x000000ff5a5a7208 */ /* 0x000fe40000800000 */
[----:B------:R-:W-:Y:S11]  /*5340*/  @!P0 ISETP.GE.AND P1, PT, R96, R91, PT ;  /* 0x0000005b6000820c */ /* 0x000ff60003f26270 */
[C---:B------:R-:W-:Y:S01]  /*5350*/  FFMA.FTZ R4, R89.reuse, UR5, R4 ;  /* 0x0000000559047c23 */ /* 0x040fe20008010004 */
[C---:B------:R-:W-:Y:S01]  /*5360*/  FFMA.FTZ R5, R244.reuse, UR5, R5 ;  /* 0x00000005f4057c23 */ /* 0x040fe20008010005 */
[----:B------:R-:W-:Y:S01]  /*5370*/  FFMA.FTZ R6, R89, UR5, R6 ;  /* 0x0000000559067c23 */ /* 0x000fe20008010006 */
[----:B------:R-:W-:Y:S01]  /*5380*/  @!P0 VIADDMNMX R89, R97, R112, UR9, PT ;  /* 0x0000000961598e46 */ /* 0x000fe2000b800170 */
[----:B------:R-:W-:Y:S01]  /*5390*/  FFMA.FTZ R7, R244, UR5, R7 ;  /* 0x00000005f4077c23 */ /* 0x000fe20008010007 */
[----:B------:R-:W-:Y:S02]  /*53a0*/  @!P0 FSEL R4, R4, -INF , !P2 ;  /* 0xff80000004048808 */ /* 0x000fe40005000000 */
[----:B------:R-:W-:Y:S02]  /*53b0*/  @!P0 FSEL R5, R5, -INF , !P1 ;  /* 0xff80000005058808 */ /* 0x000fe40004800000 */
[-C--:B------:R-:W-:Y:S01]  /*53c0*/  @!P0 ISETP.GE.AND P3, PT, R88, R89.reuse, PT ;  /* 0x000000595800820c */ /* 0x080fe20003f66270 */
[--C-:B------:R-:W-:Y:S01]  /*53d0*/  FFMA.FTZ R4, R4, UR15, -R90.reuse ;  /* 0x0000000f04047c23 */ /* 0x100fe2000801085a */
[C---:B-1----:R-:W-:Y:S03]  /*53e0*/  HMMA.16816.F32.BF16 R12, R92.reuse, R84, R12 ;  /* 0x000000545c0c723c */ /* 0x042fe6000004180c */
[----:B------:R1:W-:Y:S01]  /*53f0*/  MUFU.EX2 R128, R4 ;  /* 0x0000000400807308 */ /* 0x0003e20000000800 */
[----:B------:R-:W-:Y:S01]  /*5400*/  FSETP.NEU.FTZ.AND P1, PT, R238, -INF , PT ;  /* 0xff800000ee00780b */ /* 0x000fe20003f3d000 */
[----:B------:R-:W-:Y:S01]  /*5410*/  FFMA.FTZ R5, R5, UR15, -R90 ;  /* 0x0000000f05057c23 */ /* 0x000fe2000801085a */
[----:B------:R-:W-:Y:S03]  /*5420*/  HMMA.16816.F32.BF16 R16, R92, R86, R16 ;  /* 0x000000565c10723c */ /* 0x000fe60000041810 */
[-C--:B------:R-:W-:Y:S02]  /*5430*/  @!P0 ISETP.GE.AND P2, PT, R96, R89.reuse, PT ;  /* 0x000000596000820c */ /* 0x080fe40003f46270 */
[----:B------:R-:W-:Y:S02]  /*5440*/  @!P0 FSEL R6, R6, -INF , !P3 ;  /* 0xff80000006068808 */ /* 0x000fe40005800000 */
[----:B------:R2:W3:Y:S01]  /*5450*/  MUFU.EX2 R127, R5 ;  /* 0x00000005007f7308 */ /* 0x0004e20000000800 */
[----:B------:R-:W-:Y:S03]  /*5460*/  IADD3 R96, R88, 0x8, RZ ;  /* 0x0000000858607810 */ /* 0x000fe60007ffe0ff */
[----:B------:R-:W-:Y:S02]  /*5470*/  @!P0 FSEL R7, R7, -INF , !P2 ;  /* 0xff80000007078808 */ /* 0x000fe40005000000 */
[----:B------:R-:W-:Y:S01]  /*5480*/  @!P0 ISETP.GE.AND P2, PT, R96, R89, PT ;  /* 0x000000596000820c */ /* 0x000fe20003f46270 */
[----:B-1----:R-:W-:Y:S05]  /*5490*/  FMUL.FTZ R4, R238, 1.4426950216293334961 ;  /* 0x3fb8aa3bee047820 */ /* 0x002fea0000410000 */
[----:B------:R-:W-:Y:S02]  /*54a0*/  FSEL R4, R4, RZ, P1 ;  /* 0x000000ff04047208 */ /* 0x000fe40000800000 */
[-C--:B------:R-:W-:Y:S01]  /*54b0*/  @!P0 ISETP.GE.AND P1, PT, R96, R91.reuse, PT ;  /* 0x0000005b6000820c */ /* 0x080fe20003f26270 */
[----:B--2---:R-:W-:Y:S02]  /*54c0*/  VIADD R5, R88, 0x9 ;  /* 0x0000000958057836 */ /* 0x004fe40000000000 */
[--C-:B------:R-:W-:Y:S01]  /*54d0*/  FFMA.FTZ R97, R6, UR15, -R4.reuse ;  /* 0x0000000f06617c23 */ /* 0x100fe20008010804 */
[----:B------:R-:W-:Y:S01]  /*54e0*/  I2FP.F32.S32 R6, R96 ;  /* 0x0000006000067245 */ /* 0x000fe20000201400 */
[----:B------:R-:W-:Y:S02]  /*54f0*/  FFMA.FTZ R7, R7, UR15, -R4 ;  /* 0x0000000f07077c23 */ /* 0x000fe40008010804 */
[----:B------:R1:W-:Y:S02]  /*5500*/  MUFU.EX2 R130, R97 ;  /* 0x0000006100827308 */ /* 0x0003e40000000800 */
[C---:B------:R-:W-:Y:S01]  /*5510*/  FFMA.FTZ R8, R6.reuse, UR5, R8 ;  /* 0x0000000506087c23 */ /* 0x040fe20008010008 */
[----:B------:R-:W-:Y:S01]  /*5520*/  FFMA.FTZ R10, R6, UR5, R10 ;  /* 0x00000005060a7c23 */ /* 0x000fe2000801000a */
[----:B------:R-:W-:Y:S03]  /*5530*/  VIADD R6, R88, 0x11 ;  /* 0x0000001158067836 */ /* 0x000fe60000000000 */
[----:B------:R-:W-:Y:S03]  /*5540*/  @!P0 FSEL R8, R8, -INF , !P1 ;  /* 0xff80000008088808 */ /* 0x000fe60004800000 */
[----:B------:R2:W4:Y:S01]  /*5550*/  MUFU.EX2 R129, R7 ;  /* 0x0000000700817308 */ /* 0x0005220000000800 */
[----:B------:R-:W-:Y:S02]  /*5560*/  @!P0 ISETP.GE.AND P1, PT, R5, R91, PT ;  /* 0x0000005b0500820c */ /* 0x000fe40003f26270 */
[----:B------:R-:W-:Y:S01]  /*5570*/  @!P0 FSEL R10, R10, -INF , !P2 ;  /* 0xff8000000a0a8808 */ /* 0x000fe20005000000 */
[----:B------:R-:W-:Y:S06]  /*5580*/  FFMA.FTZ R8, R8, UR15, -R90 ;  /* 0x0000000f08087c23 */ /* 0x000fec000801085a */
[----:B------:R3:W-:Y:S01]  /*5590*/  MUFU.EX2 R125, R8 ;  /* 0x00000008007d7308 */ /* 0x0007e20000000800 */
[----:B-1----:R-:W-:Y:S01]  /*55a0*/  I2FP.F32.S32 R97, R5 ;  /* 0x0000000500617245 */ /* 0x002fe20000201400 */
[----:B------:R-:W-:Y:S04]  /*55b0*/  FFMA.FTZ R10, R10, UR15, -R4 ;  /* 0x0000000f0a0a7c23 */ /* 0x000fe80008010804 */
[C---:B------:R-:W-:Y:S01]  /*55c0*/  FFMA.FTZ R9, R97.reuse, UR5, R9 ;  /* 0x0000000561097c23 */ /* 0x040fe20008010009 */
[----:B------:R-:W-:Y:S03]  /*55d0*/  FFMA.FTZ R11, R97, UR5, R11 ;  /* 0x00000005610b7c23 */ /* 0x000fe6000801000b */
[----:B------:R-:W-:Y:S01]  /*55e0*/  MUFU.EX2 R126, R10 ;  /* 0x0000000a007e7308 */ /* 0x000fe20000000800 */
[----:B------:R-:W-:Y:S02]  /*55f0*/  @!P0 FSEL R9, R9, -INF , !P1 ;  /* 0xff80000009098808 */ /* 0x000fe40004800000 */
[----:B------:R-:W-:Y:S02]  /*5600*/  @!P0 ISETP.GE.AND P1, PT, R5, R89, PT ;  /* 0x000000590500820c */ /* 0x000fe40003f26270 */
[----:B------:R-:W-:Y:S01]  /*5610*/  IADD3 R5, R88, 0x10, RZ ;  /* 0x0000001058057810 */ /* 0x000fe20007ffe0ff */
[----:B------:R-:W-:Y:S01]  /*5620*/  FFMA.FTZ R9, R9, UR15, -R90 ;  /* 0x0000000f09097c23 */ /* 0x000fe2000801085a */
[----:B------:R-:W-:Y:S02]  /*5630*/  @!P0 FSEL R11, R11, -INF , !P1 ;  /* 0xff8000000b0b8808 */ /* 0x000fe40004800000 */
[----:B--2---:R-:W-:Y:S01]  /*5640*/  I2FP.F32.S32 R7, R5 ;  /* 0x0000000500077245 */ /* 0x004fe20000201400 */
[----:B------:R-:W-:Y:S01]  /*5650*/  MUFU.EX2 R123, R9 ;  /* 0x00000009007b7308 */ /* 0x000fe20000000800 */
[----:B---3--:R-:W-:Y:S01]  /*5660*/  I2FP.F32.S32 R8, R6 ;  /* 0x0000000600087245 */ /* 0x008fe20000201400 */
[----:B------:R-:W-:Y:S01]  /*5670*/  FFMA.FTZ R11, R11, UR15, -R4 ;  /* 0x0000000f0b0b7c23 */ /* 0x000fe20008010804 */
[-C--:B------:R-:W-:Y:S01]  /*5680*/  @!P0 ISETP.GE.AND P1, PT, R5, R91.reuse, PT ;  /* 0x0000005b0500820c */ /* 0x080fe20003f26270 */
[C---:B------:R-:W-:Y:S01]  /*5690*/  FFMA.FTZ R12, R7.reuse, UR5, R12 ;  /* 0x00000005070c7c23 */ /* 0x040fe2000801000c */
[----:B------:R-:W-:Y:S01]  /*56a0*/  FFMA.FTZ R14, R7, UR5, R14 ;  /* 0x00000005070e7c23 */ /* 0x000fe2000801000e */
[C---:B------:R-:W-:Y:S01]  /*56b0*/  FFMA.FTZ R13, R8.reuse, UR5, R13 ;  /* 0x00000005080d7c23 */ /* 0x040fe2000801000d */
[----:B------:R-:W-:Y:S03]  /*56c0*/  FFMA.FTZ R15, R8, UR5, R15 ;  /* 0x00000005080f7c23 */ /* 0x000fe6000801000f */
[----:B------:R-:W1:Y:S01]  /*56d0*/  MUFU.EX2 R124, R11 ;  /* 0x0000000b007c7308 */ /* 0x000e620000000800 */
[----:B------:R-:W-:Y:S02]  /*56e0*/  @!P0 FSEL R12, R12, -INF , !P1 ;  /* 0xff8000000c0c8808 */ /* 0x000fe40004800000 */
[----:B------:R-:W-:Y:S03]  /*56f0*/  @!P0 ISETP.GE.AND P1, PT, R6, R91, PT ;  /* 0x0000005b0600820c */ /* 0x000fe60003f26270 */
[--C-:B------:R-:W-:Y:S01]  /*5700*/  FFMA.FTZ R12, R12, UR15, -R90.reuse ;  /* 0x0000000f0c0c7c23 */ /* 0x100fe2000801085a */
[----:B------:R-:W-:Y:S02]  /*5710*/  @!P0 FSEL R13, R13, -INF , !P1 ;  /* 0xff8000000d0d8808 */ /* 0x000fe40004800000 */
[----:B------:R-:W-:Y:S01]  /*5720*/  @!P0 ISETP.GE.AND P1, PT, R5, R89, PT ;  /* 0x000000590500820c */ /* 0x000fe20003f26270 */
[----:B------:R-:W-:Y:S01]  /*5730*/  MUFU.EX2 R120, R12 ;  /* 0x0000000c00787308 */ /* 0x000fe20000000800 */
[C---:B------:R-:W-:Y:S01]  /*5740*/  IADD3 R5, R88.reuse, 0x18, RZ ;  /* 0x0000001858057810 */ /* 0x040fe20007ffe0ff */
[----:B------:R-:W-:Y:S01]  /*5750*/  VIADD R88, R88, 0x19 ;  /* 0x0000001958587836 */ /* 0x000fe20000000000 */
[----:B------:R-:W-:Y:S01]  /*5760*/  @!P0 FSEL R14, R14, -INF , !P1 ;  /* 0xff8000000e0e8808 */ /* 0x000fe20004800000 */
[----:B------:R-:W-:Y:S01]  /*5770*/  FFMA.FTZ R13, R13, UR15, -R90 ;  /* 0x0000000f0d0d7c23 */ /* 0x000fe2000801085a */
[----:B------:R-:W-:Y:S02]  /*5780*/  I2FP.F32.S32 R7, R5 ;  /* 0x0000000500077245 */ /* 0x000fe40000201400 */
[----:B------:R-:W-:Y:S01]  /*5790*/  @!P0 ISETP.GE.AND P1, PT, R6, R89, PT ;  /* 0x000000590600820c */ /* 0x000fe20003f26270 */
[----:B------:R-:W-:Y:S01]  /*57a0*/  FFMA.FTZ R14, R14, UR15, -R4 ;  /* 0x0000000f0e0e7c23 */ /* 0x000fe20008010804 */
[----:B------:R-:W-:Y:S01]  /*57b0*/  I2FP.F32.S32 R6, R88 ;  /* 0x0000005800067245 */ /* 0x000fe20000201400 */
[----:B------:R-:W-:Y:S01]  /*57c0*/  FFMA.FTZ R16, R7, UR5, R16 ;  /* 0x0000000507107c23 */ /* 0x000fe20008010010 */
[----:B------:R-:W-:Y:S01]  /*57d0*/  @!P0 FSEL R15, R15, -INF , !P1 ;  /* 0xff8000000f0f8808 */ /* 0x000fe20004800000 */
[----:B------:R-:W-:Y:S01]  /*57e0*/  FFMA.FTZ R18, R7, UR5, R18 ;  /* 0x0000000507127c23 */ /* 0x000fe20008010012 */
[C---:B------:R-:W-:Y:S01]  /*57f0*/  @!P0 ISETP.GE.AND P1, PT, R5.reuse, R91, PT ;  /* 0x0000005b0500820c */ /* 0x040fe20003f26270 */
[C---:B------:R-:W-:Y:S01]  /*5800*/  FFMA.FTZ R17, R6.reuse, UR5, R17 ;  /* 0x0000000506117c23 */ /* 0x040fe20008010011 */
[----:B------:R-:W-:Y:S01]  /*5810*/  @!P0 ISETP.GE.AND P2, PT, R5, R89, PT ;  /* 0x000000590500820c */ /* 0x000fe20003f46270 */
[----:B------:R-:W-:Y:S01]  /*5820*/  FFMA.FTZ R19, R6, UR5, R19 ;  /* 0x0000000506137c23 */ /* 0x000fe20008010013 */
[----:B------:R-:W-:Y:S01]  /*5830*/  @!P0 FSEL R16, R16, -INF , !P1 ;  /* 0xff80000010108808 */ /* 0x000fe20004800000 */
[----:B------:R-:W-:Y:S01]  /*5840*/  FFMA.FTZ R15, R15, UR15, -R4 ;  /* 0x0000000f0f0f7c23 */ /* 0x000fe20008010804 */
[----:B------:R-:W-:Y:S01]  /*5850*/  @!P0 ISETP.GE.AND P1, PT, R88, R91, PT ;  /* 0x0000005b5800820c */ /* 0x000fe20003f26270 */
[----:B------:R-:W2:Y:S01]  /*5860*/  MUFU.EX2 R119, R13 ;  /* 0x0000000d00777308 */ /* 0x000ea20000000800 */
[----:B------:R-:W-:Y:S01]  /*5870*/  @!P0 FSEL R18, R18, -INF , !P2 ;  /* 0xff80000012128808 */ /* 0x000fe20005000000 */
[----:B------:R-:W-:Y:S01]  /*5880*/  FFMA.FTZ R16, R16, UR15, -R90 ;  /* 0x0000000f10107c23 */ /* 0x000fe2000801085a */
[----:B------:R-:W-:Y:S02]  /*5890*/  @!P0 FSEL R17, R17, -INF , !P1 ;  /* 0xff80000011118808 */ /* 0x000fe40004800000 */
[----:B------:R-:W-:Y:S01]  /*58a0*/  @!P0 ISETP.GE.AND P1, PT, R88, R89, PT ;  /* 0x000000595800820c */ /* 0x000fe20003f26270 */
[----:B------:R-:W-:Y:S01]  /*58b0*/  FFMA.FTZ R18, R18, UR15, -R4 ;  /* 0x0000000f12127c23 */ /* 0x000fe20008010804 */
[----:B------:R-:W-:Y:S01]  /*58c0*/  F2FP.BF16.F32.PACK_AB R6, R127, R128 ;  /* 0x000000807f06723e */ /* 0x000fe200000010ff */
[----:B------:R-:W-:Y:S01]  /*58d0*/  FFMA.FTZ R90, R17, UR15, -R90 ;  /* 0x0000000f115a7c23 */ /* 0x000fe2000801085a */
[----:B------:R-:W-:Y:S01]  /*58e0*/  @!P0 FSEL R19, R19, -INF , !P1 ;  /* 0xff80000013138808 */ /* 0x000fe20004800000 */
[----:B------:R-:W-:Y:S01]  /*58f0*/  MUFU.EX2 R122, R14 ;  /* 0x0000000e007a7308 */ /* 0x000fe20000000800 */
[----:B----4-:R-:W-:Y:S01]  /*5900*/  F2FP.BF16.F32.PACK_AB R5, R129, R130 ;  /* 0x000000828105723e */ /* 0x010fe200000010ff */
[----:B------:R3:W-:Y:S01]  /*5910*/  STS [R234+0x22000], R6 ;  /* 0x02200006ea007388 */ /* 0x0007e20000000800 */
[----:B-1----:R-:W-:Y:S01]  /*5920*/  F2FP.BF16.F32.PACK_AB R8, R124, R126 ;  /* 0x0000007e7c08723e */ /* 0x002fe200000010ff */
[----:B------:R-:W-:Y:S01]  /*5930*/  FFMA.FTZ R4, R19, UR15, -R4 ;  /* 0x0000000f13047c23 */ /* 0x000fe20008010804 */
[----:B------:R-:W-:Y:S01]  /*5940*/  IADD3 R112, P0, R243, UR13, RZ ;  /* 0x0000000df3707c10 */ /* 0x000fe2000ff1e0ff */
[----:B------:R1:W-:Y:S01]  /*5950*/  STS [R234+0x22400], R5 ;  /* 0x02240005ea007388 */ /* 0x0003e20000000800 */
[----:B--2---:R-:W-:Y:S03]  /*5960*/  F2FP.BF16.F32.PACK_AB R7, R119, R120 ;  /* 0x000000787707723e */ /* 0x004fe600000010ff */
[----:B------:R2:W-:Y:S01]  /*5970*/  MUFU.EX2 R117, R4 ;  /* 0x0000000400757308 */ /* 0x0005e20000000800 */
[----:B------:R-:W-:Y:S01]  /*5980*/  IADD3.X R113, R242, UR12, RZ, P0, !PT ;  /* 0x0000000cf2717c10 */ /* 0x000fe200087fe4ff */
[----:B------:R-:W-:Y:S01]  /*5990*/  STS [R236+0x22400], R8 ;  /* 0x02240008ec007388 */ /* 0x000fe20000000800 */
[----:B------:R-:W-:Y:S03]  /*59a0*/  PLOP3.LUT P0, PT, PT, PT, UP0, 0x80, 0x0 ;  /* 0x000000000000781c */ /* 0x000fe60003f0f008 */
[----:B------:R-:W4:Y:S04]  /*59b0*/  LDG.E R114, desc[UR6][R112.64] ;  /* 0x0000000670727981 */ /* 0x000f28000c1e1900 */
        /* <DEDUP_REMOVED lines=332> */
.L_x_317:
[----:B------:R-:W-:Y:S01]  /*6e80*/  LDSM.16.M88.4 R128, [R216] ;  /* 0x00000000d880783b */ /* 0x000fe20000000200 */
[----:B------:R-:W-:Y:S01]  /*6e90*/  IMAD R226, R249, UR22, RZ ;  /* 0x00000016f9e27c24 */ /* 0x000fe2000f8e02ff */
[----:B------:R-:W-:Y:S02]  /*6ea0*/  @UP0 UIADD3 UR16, UP2, UR11, -0x100, URZ ;  /* 0xffffff000b100890 */ /* 0x000fe4000ff5e03f */
[----:B------:R-:W3:Y:S01]  /*6eb0*/  LDSM.16.MT88.4 R16, [R0+0x10000] ;  /* 0x010000000010783b */ /* 0x000ee20000004200 */
[----:B------:R-:W-:Y:S01]  /*6ec0*/  IMAD.U32 R200, R226, -0x40, RZ ;  /* 0xffffffc0e2c87824 */ /* 0x000fe200078e00ff */
[----:B------:R-:W-:Y:S02]  /*6ed0*/  @UP0 UIADD3.X UR14, UR10, -0x1, URZ, UP2, !UPT ;  /* 0xffffffff0a0e0890 */ /* 0x000fe400097fe43f */
[----:B------:R-:W1:Y:S01]  /*6ee0*/  LDSM.16.M88.4 R124, [R216+0x1000] ;  /* 0x00100000d87c783b */ /* 0x000e620000000200 */
[----:B------:R-:W-:Y:S01]  /*6ef0*/  @UP0 UIADD3 UR13, UP1, UR13, -0x100, URZ ;  /* 0xffffff000d0d0890 */ /* 0x000fe2000ff3e03f */
[C---:B------:R-:W-:Y:S02]  /*6f00*/  LEA R224, P1, R200.reuse, R204, 0x2 ;  /* 0x000000ccc8e07211 */ /* 0x040fe400078210ff */
[----:B------:R-:W2:Y:S01]  /*6f10*/  LDSM.16.MT88.4 R96, [R0+0x12000] ;  /* 0x012000000060783b */ /* 0x000ea20000004200 */
[----:B------:R-:W-:Y:S01]  /*6f20*/  @UP0 UIADD3.X UR12, UR12, -0x1, URZ, UP1, !UPT ;  /* 0xffffffff0c0c0890 */ /* 0x000fe20008ffe43f */
[----:B------:R-:W-:Y:S02]  /*6f30*/  LEA.HI.X.SX32 R221, R200, R205, 0x2, P1 ;  /* 0x000000cdc8dd7211 */ /* 0x000fe400008f16ff */
[----:B------:R-:W4:Y:S01]  /*6f40*/  LDSM.16.MT88.4 R112, [R0+0x14000] ;  /* 0x014000000070783b */ /* 0x000f220000004200 */
[----:B------:R-:W-:Y:S01]  /*6f50*/  @P0 IADD3 R222, P1, R243, UR11, RZ ;  /* 0x0000000bf3de0c10 */ /* 0x000fe2000ff3e0ff */
[----:B------:R-:W-:Y:S02]  /*6f60*/  @UP0 UMOV UR11, UR16 ;  /* 0x00000010000b0c82 */ /* 0x000fe40008000000 */
[----:B------:R-:W4:Y:S01]  /*6f70*/  LDSM.16.MT88.4 R196, [R0+0x16000] ;  /* 0x0160000000c4783b */ /* 0x000f220000004200 */
[----:B------:R-:W-:Y:S01]  /*6f80*/  @P0 IADD3.X R223, R242, UR10, RZ, P1, !PT ;  /* 0x0000000af2df0c10 */ /* 0x000fe20008ffe4ff */
[----:B------:R-:W-:Y:S02]  /*6f90*/  @UP0 UMOV UR10, UR14 ;  /* 0x0000000e000a0c82 */ /* 0x000fe40008000000 */
[----:B------:R-:W-:Y:S04]  /*6fa0*/  LDSM.16.M88.4 R200, [R219] ;  /* 0x00000000dbc8783b */ /* 0x000fe80000000200 */
[----:B------:R-:W-:Y:S04]  /*6fb0*/  LDSM.16.M88.4 R204, [R219+0x1000] ;  /* 0x00100000dbcc783b */ /* 0x000fe80000000200 */
[----:B------:R-:W5:Y:S04]  /*6fc0*/  @P0 LDG.E R237, desc[UR6][R222.64+-0x100] ;  /* 0xffff0006deed0981 */ /* 0x000f68000c1e1900 */
[----:B------:R4:W5:Y:S01]  /*6fd0*/  @P0 LDG.E R238, desc[UR6][R222.64+-0xe0] ;  /* 0xffff2006deee0981 */ /* 0x000962000c1e1900 */
        /* <DEDUP_REMOVED lines=17> */
[-C--:B-1----:R-:W-:Y:S06]  /*70f0*/  HMMA.16816.F32.BF16 R4, R200, R196.reuse, R4 ;  /* 0x000000c4c804723c */ /* 0x082fec0000041804 */
[C---:B------:R-:W-:Y:S06]  /*7100*/  HMMA.16816.F32.BF16 R8, R204.reuse, R196, R8 ;  /* 0x000000c4cc08723c */ /* 0x040fec0000041808 */
[-C--:B------:R-:W-:Y:S06]  /*7110*/  HMMA.16816.F32.BF16 R12, R204, R198.reuse, R12 ;  /* 0x000000c6cc0c723c */ /* 0x080fec000004180c */
[C---:B------:R-:W-:Y:S01]  /*7120*/  HMMA.16816.F32.BF16 R16, R200.reuse, R198, R16 ;  /* 0x000000c6c810723c */ /* 0x040fe20000041810 */
        /* <DEDUP_REMOVED lines=13> */
[-C--:B------:R-:W-:Y:S01]  /*7200*/  HMMA.16816.F32.BF16 R124, R204, R198.reuse, R124 ;  /* 0x000000c6cc7c723c */ /* 0x080fe2000004187c */
[----:B------:R-:W-:Y:S05]  /*7210*/  LDSM.16.M88.4 R204, [R217] ;  /* 0x00000000d9cc783b */ /* 0x000fea0000000200 */
[----:B------:R-:W-:Y:S01]  /*7220*/  HMMA.16816.F32.BF16 R128, R200, R198, R128 ;  /* 0x000000c6c880723c */ /* 0x000fe20000041880 */
[----:B------:R-:W1:Y:S04]  /*7230*/  LDSM.16.MT88.4 R196, [R0+0x11000] ;  /* 0x0110000000c4783b */ /* 0x000e680000004200 */
[----:B------:R-:W2:Y:S01]  /*7240*/  LDSM.16.M88.4 R200, [R217+0x1000] ;  /* 0x00100000d9c8783b */ /* 0x000ea20000000200 */
[-C--:B-1----:R-:W-:Y:S06]  /*7250*/  HMMA.16816.F32.BF16 R4, R204, R196.reuse, R4 ;  /* 0x000000c4cc04723c */ /* 0x082fec0000041804 */
[C---:B--2---:R-:W-:Y:S06]  /*7260*/  HMMA.16816.F32.BF16 R8, R200.reuse, R196, R8 ;  /* 0x000000c4c808723c */ /* 0x044fec0000041808 */
        /* <DEDUP_REMOVED lines=37> */
[-C--:B------:R-:W-:Y:S05]  /*74c0*/  HMMA.16816.F32.BF16 R124, R204, R198.reuse, R124 ;  /* 0x000000c6cc7c723c */ /* 0x080fea000004187c */
[----:B------:R-:W-:Y:S01]  /*74d0*/  IMAD.SHL.U32 R196, R226, 0x8, RZ ;  /* 0x00000008e2c47824 */ /* 0x000fe200078e00ff */
[----:B------:R-:W-:Y:S05]  /*74e0*/  HMMA.16816.F32.BF16 R128, R200, R198, R128 ;  /* 0x000000c6c880723c */ /* 0x000fea0000041880 */
[----:B------:R-:W-:Y:S02]  /*74f0*/  IMAD.MOV.U32 R204, RZ, RZ, R224 ;  /* 0x000000ffffcc7224 */ /* 0x000fe400078e00e0 */
[----:B------:R-:W-:Y:S04]  /*7500*/  IMAD.MOV.U32 R205, RZ, RZ, R221 ;  /* 0x000000ffffcd7224 */ /* 0x000fe800078e00dd */
[-C--:B------:R-:W-:Y:S01]  /*7510*/  LEA R206, P2, R196, R204.reuse, 0x2 ;  /* 0x000000ccc4ce7211 */ /* 0x080fe200078410ff */
[----:B------:R1:W-:Y:S01]  /*7520*/  REDG.E.ADD.F32.FTZ.RN.STRONG.GPU desc[UR6][R204.64], R4 ;  /* 0x00000004cc0079a6 */ /* 0x0003e2000c10f386 */
[----:B------:R-:W-:Y:S02]  /*7530*/  IMAD.SHL.U32 R197, R226, 0x10, RZ ;  /* 0x00000010e2c57824 */ /* 0x000fe400078e00ff */
[-C--:B------:R-:W-:Y:S01]  /*7540*/  LEA.HI.X.SX32 R207, R196, R205.reuse, 0x2, P2 ;  /* 0x000000cdc4cf7211 */ /* 0x080fe200010f16ff */
[C---:B------:R-:W-:Y:S02]  /*7550*/  IMAD R221, R226.reuse, 0x18, RZ ;  /* 0x00000018e2dd7824 */ /* 0x040fe400078e02ff */
[CC--:B------:R-:W-:Y:S02]  /*7560*/  LEA R224, P1, R197.reuse, R204.reuse, 0x2 ;  /* 0x000000ccc5e07211 */ /* 0x0c0fe400078210ff */
[----:B------:R2:W-:Y:S02]  /*7570*/  REDG.E.ADD.F32.FTZ.RN.STRONG.GPU desc[UR6][R206.64], R5 ;  /* 0x00000005ce0079a6 */ /* 0x0005e4000c10f386 */
[-C--:B------:R-:W-:Y:S05]  /*7580*/  LEA.HI.X.SX32 R225, R197, R205.reuse, 0x2, P1 ;  /* 0x000000cdc5e17211 */ /* 0x080fea00008f16ff */
[----:B------:R3:W-:Y:S01]  /*7590*/  REDG.E.ADD.F32.FTZ.RN.STRONG.GPU desc[UR6][R224.64], R6 ;  /* 0x00000006e00079a6 */ /* 0x0007e2000c10f386 */
[CC--:B-1----:R-:W-:Y:S04]  /*75a0*/  LEA R4, P2, R221.reuse, R204.reuse, 0x2 ;  /* 0x000000ccdd047211 */ /* 0x0c2fe800078410ff */
[-C--:B--2---:R-:W-:Y:S01]  /*75b0*/  LEA.HI.X.SX32 R5, R221, R205.reuse, 0x2, P2 ;  /* 0x000000cddd057211 */ /* 0x084fe200010f16ff */
[C---:B------:R-:W-:Y:S04]  /*75c0*/  IMAD R221, R226.reuse, 0x28, RZ ;  /* 0x00000028e2dd7824 */ /* 0x040fe800078e02ff */
[----:B------:R1:W-:Y:S01]  /*75d0*/  REDG.E.ADD.F32.FTZ.RN.STRONG.GPU desc[UR6][R4.64], R7 ;  /* 0x00000007040079a6 */ /* 0x0003e2000c10f386 */
[CC--:B------:R-:W-:Y:S01]  /*75e0*/  LEA R222, P3, R221.reuse, R204.reuse, 0x2 ;  /* 0x000000ccddde7211 */ /* 0x0c0fe200078610ff */
[----:B---3--:R-:W-:Y:S03]  /*75f0*/  IMAD.SHL.U32 R6, R226, 0x20, RZ ;  /* 0x00000020e2067824 */ /* 0x008fe600078e00ff */
[-C--:B------:R-:W-:Y:S01]  /*7600*/  LEA.HI.X.SX32 R223, R221, R205.reuse, 0x2, P3 ;  /* 0x000000cddddf7211 */ /* 0x080fe200018f16ff */
[----:B------:R-:W-:Y:S01]  /*7610*/  VIADD R221, R197, 0x20 ;  /* 0x00000020c5dd7836 */ /* 0x000fe20000000000 */
[CC--:B------:R-:W-:Y:S04]  /*7620*/  LEA R224, P1, R6.reuse, R204.reuse, 0x2 ;  /* 0x000000cc06e07211 */ /* 0x0c0fe800078210ff */
[-C--:B------:R-:W-:Y:S05]  /*7630*/  LEA.HI.X.SX32 R225, R6, R205.reuse, 0x2, P1 ;  /* 0x000000cd06e17211 */ /* 0x080fea00008f16ff */
[----:B------:R2:W-:Y:S04]  /*7640*/  REDG.E.ADD.F32.FTZ.RN.STRONG.GPU desc[UR6][R224.64], R8 ;  /* 0x00000008e00079a6 */ /* 0x0005e8000c10f386 */
[----:B------:R3:W-:Y:S01]  /*7650*/  REDG.E.ADD.F32.FTZ.RN.STRONG.GPU desc[UR6][R222.64], R9 ;  /* 0x00000009de0079a6 */ /* 0x0007e2000c10f386 */
[C---:B-1----:R-:W-:Y:S02]  /*7660*/  IMAD R7, R226.reuse, 0x30, RZ ;  /* 0x00000030e2077824 */ /* 0x042fe400078e02ff */
[----:B------:R-:W-:Y:S03]  /*7670*/  IMAD R5, R226, 0x38, RZ ;  /* 0x00000038e2057824 */ /* 0x000fe600078e02ff */
[-C--:B------:R-:W-:Y:S02]  /*7680*/  LEA R6, P2, R7, R204.reuse, 0x2 ;  /* 0x000000cc07067211 */ /* 0x080fe400078410ff */
[-C--:B------:R-:W-:Y:S02]  /*7690*/  LEA R4, P1, R5, R204.reuse, 0x2 ;  /* 0x000000cc05047211 */ /* 0x080fe400078210ff */
[-C--:B------:R-:W-:Y:S02]  /*76a0*/  LEA.HI.X.SX32 R7, R7, R205.reuse, 0x2, P2 ;  /* 0x000000cd07077211 */ /* 0x080fe400010f16ff */
[-C--:B------:R-:W-:Y:S03]  /*76b0*/  LEA.HI.X.SX32 R5, R5, R205.reuse, 0x2, P1 ;  /* 0x000000cd05057211 */ /* 0x080fe600008f16ff */
[----:B------:R1:W-:Y:S01]  /*76c0*/  REDG.E.ADD.F32.FTZ.RN.STRONG.GPU desc[UR6][R6.64], R10 ;  /* 0x0000000a060079a6 */ /* 0x0003e2000c10f386 */
[CC--:B--2---:R-:W-:Y:S03]  /*76d0*/  LEA R8, P1, R221.reuse, R204.reuse, 0x2 ;  /* 0x000000ccdd087211 */ /* 0x0c4fe600078210ff */
[----:B------:R2:W-:Y:S01]  /*76e0*/  REDG.E.ADD.F32.FTZ.RN.STRONG.GPU desc[UR6][R4.64], R11 ;  /* 0x0000000b040079a6 */ /* 0x0005e2000c10f386 */
[-C--:B---3--:R-:W-:Y:S03]  /*76f0*/  LEA.HI.X.SX32 R9, R221, R205.reuse, 0x2, P1 ;  /* 0x000000cddd097211 */ /* 0x088fe600008f16ff */
[----:B------:R3:W-:Y:S04]  /*7700*/  REDG.E.ADD.F32.FTZ.RN.STRONG.GPU desc[UR6][R204.64+0x80], R16 ;  /* 0x00008010cc0079a6 */ /* 0x0007e8000c10f386 */
[----:B------:R4:W-:Y:S04]  /*7710*/  REDG.E.ADD.F32.FTZ.RN.STRONG.GPU desc[UR6][R206.64+0x80], R17 ;  /* 0x00008011ce0079a6 */ /* 0x0009e8000c10f386 */
[----:B------:R4:W-:Y:S01]  /*7720*/  REDG.E.ADD.F32.FTZ.RN.STRONG.GPU desc[UR6][R8.64], R18 ;  /* 0x00000012080079a6 */ /* 0x0009e2000c10f386 */
[C---:B-1----:R-:W-:Y:S04]  /*7730*/  IMAD.IADD R7, R196.reuse, 0x1, R221 ;  /* 0x00000001c4077824 */ /* 0x042fe800078e02dd */
[C---:B--2---:R-:W-:Y:S01]  /*7740*/  IMAD.IADD R4, R196.reuse, 0x1, R7 ;  /* 0x00000001c4047824 */ /* 0x044fe200078e0207 */
[CC--:B------:R-:W-:Y:S03]  /*7750*/  LEA R6, P2, R7.reuse, R204.reuse, 0x2 ;  /* 0x000000cc07067211 */ /* 0x0c0fe600078410ff */
[----:B------:R-:W-:Y:S01]  /*7760*/  IMAD.IADD R5, R196, 0x1, R4 ;  /* 0x00000001c4057824 */ /* 0x000fe200078e0204 */
[-C--:B------:R-:W-:Y:S02]  /*7770*/  LEA.HI.X.SX32 R7, R7, R205.reuse, 0x2, P2 ;  /* 0x000000cd07077211 */ /* 0x080fe400010f16ff */
        /* <DEDUP_REMOVED lines=328> */
.L_x_318:
        /* <DEDUP_REMOVED lines=170> */
[----:B------:R-:W-:Y:S01]  /*96a0*/  PLOP3.LUT P0, PT, PT, PT, UP0, 0x80, 0x0 ;  /* 0x000000000000781c */ /* 0x000fe20003f0f008 */
        /* <DEDUP_REMOVED lines=51> */
.L_x_320:
        /* <DEDUP_REMOVED lines=19> */
.L_x_321:
        /* <DEDUP_REMOVED lines=46> */
[C---:B------:R-:W-:Y:S01]  /*9df0*/  IMAD R5, R4.reuse, UR11, R5 ;  /* 0x0000000b04057c24 */ /* 0x040fe2000f8e0205 */
        /* <DEDUP_REMOVED lines=11> */
.L_x_323:
[----:B------:R-:W-:Y:S05]  /*9eb0*/  BSYNC B0 ;  /* 0x0000000000007941 */ /* 0x000fea0003800000 */
.L_x_322:
        /* <DEDUP_REMOVED lines=22> */
.L_x_325:
[----:B------:R-:W-:Y:S05]  /*a020*/  BSYNC B0 ;  /* 0x0000000000007941 */ /* 0x000fea0003800000 */
.L_x_324:
        /* <DEDUP_REMOVED lines=38> */
.L_x_327:
[----:B------:R-:W-:Y:S05]  /*a290*/  BSYNC B0 ;  /* 0x0000000000007941 */ /* 0x000fea0003800000 */
.L_x_326:
        /* <DEDUP_REMOVED lines=11> */
[----:B------:R-:W-:-:S02]  /*a350*/  IMAD.MOV.U32 R6, RZ, RZ, R8 ;  /* 0x000000ffff067224 */ /* 0x000fc400078e0008 */
[C---:B------:R-:W-:Y:S02]  /*a360*/  IMAD R5, R4.reuse, UR13, R9 ;  /* 0x0000000d04057c24 */ /* 0x040fe4000f8e0209 */
[----:B------:R-:W-:-:S04]  /*a370*/  IMAD.WIDE.U32 R6, R4, UR12, R6 ;  /* 0x0000000c04067c25 */ /* 0x000fc8000f8e0006 */
[----:B------:R-:W-:Y:S01]  /*a380*/  IMAD.IADD R5, R5, 0x1, R7 ;  /* 0x0000000105057824 */ /* 0x000fe200078e0207 */
[----:B------:R-:W-:-:S04]  /*a390*/  LEA R4, P4, R6, UR8, 0x1 ;  /* 0x0000000806047c11 */ /* 0x000fc8000f8808ff */
[----:B------:R-:W-:-:S05]  /*a3a0*/  LEA.HI.X R5, R6, UR9, R5, 0x1, P4 ;  /* 0x0000000906057c11 */ /* 0x000fca000a0f0c05 */
[----:B------:R1:W-:Y:S04]  /*a3b0*/  @!P3 STG.E.128 desc[UR6][R4.64], R60 ;  /* 0x0000003c0400b986 */ /* 0x0003e8000c101d06 */
[----:B------:R1:W-:Y:S04]  /*a3c0*/  @!P2 STG.E.128 desc[UR6][R4.64+0x80], R56 ;  /* 0x000080380400a986 */ /* 0x0003e8000c101d06 */
[----:B------:R1:W-:Y:S04]  /*a3d0*/  @!P1 STG.E.128 desc[UR6][R4.64+0x100], R52 ;  /* 0x0001003404009986 */ /* 0x0003e8000c101d06 */
[----:B------:R1:W-:Y:S02]  /*a3e0*/  @!P0 STG.E.128 desc[UR6][R4.64+0x180], R48 ;  /* 0x0001803004008986 */ /* 0x0003e4000c101d06 */
.L_x_300:
[----:B------:R-:W-:Y:S05]  /*a3f0*/  BSYNC B1 ;  /* 0x0000000000017941 */ /* 0x000fea0003800000 */
.L_x_286:
[----:B-12---:R-:W2:Y:S01]  /*a400*/  LDL R4, [R1] ;  /* 0x0000000001047983 */ /* 0x006ea20000100800 */
[----:B------:R-:W-:Y:S01]  /*a410*/  ULDC UR5, c[0x0][0xc] ;  /* 0x0000030000057ab9 */ /* 0x000fe20000000800 */
[----:B------:R-:W-:Y:S02]  /*a420*/  UIADD3 UR59, UR59, 0x1, URZ ;  /* 0x000000013b3b7890 */ /* 0x000fe4000fffe03f */
[----:B------:R-:W-:Y:S01]  /*a430*/  UIADD3 UR18, UR5, UR18, URZ ;  /* 0x0000001205127290 */ /* 0x000fe2000fffe03f */
[----:B--2---:R-:W-:-:S13]  /*a440*/  R2UR UR8, R4 ;  /* 0x00000000040872ca */ /* 0x004fda00000e0000 */
[----:B------:R-:W-:-:S06]  /*a450*/  UISETP.GE.AND UP0, UPT, UR18, UR8, UPT ;  /* 0x000000081200728c */ /* 0x000fcc000bf06270 */
[----:B------:R-:W-:-:S13]  /*a460*/  PLOP3.LUT P0, PT, PT, PT, UP0, 0x80, 0x0 ;  /* 0x000000000000781c */ /* 0x000fda0003f0f008 */
[----:B------:R-:W-:Y:S05]  /*a470*/  @P0 BRA `(.L_x_328) ;  /* 0x0000000000040947 */ /* 0x000fea0003800000 */
[----:B------:R-:W-:Y:S05]  /*a480*/  BRA `(.L_x_329) ;  /* 0xffffff64008c7947 */ /* 0x000fea000383ffff */
.L_x_328:
[----:B------:R-:W-:Y:S05]  /*a490*/  EXIT ;  /* 0x000000000000794d */ /* 0x000fea0003800000 */
.L_x_330:
        /* <DEDUP_REMOVED lines=14> */
.L_x_1040:


//--------------------- .text._ZN5flash44flash_bwd_dq_dk_dv_loop_seqk_parallel_kernelI23Flash_bwd_kernel_traitsILi256ELi64ELi64ELi8ELi4ELi2ELi2ELb0ELb0EN7cutlass10bfloat16_tE19Flash_kernel_traitsILi256ELi64ELi64ELi8ES3_EELb0ELb1ELb0ELb0ELb0ELb0ELb0EEEvNS_16Flash_bwd_paramsE --------------------------
	.section	.text._ZN5flash44flash_bwd_dq_dk_dv_loop_seqk_parallel_kernelI23Flash_bwd_kernel_traitsILi256ELi64ELi64ELi8ELi4ELi2ELi2ELb0ELb0EN7cutlass10bfloat16_tE19Flash_kernel_traitsILi256ELi64ELi64ELi8ES3_EELb0ELb1ELb0ELb0ELb0ELb0ELb0EEEvNS_16Flash_bwd_paramsE,"ax",@progbits
	.align	128
        .global         _ZN5flash44flash_bwd_dq_dk_dv_loop_seqk_parallel_kernelI23Flash_bwd_kernel_traitsILi256ELi64ELi64ELi8ELi4ELi2ELi2ELb0ELb0EN7cutlass10bfloat16_tE19Flash_kernel_traitsILi256ELi64ELi64ELi8ES3_EELb0ELb1ELb0ELb0ELb0ELb0ELb0EEEvNS_16Flash_bwd_paramsE
        .type           _ZN5flash44flash_bwd_dq_dk_dv_loop_seqk_parallel_kernelI23Flash_bwd_kernel_traitsILi256ELi64ELi64ELi8ELi4ELi2ELi2ELb0ELb0EN7cutlass10bfloat16_tE19Flash_kernel_traitsILi256ELi64ELi64ELi8ES3_EELb0ELb1ELb0ELb0ELb0ELb0ELb0EEEvNS_16Flash_bwd_paramsE,@function
        .size           _ZN5flash44flash_bwd_dq_dk_dv_loop_seqk_parallel_kernelI23Flash_bwd_kernel_traitsILi256ELi64ELi64ELi8ELi4ELi2ELi2ELb0ELb0EN7cutlass10bfloat16_tE19Flash_kernel_traitsILi256ELi64ELi64ELi8ES3_EELb0ELb1ELb0ELb0ELb0ELb0ELb0EEEvNS_16Flash_bwd_paramsE,(.L_x_1041 - _ZN5flash44flash_bwd_dq_dk_dv_loop_seqk_parallel_kernelI23Flash_bwd_kernel_traitsILi256ELi64ELi64ELi8ELi4ELi2ELi2ELb0ELb0EN7cutlass10bfloat16_tE19Flash_kernel_traitsILi256ELi64ELi64ELi8ES3_EELb0ELb1ELb0ELb0ELb0ELb0ELb0EEEvNS_16Flash_bwd_paramsE)
        .other          _ZN5flash44flash_bwd_dq_dk_dv_loop_seqk_parallel_kernelI23Flash_bwd_kernel_traitsILi256ELi64ELi64ELi8ELi4ELi2ELi2ELb0ELb0EN7cutlass10bfloat16_tE19Flash_kernel_traitsILi256ELi64ELi64ELi8ES3_EELb0ELb1ELb0ELb0ELb0ELb0ELb0EEEvNS_16Flash_bwd_paramsE,@"STO_CUDA_ENTRY STV_DEFAULT"
_ZN5flash44flash_bwd_dq_dk_dv_loop_seqk_parallel_kernelI23Flash_bwd_kernel_traitsILi256ELi64ELi64ELi8ELi4ELi2ELi2ELb0ELb0EN7cutlass10bfloat16_tE19Flash_kernel_traitsILi256ELi64ELi64ELi8ES3_EELb0ELb1ELb0ELb0ELb0ELb0ELb0EEEvNS_16Flash_bwd_paramsE:
.text._ZN5flash44flash_bwd_dq_dk_dv_loop_seqk_parallel_kernelI23Flash_bwd_kernel_traitsILi256ELi64ELi64ELi8ELi4ELi2ELi2ELb0ELb0EN7cutlass10bfloat16_tE19Flash_kernel_traitsILi256ELi64ELi64ELi8ES3_EELb0ELb1ELb0ELb0ELb0ELb0ELb0EEEvNS_16Flash_bwd_paramsE:
        /* <DEDUP_REMOVED lines=14> */
[----:B------:R-:W-:Y:S01]  /*00e0*/  IMAD.MOV.U32 R249, RZ, RZ, 0x20 ;  /* 0x00000020fff97424 */ /* 0x000fe200078e00ff */
[----:B------:R-:W-:Y:S01]  /*00f0*/  UMOV UR61, URZ ;  /* 0x0000003f003d7c82 */ /* 0x000fe20008000000 */
[----:B------:R-:W-:-:S04]  /*0100*/  IMAD.MOV.U32 R247, RZ, RZ, 0x40 ;  /* 0x00000040fff77424 */ /* 0x000fc800078e00ff */
[----:B------:R-:W3:Y:S08]  /*0110*/  S2UR UR51, SR_CTAID.Y ;  /* 0x00000000003379c3 */ /* 0x000ef00000002600 */
[----:B------:R-:W4:Y:S01]  /*0120*/  S2UR UR58, SR_CTAID.Z ;  /* 0x00000000003a79c3 */ /* 0x000f220000002700 */
[----:B--2---:R-:W-:Y:S01]  /*0130*/  ULEA UR4, UR4, UR5, 0x18 ;  /* 0x0000000504047291 */ /* 0x004fe2000f8ec03f */
[----:B-1----:R-:W-:Y:S01]  /*0140*/  SHF.R.S32.HI R14, RZ, 0x1f, R9 ;  /* 0x0000001fff0e7819 */ /* 0x002fe20000011409 */
[----:B---3--:R-:W-:-:S02]  /*0150*/  USHF.L.U32 UR5, UR51, 0x7, URZ ;  /* 0x0000000733057899 */ /* 0x008fc4000800063f */
[----:B------:R-:W-:Y:S01]  /*0160*/  USHF.R.S32.HI UR6, URZ, 0x1f, UR51 ;  /* 0x0000001f3f067899 */ /* 0x000fe20008011433 */
[CC--:B------:R-:W-:Y:S02]  /*0170*/  LEA.HI R0, R14.reuse, R9.reuse, RZ, 0x5 ;  /* 0x000000090e007211 */ /* 0x0c0fe400078f28ff */
[----:B------:R-:W-:Y:S02]  /*0180*/  LEA.HI R8, R14, R9, RZ, 0x4 ;  /* 0x000000090e087211 */ /* 0x000fe400078f20ff */
[--C-:B------:R-:W-:Y:S02]  /*0190*/  SHF.R.S32.HI R2, RZ, 0x5, R0.reuse ;  /* 0x00000005ff027819 */ /* 0x100fe40000011400 */
[----:B------:R-:W-:Y:S02]  /*01a0*/  SHF.R.S32.HI R7, RZ, 0x1f, R0 ;  /* 0x0000001fff077819 */ /* 0x000fe40000011400 */
[----:B------:R-:W-:Y:S02]  /*01b0*/  SHF.R.S32.HI R3, RZ, 0x4, R8 ;  /* 0x00000004ff037819 */ /* 0x000fe40000011408 */
[----:B------:R-:W-:-:S02]  /*01c0*/  LEA.HI R7, R7, R2, RZ, 0x2 ;  /* 0x0000000207077211 */ /* 0x000fc400078f10ff */
[----:B------:R-:W-:Y:S02]  /*01d0*/  LEA.HI R5, R0, R2, RZ, 0x1 ;  /* 0x0000000200057211 */ /* 0x000fe400078f08ff */
[----:B------:R-:W-:Y:S02]  /*01e0*/  LEA.HI R10, R14, R9, RZ, 0x2 ;  /* 0x000000090e0a7211 */ /* 0x000fe400078f10ff */
[----:B------:R-:W-:Y:S02]  /*01f0*/  LOP3.LUT R7, R7, 0xfffffffc, RZ, 0xc0, !PT ;  /* 0xfffffffc07077812 */ /* 0x000fe400078ec0ff */
[----:B------:R-:W-:Y:S02]  /*0200*/  LOP3.LUT R5, R5, 0xfffffffe, RZ, 0xc0, !PT ;  /* 0xfffffffe05057812 */ /* 0x000fe400078ec0ff */
[----:B------:R-:W-:Y:S01]  /*0210*/  LEA.HI R6, R8, R3, RZ, 0x1 ;  /* 0x0000000308067211 */ /* 0x000fe200078f08ff */
[----:B------:R-:W-:Y:S01]  /*0220*/  IMAD.IADD R7, R2, 0x1, -R7 ;  /* 0x0000000102077824 */ /* 0x000fe200078e0a07 */
[----:B------:R-:W-:Y:S01]  /*0230*/  LEA.HI R17, R14, R9, RZ, 0x3 ;  /* 0x000000090e117211 */ /* 0x000fe200078f18ff */
[----:B------:R-:W-:Y:S01]  /*0240*/  IMAD.IADD R5, R2, 0x1, -R5 ;  /* 0x0000000102057824 */ /* 0x000fe200078e0a05 */
[----:B------:R-:W-:-:S02]  /*0250*/  SHF.R.S32.HI R11, RZ, 0x2, R10 ;  /* 0x00000002ff0b7819 */ /* 0x000fc4000001140a */
[----:B------:R-:W-:Y:S02]  /*0260*/  SHF.R.S32.HI R4, RZ, 0x1f, R10 ;  /* 0x0000001fff047819 */ /* 0x000fe4000001140a */
[----:B------:R-:W-:Y:S02]  /*0270*/  LOP3.LUT R6, R6, 0xfffffffe, RZ, 0xc0, !PT ;  /* 0xfffffffe06067812 */ /* 0x000fe400078ec0ff */
[----:B------:R-:W-:Y:S02]  /*0280*/  LOP3.LUT R0, R0, 0xffffffe0, RZ, 0xc0, !PT ;  /* 0xffffffe000007812 */ /* 0x000fe400078ec0ff */
[----:B------:R-:W-:Y:S01]  /*0290*/  SHF.R.S32.HI R2, RZ, 0x3, R17 ;  /* 0x00000003ff027819 */ /* 0x000fe20000011411 */
[----:B------:R-:W-:Y:S01]  /*02a0*/  IMAD.IADD R6, R3, 0x1, -R6 ;  /* 0x0000000103067824 */ /* 0x000fe200078e0a06 */
[----:B------:R-:W-:Y:S01]  /*02b0*/  LOP3.LUT R12, R17, 0xfffffff8, RZ, 0xc0, !PT ;  /* 0xfffffff8110c7812 */ /* 0x000fe200078ec0ff */
[C---:B------:R-:W-:Y:S01]  /*02c0*/  IMAD.IADD R3, R9.reuse, 0x1, -R0 ;  /* 0x0000000109037824 */ /* 0x040fe200078e0a00 */
[----:B------:R-:W-:Y:S01]  /*02d0*/  LEA.HI R4, R4, R11, RZ, 0x3 ;  /* 0x0000000b04047211 */ /* 0x000fe200078f18ff */
[----:B------:R-:W-:Y:S01]  /*02e0*/  IMAD.SHL.U32 R2, R2, 0x40, RZ ;  /* 0x0000004002027824 */ /* 0x000fe200078e00ff */
[----:B------:R-:W-:Y:S01]  /*02f0*/  LOP3.LUT R8, R8, 0xfffffff0, RZ, 0xc0, !PT ;  /* 0xfffffff008087812 */ /* 0x000fe200078ec0ff */
[----:B------:R-:W-:Y:S01]  /*0300*/  IMAD.IADD R12, R9, 0x1, -R12 ;  /* 0x00000001090c7824 */ /* 0x000fe200078e0a0c */
[----:B------:R-:W-:-:S02]  /*0310*/  LOP3.LUT R4, R4, 0xfffffff8, RZ, 0xc0, !PT ;  /* 0xfffffff804047812 */ /* 0x000fc400078ec0ff */
[----:B------:R-:W-:Y:S01]  /*0320*/  SHF.R.S32.HI R0, RZ, 0x1f, R3 ;  /* 0x0000001fff007819 */ /* 0x000fe20000011403 */
[----:B------:R-:W-:Y:S01]  /*0330*/  IMAD.SHL.U32 R20, R12, 0x8, RZ ;  /* 0x000000080c147824 */ /* 0x000fe200078e00ff */
[----:B------:R-:W-:Y:S01]  /*0340*/  LOP3.LUT R2, R2, 0x1c0, RZ, 0xc0, !PT ;  /* 0x000001c002027812 */ /* 0x000fe200078ec0ff */
[----:B------:R-:W-:Y:S01]  /*0350*/  IMAD.IADD R4, R11, 0x1, -R4 ;  /* 0x000000010b047824 */ /* 0x000fe200078e0a04 */
[----:B------:R-:W-:Y:S01]  /*0360*/  LEA.HI R0, R0, R3, RZ, 0x2 ;  /* 0x0000000300007211 */ /* 0x000fe200078f10ff */
[----:B------:R-:W-:Y:S01]  /*0370*/  IMAD.IADD R19, R9, 0x1, -R8 ;  /* 0x0000000109137824 */ /* 0x000fe200078e0a08 */
[C---:B------:R-:W-:Y:S01]  /*0380*/  LOP3.LUT P4, RZ, R12.reuse, 0x4, RZ, 0xc0, !PT ;  /* 0x000000040cff7812 */ /* 0x040fe2000788c0ff */
[----:B------:R-:W-:Y:S01]  /*0390*/  IMAD.SHL.U32 R11, R5, 0x10, RZ ;  /* 0x00000010050b7824 */ /* 0x000fe200078e00ff */
[C---:B------:R-:W-:Y:S01]  /*03a0*/  LOP3.LUT P3, RZ, R12.reuse, 0x2, RZ, 0xc0, !PT ;  /* 0x000000020cff7812 */ /* 0x040fe2000786c0ff */
[----:B------:R-:W-:Y:S01]  /*03b0*/  IMAD.SHL.U32 R12, R12, 0x40, RZ ;  /* 0x000000400c0c7824 */ /* 0x000fe200078e00ff */
[----:B------:R-:W-:Y:S01]  /*03c0*/  SHF.R.U32.HI R13, RZ, 0x3, R2 ;  /* 0x00000003ff0d7819 */ /* 0x000fe20000011602 */
[----:B------:R-:W-:Y:S01]  /*03d0*/  STL [R1+0x10], R20 ;  /* 0x0000101401007387 */ /* 0x000fe20000100800 */
[----:B------:R-:W-:-:S02]  /*03e0*/  LEA.HI R3, R14, R9, RZ, 0x7 ;  /* 0x000000090e037211 */ /* 0x000fc400078f38ff */
[----:B------:R-:W-:Y:S02]  /*03f0*/  LOP3.LUT R2, R2, 0x38, R20, 0xf8, !PT ;  /* 0x0000003802027812 */ /* 0x000fe400078ef814 */
[----:B------:R-:W-:Y:S02]  /*0400*/  LEA.HI R14, R14, R9, RZ, 0x6 ;  /* 0x000000090e0e7211 */ /* 0x000fe400078f30ff */
[----:B------:R-:W-:Y:S02]  /*0410*/  LOP3.LUT R15, R4, 0x1, RZ, 0xc0, !PT ;  /* 0x00000001040f7812 */ /* 0x000fe400078ec0ff */
[----:B------:R-:W-:Y:S02]  /*0420*/  LOP3.LUT R10, R10, 0x7ffffffc, RZ, 0xc0, !PT ;  /* 0x7ffffffc0a0a7812 */ /* 0x000fe400078ec0ff */
[----:B------:R-:W-:Y:S02]  /*0430*/  LOP3.LUT R13, R2, R13, RZ, 0x3c, !PT ;  /* 0x0000000d020d7212 */ /* 0x000fe400078e3cff */
[----:B------:R-:W-:Y:S01]  /*0440*/  SHF.R.S32.HI R3, RZ, 0x7, R3 ;  /* 0x00000007ff037819 */ /* 0x000fe20000011403 */
[C---:B------:R-:W-:Y:S01]  /*0450*/  IMAD.IADD R10, R9.reuse, 0x1, -R10 ;  /* 0x00000001090a7824 */ /* 0x040fe200078e0a0a */
[----:B------:R-:W-:Y:S01]  /*0460*/  SHF.R.S32.HI R14, RZ, 0x6, R14 ;  /* 0x00000006ff0e7819 */ /* 0x000fe2000001140e */
[----:B------:R-:W-:Y:S01]  /*0470*/  IMAD.SHL.U32 R9, R9, 0x2, RZ ;  /* 0x0000000209097824 */ /* 0x000fe200078e00ff */
[----:B------:R-:W-:Y:S01]  /*0480*/  LOP3.LUT R12, R12, 0x1c0, RZ, 0xc0, !PT ;  /* 0x000001c00c0c7812 */ /* 0x000fe200078ec0ff */
[----:B------:R-:W-:Y:S01]  /*0490*/  IMAD.SHL.U32 R16, R3, 0x20, RZ ;  /* 0x0000002003107824 */ /* 0x000fe200078e00ff */
[----:B------:R-:W-:Y:S01]  /*04a0*/  ISETP.NE.U32.AND P0, PT, R15, 0x1, PT ;  /* 0x000000010f00780c */ /* 0x000fe20003f05070 */
[C---:B------:R-:W-:Y:S01]  /*04b0*/  IMAD R13, R14.reuse, 0x200, R13 ;  /* 0x000002000e0d7824 */ /* 0x040fe200078e020d */
[----:B------:R-:W-:Y:S01]  /*04c0*/  SHF.R.S32.HI R8, RZ, 0x1f, R19 ;  /* 0x0000001fff087819 */ /* 0x000fe20000011413 */
[----:B------:R-:W-:Y:S01]  /*04d0*/  IMAD.SHL.U32 R14, R14, 0x8, RZ ;  /* 0x000000080e0e7824 */ /* 0x000fe200078e00ff */
[----:B------:R-:W-:Y:S01]  /*04e0*/  LOP3.LUT R246, R12, 0x10, R11, 0xf8, !PT ;  /* 0x000000100cf67812 */ /* 0x000fe200078ef80b */
[----:B------:R-:W-:Y:S01]  /*04f0*/  IMAD.SHL.U32 R10, R10, 0x2, RZ ;  /* 0x000000020a0a7824 */ /* 0x000fe200078e00ff */
[C---:B------:R-:W-:Y:S01]  /*0500*/  R2P PR, R4.reuse, 0x6 ;  /* 0x0000000604007804 */ /* 0x040fe20000000000 */
[----:B------:R-:W-:Y:S01]  /*0510*/  IMAD.SHL.U32 R4, R4, 0x40, RZ ;  /* 0x0000004004047824 */ /* 0x000fe200078e00ff */
[----:B------:R-:W-:Y:S01]  /*0520*/  LOP3.LUT R250, R12, 0x8, R17, 0xf8, !PT ;  /* 0x000000080cfa7812 */ /* 0x000fe200078ef811 */
[----:B------:R1:W-:Y:S01]  /*0530*/  STL [R1+0x8], R13 ;  /* 0x0000080d01007387 */ /* 0x0003e20000100800 */
[----:B------:R-:W-:Y:S01]  /*0540*/  SHF.R.U32.HI R11, RZ, 0x3, R12 ;  /* 0x00000003ff0b7819 */ /* 0x000fe2000001160c */
[----:B------:R-:W-:Y:S01]  /*0550*/  IMAD.SHL.U32 R12, R6, 0x200, RZ ;  /* 0x00000200060c7824 */ /* 0x000fe200078e00ff */
[----:B------:R-:W-:-:S02]  /*0560*/  LEA.HI R8, R8, R19, RZ, 0x3 ;  /* 0x0000001308087211 */ /* 0x000fc400078f18ff */
[----:B------:R-:W-:Y:S01]  /*0570*/  LOP3.LUT R9, R16, 0x6, R9, 0xf8, !PT ;  /* 0x0000000610097812 */ /* 0x000fe200078ef809 */
[----:B------:R-:W-:Y:S01]  /*0580*/  IMAD R15, R3, 0x800, R12 ;  /* 0x00000800030f7824 */ /* 0x000fe200078e020c */
[C---:B------:R-:W-:Y:S01]  /*0590*/  LOP3.LUT R2, R8.reuse, 0xfffffff8, RZ, 0xc0, !PT ;  /* 0xfffffff808027812 */ /* 0x040fe200078ec0ff */
[----:B------:R-:W-:Y:S01]  /*05a0*/  IMAD.SHL.U32 R8, R8, 0x40, RZ ;  /* 0x0000004008087824 */ /* 0x000fe200078e00ff */
[----:B------:R-:W-:Y:S01]  /*05b0*/  LOP3.LUT R3, R14, 0x18, RZ, 0xc0, !PT ;  /* 0x000000180e037812 */ /* 0x000fe200078ec0ff */
[----:B------:R-:W-:Y:S01]  /*05c0*/  IMAD.SHL.U32 R14, R6, 0x20, RZ ;  /* 0x00000020060e7824 */ /* 0x000fe200078e00ff */
[----:B------:R2:W-:Y:S01]  /*05d0*/  STL [R1], R9 ;  /* 0x0000000901007387 */ /* 0x0005e20000100800 */
[----:B------:R-:W-:Y:S01]  /*05e0*/  IMAD.IADD R2, R19, 0x1, -R2 ;  /* 0x0000000113027824 */ /* 0x000fe200078e0a02 */
[----:B------:R-:W-:Y:S01]  /*05f0*/  LOP3.LUT R250, R250, R11, RZ, 0x3c, !PT ;  /* 0x0000000bfafa7212 */ /* 0x000fe200078e3cff */
[----:B------:R-:W-:Y:S01]  /*0600*/  IMAD.SHL.U32 R6, R6, 0x8, RZ ;  /* 0x0000000806067824 */ /* 0x000fe200078e00ff */
[----:B------:R-:W-:Y:S01]  /*0610*/  LOP3.LUT R251, R3, 0x20, R14, 0xf8, !PT ;  /* 0x0000002003fb7812 */ /* 0x000fe200078ef80e */
[----:B------:R-:W-:Y:S01]  /*0620*/  IMAD.SHL.U32 R2, R2, 0x40, RZ ;  /* 0x0000004002027824 */ /* 0x000fe200078e00ff */
[----:B------:R-:W-:Y:S01]  /*0630*/  LOP3.LUT R246, R246, 0x8, R17, 0xf8, !PT ;  /* 0x00000008f6f67812 */ /* 0x000fe200078ef811 */
[----:B------:R-:W-:Y:S01]  /*0640*/  IMAD.IADD R250, R15, 0x1, R250 ;  /* 0x000000010ffa7824 */ /* 0x000fe200078e02fa */
[----:B------:R-:W-:-:S02]  /*0650*/  SEL R249, R249, 0xffffffe0, !P3 ;  /* 0xffffffe0f9f97807 */ /* 0x000fc40005800000 */
[----:B------:R-:W-:Y:S01]  /*0660*/  LOP3.LUT R246, R12, R246, R11, 0xf6, !PT ;  /* 0x000000f60cf67212 */ /* 0x000fe200078ef60b */
[----:B------:R-:W-:Y:S01]  /*0670*/  IMAD.SHL.U32 R250, R250, 0x2, RZ ;  /* 0x00000002fafa7824 */ /* 0x000fe200078e00ff */
[----:B------:R-:W-:Y:S02]  /*0680*/  SEL R247, R247, 0xffffffc0, !P4 ;  /* 0xffffffc0f7f77807 */ /* 0x000fe40006000000 */
[----:B-1----:R-:W-:Y:S02]  /*0690*/  LOP3.LUT R13, R4, 0x1c0, RZ, 0xc0, !PT ;  /* 0x000001c0040d7812 */ /* 0x002fe400078ec0ff */
[----:B------:R-:W-:Y:S02]  /*06a0*/  LEA R246, R246, UR4, 0x1 ;  /* 0x00000004f6f67c11 */ /* 0x000fe4000f8e08ff */
[----:B------:R-:W-:-:S04]  /*06b0*/  SHF.R.U32.HI R4, RZ, 0x3, R13 ;  /* 0x00000003ff047819 */ /* 0x000fc8000001160d */
[----:B------:R-:W-:Y:S02]  /*06c0*/  LOP3.LUT R3, R4, R13, R3, 0x1e, !PT ;  /* 0x0000000d04037212 */ /* 0x000fe400078e1e03 */
[----:B--2---:R-:W-:-:S04]  /*06d0*/  LOP3.LUT R9, R13, 0x20, R16, 0xf8, !PT ;  /* 0x000000200d097812 */ /* 0x004fc800078ef810 */
[----:B------:R-:W-:Y:S01]  /*06e0*/  LOP3.LUT R4, R9, R4, RZ, 0x3c, !PT ;  /* 0x0000000409047212 */ /* 0x000fe200078e3cff */
[--C-:B------:R-:W-:Y:S02]  /*06f0*/  IMAD R9, R7, 0x400, R10.reuse ;  /* 0x0000040007097824 */ /* 0x100fe400078e020a */
[----:B------:R-:W-:Y:S02]  /*0700*/  IMAD R10, R5, 0x400, R10 ;  /* 0x00000400050a7824 */ /* 0x000fe400078e020a */
[----:B------:R-:W-:Y:S01]  /*0710*/  IMAD.IADD R4, R9, 0x1, R4 ;  /* 0x0000000109047824 */ /* 0x000fe200078e0204 */
[----:B------:R-:W-:Y:S01]  /*0720*/  LOP3.LUT R9, R2, 0x1c0, RZ, 0xc0, !PT ;  /* 0x000001c002097812 */ /* 0x000fe200078ec0ff */
[----:B------:R-:W-:-:S03]  /*0730*/  IMAD.IADD R3, R10, 0x1, R3 ;  /* 0x000000010a037824 */ /* 0x000fc600078e0203 */
[----:B------:R-:W-:Y:S02]  /*0740*/  LOP3.LUT R245, R9, 0x8, R6, 0xf8, !PT ;  /* 0x0000000809f57812 */ /* 0x000fe400078ef806 */
[--C-:B------:R-:W-:Y:S02]  /*0750*/  SHF.R.U32.HI R2, RZ, 0x3, R9.reuse ;  /* 0x00000003ff027819 */ /* 0x100fe40000011609 */
[----:B------:R-:W-:Y:S02]  /*0760*/  SHF.R.S32.HI R6, RZ, 0x2, R0 ;  /* 0x00000002ff067819 */ /* 0x000fe40000011400 */
[----:B------:R-:W-:Y:S02]  /*0770*/  LOP3.LUT R251, R2, R251, R9, 0x1e, !PT ;  /* 0x000000fb02fb7212 */ /* 0x000fe400078e1e09 */
[----:B------:R-:W-:Y:S01]  /*0780*/  LOP3.LUT R245, R245, R2, RZ, 0x3c, !PT ;  /* 0x00000002f5f57212 */ /* 0x000fe200078e3cff */
[C---:B------:R-:W-:Y:S01]  /*0790*/  IMAD R2, R7.reuse, 0x10, R6 ;  /* 0x0000001007027824 */ /* 0x040fe200078e0206 */
[----:B------:R-:W-:Y:S01]  /*07a0*/  LOP3.LUT R0, R8, 0xfffffe00, RZ, 0xc0, !PT ;  /* 0xfffffe0008007812 */ /* 0x000fe200078ec0ff */
[----:B------:R-:W-:Y:S01]  /*07b0*/  IMAD.U32 R6, RZ, RZ, UR5 ;  /* 0x00000005ff067e24 */ /* 0x000fe2000f8e00ff */
[----:B----4-:R-:W-:Y:S01]  /*07c0*/  USHF.R.S32.HI UR5, URZ, 0x1f, UR58 ;  /* 0x0000001f3f057899 */ /* 0x010fe2000801143a */
[----:B------:R-:W-:Y:S01]  /*07d0*/  LEA R6, R4, UR4, 0x1 ;  /* 0x0000000404067c11 */ /* 0x000fe2000f8e08ff */
[----:B------:R1:W-:Y:S01]  /*07e0*/  STL [R1+0x4], R2 ;  /* 0x0000040201007387 */ /* 0x0003e20000100800 */
[----:B------:R-:W-:Y:S01]  /*07f0*/  IMAD R252, R7, 0x400, R0 ;  /* 0x0000040007fc7824 */ /* 0x000fe200078e0200 */
[----:B------:R-:W-:-:S02]  /*0800*/  LOP3.LUT R251, R251, R0, RZ, 0xfc, !PT ;  /* 0x00000000fbfb7212 */ /* 0x000fc400078efcff */
[----:B------:R2:W-:Y:S01]  /*0810*/  STL [R1+0x1c], R6 ;  /* 0x00001c0601007387 */ /* 0x0005e20000100800 */
[----:B------:R-:W-:Y:S02]  /*0820*/  IMAD.IADD R252, R252, 0x1, R245 ;  /* 0x00000001fcfc7824 */ /* 0x000fe400078e02f5 */
[----:B-1----:R-:W-:Y:S02]  /*0830*/  IMAD R2, R5, 0x400, R0 ;  /* 0x0000040005027824 */ /* 0x002fe400078e0200 */
[----:B------:R-:W-:Y:S02]  /*0840*/  IMAD.U32 R0, RZ, RZ, UR5 ;  /* 0x00000005ff007e24 */ /* 0x000fe4000f8e00ff */
[----:B------:R-:W-:Y:S02]  /*0850*/  IMAD.IADD R245, R245, 0x1, R2 ;  /* 0x00000001f5f57824 */ /* 0x000fe400078e0202 */
[----:B------:R-:W-:Y:S01]  /*0860*/  IMAD.U32 R0, RZ, RZ, UR6 ;  /* 0x00000006ff007e24 */ /* 0x000fe2000f8e00ff */
[----:B------:R-:W-:Y:S01]  /*0870*/  UIADD3 UR6, UR4, 0x18000, URZ ;  /* 0x0001800004067890 */ /* 0x000fe2000fffe03f */
[----:B------:R-:W-:-:S02]  /*0880*/  IMAD.MOV.U32 R2, RZ, RZ, -0x10 ;  /* 0xfffffff0ff027424 */ /* 0x000fc400078e00ff */
[C---:B------:R-:W-:Y:S02]  /*0890*/  VIADD R5, R6.reuse, 0x20 ;  /* 0x0000002006057836 */ /* 0x040fe40000000000 */
[----:B------:R-:W-:Y:S01]  /*08a0*/  @P1 VIADD R5, R6, 0xffffffe0 ;  /* 0xffffffe006051836 */ /* 0x000fe20000000000 */
[----:B------:R-:W-:Y:S01]  /*08b0*/  SEL R2, R2, 0x10, !P0 ;  /* 0x0000001002027807 */ /* 0x000fe20004000000 */
[----:B------:R-:W-:Y:S01]  /*08c0*/  VIADD R248, R250, UR6 ;  /* 0x00000006faf87c36 */ /* 0x000fe20008000000 */
[----:B------:R-:W-:Y:S01]  /*08d0*/  LEA R3, R3, UR6, 0x1 ;  /* 0x0000000603037c11 */ /* 0x000fe2000f8e08ff */
[----:B------:R-:W-:Y:S01]  /*08e0*/  IMAD.U32 R0, RZ, RZ, UR5 ;  /* 0x00000005ff007e24 */ /* 0x000fe2000f8e00ff */
[----:B------:R-:W-:Y:S01]  /*08f0*/  UIADD3 UR5, UR4, 0x28000, URZ ;  /* 0x0002800004057890 */ /* 0x000fe2000fffe03f */
[----:B--2---:R-:W-:Y:S01]  /*0900*/  IMAD.IADD R6, R6, 0x1, R2 ;  /* 0x0000000106067824 */ /* 0x004fe200078e0202 */
[----:B------:R-:W-:Y:S01]  /*0910*/  ULDC.64 UR6, c[0x0][0x208] ;  /* 0x0000820000067ab9 */ /* 0x000fe20000000a00 */
[C---:B------:R-:W-:Y:S01]  /*0920*/  VIADD R4, R3.reuse, 0x40 ;  /* 0x0000004003047836 */ /* 0x040fe20000000000 */
[----:B------:R1:W-:Y:S01]  /*0930*/  STL [R1+0x18], R3 ;  /* 0x0000180301007387 */ /* 0x0003e20000100800 */
[----:B------:R-:W-:Y:S01]  /*0940*/  @P2 VIADD R4, R3, 0xffffffc0 ;  /* 0xffffffc003042836 */ /* 0x000fe20000000000 */
[----:B------:R-:W-:Y:S01]  /*0950*/  LEA R245, R245, UR5, 0x1 ;  /* 0x00000005f5f57c11 */ /* 0x000fe2000f8e08ff */
[----:B------:R-:W-:Y:S01]  /*0960*/  IMAD.IADD R2, R2, 0x1, R5 ;  /* 0x0000000102027824 */ /* 0x000fe200078e0205 */
[----:B------:R1:W-:Y:S01]  /*0970*/  STL [R1+0x28], R6 ;  /* 0x0000280601007387 */ /* 0x0003e20000100800 */
[----:B------:R-:W-:-:S02]  /*0980*/  IMAD.IADD R249, R248, 0x1, R249 ;  /* 0x00000001f8f97824 */ /* 0x000fc400078e02f9 */
[--C-:B------:R-:W-:Y:S01]  /*0990*/  IMAD.IADD R248, R248, 0x1, R247.reuse ;  /* 0x00000001f8f87824 */ /* 0x100fe200078e02f7 */
[----:B------:R1:W-:Y:S01]  /*09a0*/  STL [R1+0x20], R5 ;  /* 0x0000200501007387 */ /* 0x0003e20000100800 */
[----:B------:R-:W-:Y:S02]  /*09b0*/  IMAD.IADD R0, R247, 0x1, R246 ;  /* 0x00000001f7007824 */ /* 0x000fe400078e02f6 */
[----:B------:R-:W-:Y:S01]  /*09c0*/  IMAD.IADD R247, R249, 0x1, R247 ;  /* 0x00000001f9f77824 */ /* 0x000fe200078e02f7 */
[----:B------:R1:W-:Y:S04]  /*09d0*/  STL [R1+0x24], R4 ;  /* 0x0000240401007387 */ /* 0x0003e80000100800 */
[----:B------:R1:W-:Y:S02]  /*09e0*/  STL [R1+0x48], R2 ;  /* 0x0000480201007387 */ /* 0x0003e40000100800 */
.L_x_377:
        /* <DEDUP_REMOVED lines=19> */
[----:B---3--:R-:W-:Y:S01]  /*0b20*/  IMAD.U32 R14, RZ, RZ, UR8 ;  /* 0x00000008ff0e7e24 */ /* 0x008fe2000f8e00ff */
[----:B------:R-:W-:Y:S01]  /*0b30*/  ULDC.U8 UR18, c[0x0][0x3c2] ;  /* 0x0000f08000127ab9 */ /* 0x000fe20000000000 */
[----:B------:R-:W-:Y:S01]  /*0b40*/  ULDC.64 UR12, c[0x0][0x2f8] ;  /* 0x0000be00000c7ab9 */ /* 0x000fe20000000a00 */
[----:B------:R-:W-:Y:S01]  /*0b50*/  @UP4 UIADD3.X UR11, UR5, UR11, URZ, UP1, !UPT ;  /* 0x0000000b050b4290 */ /* 0x000fe20008ffe43f */
[----:B-12-4-:R-:W-:Y:S01]  /*0b60*/  IMAD.U32 R4, RZ, RZ, UR10 ;  /* 0x0000000aff047e24 */ /* 0x016fe2000f8e00ff */
[----:B------:R-:W-:Y:S01]  /*0b70*/  UISETP.NE.AND UP4, UPT, UR18, URZ, UPT ;  /* 0x0000003f1200728c */ /* 0x000fe2000bf85270 */
[----:B------:R-:W-:Y:S01]  /*0b80*/  IMAD.U32 R15, RZ, RZ, UR9 ;  /* 0x00000009ff0f7e24 */ /* 0x000fe2000f8e00ff */
[----:B------:R-:W-:Y:S01]  /*0b90*/  UISETP.EQ.U32.AND UP1, UPT, UR12, URZ, UPT ;  /* 0x0000003f0c00728c */ /* 0x000fe2000bf22070 */
[----:B------:R-:W-:Y:S01]  /*0ba0*/  PLOP3.LUT P3, PT, PT, PT, UP2, 0x80, 0x0 ;  /* 0x000000000000781c */ /* 0x000fe20003f6f028 */
[----:B------:R-:W-:Y:S01]  /*0bb0*/  IMAD.U32 R5, RZ, RZ, UR11 ;  /* 0x0000000bff057e24 */ /* 0x000fe2000f8e00ff */
[----:B------:R-:W-:Y:S01]  /*0bc0*/  UIADD3 UR10, UP0, UR16, UR12, URZ ;  /* 0x0000000c100a7290 */ /* 0x000fe2000ff1e03f */
[----:B------:R-:W2:Y:S01]  /*0bd0*/  @P0 LDG.E R2, desc[UR6][R14.64] ;  /* 0x000000060e020981 */ /* 0x000ea2000c1e1900 */
[----:B------:R-:W-:Y:S01]  /*0be0*/  UISETP.EQ.OR.EX UP1, UPT, UR13, URZ, !UP4, UP1 ;  /* 0x0000003f0d00728c */ /* 0x000fe2000e722710 */
[----:B------:R-:W-:-:S02]  /*0bf0*/  IMAD.U32 R12, RZ, RZ, UR15 ;  /* 0x0000000fff0c7e24 */ /* 0x000fc4000f8e00ff */
[----:B------:R-:W-:Y:S01]  /*0c00*/  IMAD.U32 R13, RZ, RZ, UR14 ;  /* 0x0000000eff0d7e24 */ /* 0x000fe2000f8e00ff */
[----:B------:R-:W3:Y:S01]  /*0c10*/  @P1 LDG.E R4, desc[UR6][R4.64] ;  /* 0x0000000604041981 */ /* 0x000ee2000c1e1900 */
[----:B------:R-:W1:Y:S01]  /*0c20*/  S2R R9, SR_TID.X ;  /* 0x0000000000097919 */ /* 0x000e620000002100 */
[----:B------:R-:W-:Y:S01]  /*0c30*/  PLOP3.LUT P2, PT, PT, PT, UP1, 0x80, 0x0 ;  /* 0x000000000000781c */ /* 0x000fe20003f4f018 */
[----:B------:R-:W-:Y:S01]  /*0c40*/  UIADD3.X UR5, UR5, UR13, URZ, UP0, !UPT ;  /* 0x0000000d05057290 */ /* 0x000fe200087fe43f */
[----:B------:R-:W-:Y:S01]  /*0c50*/  IMAD.U32 R10, RZ, RZ, UR10 ;  /* 0x0000000aff0a7e24 */ /* 0x000fe2000f8e00ff */
[----:B------:R-:W4:Y:S01]  /*0c60*/  @P3 LDG.E R6, desc[UR6][R12.64] ;  /* 0x000000060c063981 */ /* 0x000f22000c1e1900 */
[----:B------:R-:W-:Y:S01]  /*0c70*/  UMOV UR18, URZ ;  /* 0x0000003f00127c82 */ /* 0x000fe20008000000 */
[----:B------:R-:W-:Y:S02]  /*0c80*/  @!UP3 ULDC.64 UR8, c[0x0][0x318] ;  /* 0x0000c6000008bab9 */ /* 0x000fe40000000a00 */
[----:B------:R-:W-:Y:S01]  /*0c90*/  IMAD.U32 R11, RZ, RZ, UR5 ;  /* 0x00000005ff0b7e24 */ /* 0x000fe2000f8e00ff */
[----:B------:R-:W5:Y:S05]  /*0ca0*/  @P3 LDG.E R3, desc[UR6][R12.64+0x4] ;  /* 0x000004060c033981 */ /* 0x000f6a000c1e1900 */
[----:B------:R-:W5:Y:S01]  /*0cb0*/  @!P2 LDG.E R5, desc[UR6][R10.64] ;  /* 0x000000060a05a981 */ /* 0x000f62000c1e1900 */
[----:B------:R-:W3:Y:S01]  /*0cc0*/  S2UR UR15, SR_CTAID.X ;  /* 0x00000000000f79c3 */ /* 0x000ee20000002500 */
        /* <DEDUP_REMOVED lines=10> */
[----:B-1----:R-:W-:Y:S02]  /*0d70*/  SHF.R.S32.HI R8, RZ, 0x1f, R9 ;  /* 0x0000001fff087819 */ /* 0x002fe40000011409 */
[----:B--2---:R-:W-:Y:S02]  /*0d80*/  @P0 R2UR UR10, R2 ;  /* 0x00000000020a02ca */ /* 0x004fe400000e0000 */
[----:B------:R-:W-:-:S02]  /*0d90*/  ISETP.NE.U32.AND P0, PT, RZ, UR12, PT ;  /* 0x0000000cff007c0c */ /* 0x000fc4000bf05070 */
[----:B---3--:R-:W-:Y:S02]  /*0da0*/  @P1 R2UR UR18, R4 ;  /* 0x00000000041212ca */ /* 0x008fe400000e0000 */
[----:B------:R-:W-:Y:S01]  /*0db0*/  ISETP.NE.AND.EX P0, PT, RZ, UR13, PT, P0 ;  /* 0x0000000dff007c0c */ /* 0x000fe2000bf05300 */
[----:B------:R-:W-:Y:S01]  /*0dc0*/  USHF.L.U32 UR12, UR15, 0x6, URZ ;  /* 0x000000060f0c7899 */ /* 0x000fe2000800063f */
[----:B----4-:R-:W-:Y:S02]  /*0dd0*/  @P3 R2UR UR5, R6 ;  /* 0x00000000060532ca */ /* 0x010fe400000e0000 */
[----:B-----5:R-:W-:-:S07]  /*0de0*/  @P3 R2UR UR11, R3 ;  /* 0x00000000030b32ca */ /* 0x020fce00000e0000 */
[----:B------:R-:W-:Y:S01]  /*0df0*/  @UP3 UIADD3 UR10, UR10, -UR18, URZ ;  /* 0x800000120a0a3290 */ /* 0x000fe2000fffe03f */
        /* <DEDUP_REMOVED lines=8> */
.L_x_331:
        /* <DEDUP_REMOVED lines=15> */
[----:B------:R-:W-:Y:S01]  /*0f70*/  ULDC.64 UR8, c[0x0][0x228] ;  /* 0x00008a0000087ab9 */ /* 0x000fe20000000a00 */
[----:B------:R-:W-:Y:S01]  /*0f80*/  ULDC.64 UR12, c[0x0][0x488] ;  /* 0x00012200000c7ab9 */ /* 0x000fe20000000a00 */
[----:B------:R-:W-:Y:S02]  /*0f90*/  UIMAD UR11, UR59, UR8, URZ ;  /* 0x000000083b0b72a4 */ /* 0x000fe4000f8e023f */
[----:B------:R-:W-:Y:S02]  /*0fa0*/  UIMAD.WIDE.U32 UR26, UR51, UR8, URZ ;  /* 0x00000008331a72a5 */ /* 0x000fe4000f8e003f */
[----:B------:R-:W-:Y:S02]  /*0fb0*/  UIMAD UR39, UR51, UR9, UR11 ;  /* 0x00000009332772a4 */ /* 0x000fe4000f8e020b */
[----:B------:R-:W-:-:S02]  /*0fc0*/  UIMAD.WIDE.U32 UR34, UR15, UR12, URZ ;  /* 0x0000000c0f2272a5 */ /* 0x000fc4000f8e003f */
[----:B------:R-:W-:Y:S01]  /*0fd0*/  @!UP1 ULDC.64 UR8, c[0x0][0x418] ;  /* 0x0001060000089ab9 */ /* 0x000fe20000000a00 */
[----:B------:R-:W-:Y:S02]  /*0fe0*/  UISETP.NE.AND UP0, UPT, UR38, -0x1, UPT ;  /* 0xffffffff2600788c */ /* 0x000fe4000bf05270 */
[----:B------:R-:W-:Y:S02]  /*0ff0*/  @!UP1 UIMAD UR11, UR59, UR8, URZ ;  /* 0x000000083b0b92a4 */ /* 0x000fe4000f8e023f */
[----:B------:R-:W-:Y:S02]  /*1000*/  UIMAD UR54, UR15, UR13, UR35 ;  /* 0x0000000d0f3672a4 */ /* 0x000fe4000f8e0223 */
[----:B------:R-:W-:Y:S02]  /*1010*/  @!UP1 UIMAD UR35, UR51, UR9, UR11 ;  /* 0x00000009332392a4 */ /* 0x000fe4000f8e020b */
[----:B------:R-:W-:Y:S01]  /*1020*/  UIADD3 UR11, UR37, 0x3f, URZ ;  /* 0x0000003f250b7890 */ /* 0x000fe2000fffe03f */
[----:B-1----:R-:W-:Y:S01]  /*1030*/  IABS R5, R2 ;  /* 0x0000000200057213 */ /* 0x002fe20000000000 */
[----:B------:R-:W-:Y:S01]  /*1040*/  @UP1 ULDC.64 UR12, c[0x0][0x420] ;  /* 0x00010800000c1ab9 */ /* 0x000fe20000000a00 */
[----:B------:R-:W-:Y:S01]  /*1050*/  USHF.L.U32 UR14, UR51, 0x7, URZ ;  /* 0x00000007330e7899 */ /* 0x000fe2000800063f */
[----:B------:R-:W-:Y:S01]  /*1060*/  ISETP.NE.AND P3, PT, R2, RZ, PT ;  /* 0x000000ff0200720c */ /* 0x000fe20003f65270 */
[----:B------:R-:W1:Y:S01]  /*1070*/  I2F.RP R14, R5 ;  /* 0x00000005000e7306 */ /* 0x000e620000209400 */
[----:B------:R-:W-:Y:S01]  /*1080*/  @UP1 UIMAD.WIDE.U32 UR46, UR5, UR12, URZ ;  /* 0x0000000c052e12a5 */ /* 0x000fe2000f8e003f */
[----:B------:R-:W-:Y:S01]  /*1090*/  ULDC UR60, c[0x0][0x2d4] ;  /* 0x0000b500003c7ab9 */ /* 0x000fe20000000800 */
[----:B------:R-:W-:Y:S01]  /*10a0*/  ULDC.U8 UR20, c[0x0][0x3d8] ;  /* 0x0000f60000147ab9 */ /* 0x000fe20000000000 */
[----:B------:R-:W-:Y:S01]  /*10b0*/  USHF.R.S32.HI UR28, URZ, 0x1f, UR11 ;  /* 0x0000001f3f1c7899 */ /* 0x000fe2000801140b */
[----:B------:R-:W-:Y:S01]  /*10c0*/  ULDC.64 UR24, c[0x0][0x240] ;  /* 0x0000900000187ab9 */ /* 0x000fe20000000a00 */
[----:B------:R-:W-:Y:S01]  /*10d0*/  USHF.R.S32.HI UR43, URZ, 0x1f, UR60 ;  /* 0x0000001f3f2b7899 */ /* 0x000fe2000801143c */
[----:B------:R-:W-:Y:S01]  /*10e0*/  ULDC UR22, c[0x0][0x2dc] ;  /* 0x0000b70000167ab9 */ /* 0x000fe20000000800 */
[----:B------:R-:W-:Y:S01]  /*10f0*/  ULDC UR49, c[0x0][0x270] ;  /* 0x00009c0000317ab9 */ /* 0x000fe20000000800 */
[----:B------:R-:W-:-:S02]  /*1100*/  USEL UR42, UR14, URZ, UP2 ;  /* 0x0000003f0e2a7287 */ /* 0x000fc40009000000 */
[----:B------:R-:W-:Y:S01]  /*1110*/  UISETP.NE.AND UP3, UPT, UR20, URZ, UPT ;  /* 0x0000003f1400728c */ /* 0x000fe2000bf65270 */
[----:B-1----:R-:W1:Y:S01]  /*1120*/  MUFU.RCP R14, R14 ;  /* 0x0000000e000e7308 */ /* 0x002e620000001000 */
[----:B------:R-:W-:Y:S02]  /*1130*/  @UP1 UIMAD UR40, UR5, UR13, UR47 ;  /* 0x0000000d052812a4 */ /* 0x000fe4000f8e022f */
[----:B------:R-:W-:Y:S02]  /*1140*/  @!UP1 UIMAD.WIDE.U32 UR44, UR51, UR8, URZ ;  /* 0x00000008332c92a5 */ /* 0x000fe4000f8e003f */
[----:B------:R-:W-:Y:S02]  /*1150*/  USHF.L.U64.HI UR19, UR51, 0x7, UR59 ;  /* 0x0000000733137899 */ /* 0x000fe4000801023b */
[----:B------:R-:W-:Y:S02]  /*1160*/  UIMAD.WIDE.U32 UR14, UR5, UR24, URZ ;  /* 0x00000018050e72a5 */ /* 0x000fe4000f8e003f */
[----:B------:R-:W-:-:S02]  /*1170*/  UIMAD.WIDE UR8, UR22, UR49, URZ ;  /* 0x00000031160872a5 */ /* 0x000fc4000f8e023f */
[----:B------:R-:W-:Y:S02]  /*1180*/  UIMAD.WIDE.U32 UR12, UR51, UR60, URZ ;  /* 0x0000003c330c72a5 */ /* 0x000fe4000f8e003f */
[----:B------:R-:W-:Y:S02]  /*1190*/  ULEA.HI UR28, UR28, UR11, URZ, 0x6 ;  /* 0x0000000b1c1c7291 */ /* 0x000fe4000f8f303f */
[----:B------:R-:W-:Y:S01]  /*11a0*/  UIMAD UR11, UR43, UR51, URZ ;  /* 0x000000332b0b72a4 */ /* 0x000fe2000f8e023f */
[----:B-1----:R-:W-:Y:S01]  /*11b0*/  VIADD R14, R14, 0xffffffe ;  /* 0x0ffffffe0e0e7836 */ /* 0x002fe20000000000 */
[----:B------:R-:W-:Y:S01]  /*11c0*/  ULDC.U8 UR21, c[0x0][0x480] ;  /* 0x0001200000157ab9 */ /* 0x000fe20000000000 */
[----:B------:R-:W-:Y:S02]  /*11d0*/  USEL UR36, UR19, URZ, UP2 ;  /* 0x0000003f13247287 */ /* 0x000fe40009000000 */
[----:B------:R-:W1:Y:S01]  /*11e0*/  F2I.FTZ.U32.TRUNC.NTZ R15, R14 ;  /* 0x0000000e000f7305 */ /* 0x000e62000021f000 */
[----:B------:R-:W-:-:S02]  /*11f0*/  USEL UR41, UR26, UR14, !UP1 ;  /* 0x0000000e1a297287 */ /* 0x000fc4000c800000 */
[----:B------:R-:W-:Y:S02]  /*1200*/  UIADD3 UR39, UR27, UR39, URZ ;  /* 0x000000271b277290 */ /* 0x000fe4000fffe03f */
[----:B------:R-:W-:Y:S02]  /*1210*/  @UP0 UIADD3 UR16, UR18, UR38, URZ ;  /* 0x0000002612100290 */ /* 0x000fe4000fffe03f */
[----:B------:R-:W-:Y:S02]  /*1220*/  UIMAD.WIDE.U32 UR26, UR8, UR12, URZ ;  /* 0x0000000c081a72a5 */ /* 0x000fe4000f8e003f */
[----:B------:R-:W-:Y:S02]  /*1230*/  UIMAD UR19, UR9, UR12, URZ ;  /* 0x0000000c091372a4 */ /* 0x000fe4000f8e023f */
[----:B------:R-:W-:Y:S02]  /*1240*/  UISETP.NE.AND UP4, UPT, UR21, URZ, UPT ;  /* 0x0000003f1500728c */ /* 0x000fe4000bf85270 */
[----:B------:R-:W-:Y:S01]  /*1250*/  UIMAD UR12, UR59, UR60, UR11 ;  /* 0x0000003c3b0c72a4 */ /* 0x000fe2000f8e020b */
[----:B-1----:R-:W-:Y:S01]  /*1260*/  IMAD.MOV R3, RZ, RZ, -R15 ;  /* 0x000000ffff037224 */ /* 0x002fe200078e0a0f */
[----:B------:R-:W-:Y:S01]  /*1270*/  @UP0 ULDC.64 UR20, c[0x0][0x248] ;  /* 0x0000920000140ab9 */ /* 0x000fe20000000a00 */
[----:B------:R-:W-:Y:S01]  /*1280*/  IMAD.MOV.U32 R14, RZ, RZ, RZ ;  /* 0x000000ffff0e7224 */ /* 0x000fe200078e00ff */
[----:B------:R-:W-:Y:S01]  /*1290*/  ULDC UR48, c[0x0][0x2c4] ;  /* 0x0000b10000307ab9 */ /* 0x000fe20000000800 */
[----:B------:R-:W-:Y:S01]  /*12a0*/  IMAD R4, R3, R5, RZ ;  /* 0x0000000503047224 */ /* 0x000fe200078e02ff */
[----:B------:R-:W-:Y:S01]  /*12b0*/  IABS R3, UR58 ;  /* 0x0000003a00037c13 */ /* 0x000fe20008000000 */
[----:B------:R-:W-:-:S02]  /*12c0*/  @UP0 UIMAD.WIDE.U32 UR30, UR16, UR20, URZ ;  /* 0x00000014101e02a5 */ /* 0x000fc4000f8e003f */
[----:B------:R-:W-:Y:S01]  /*12d0*/  IMAD.HI.U32 R4, R15, R4, R14 ;  /* 0x000000040f047227 */ /* 0x000fe200078e000e */
[----:B------:R-:W-:Y:S02]  /*12e0*/  @UP0 UIMAD UR50, UR16, UR21, URZ ;  /* 0x00000015103202a4 */ /* 0x000fe4000f8e023f */
[----:B------:R-:W-:Y:S02]  /*12f0*/  @UP3 UIMAD UR16, UR51, UR48, URZ ;  /* 0x00000030331032a4 */ /* 0x000fe4000f8e023f */
[----:B------:R-:W-:Y:S01]  /*1300*/  UIADD3 UR12, UR13, UR12, URZ ;  /* 0x0000000c0d0c7290 */ /* 0x000fe2000fffe03f */
[----:B------:R-:W-:Y:S01]  /*1310*/  IMAD.HI.U32 R10, R4, R3, RZ ;  /* 0x00000003040a7227 */ /* 0x000fe200078e00ff */
[----:B------:R-:W-:Y:S02]  /*1320*/  ULOP3.LUT UR11, UR28, 0xffffffc0, URZ, 0xc0, !UPT ;  /* 0xffffffc01c0b7892 */ /* 0x000fe4000f8ec03f */
[----:B------:R-:W-:Y:S01]  /*1330*/  UIMAD UR33, UR5, UR25, URZ ;  /* 0x00000019052172a4 */ /* 0x000fe2000f8e023f */
[----:B------:R-:W-:Y:S01]  /*1340*/  IMAD.MOV R4, RZ, RZ, -R10 ;  /* 0x000000ffff047224 */ /* 0x000fe200078e0a0a */
[----:B------:R-:W-:-:S02]  /*1350*/  @UP3 USEL UR16, UR16, UR5, !UP1 ;  /* 0x0000000510103287 */ /* 0x000fc4000c800000 */
[----:B------:R-:W-:Y:S01]  /*1360*/  UIMAD UR19, UR8, UR12, UR19 ;  /* 0x0000000c081372a4 */ /* 0x000fe2000f8e0213 */
[C---:B------:R-:W-:Y:S01]  /*1370*/  IMAD R4, R5.reuse, R4, R3 ;  /* 0x0000000405047224 */ /* 0x040fe200078e0203 */
[----:B------:R-:W-:Y:S01]  /*1380*/  @!UP3 UIMAD UR12, UR51, UR49, UR58 ;  /* 0x00000031330cb2a4 */ /* 0x000fe2000f8e023a */
[----:B------:R-:W-:Y:S01]  /*1390*/  LOP3.LUT R3, R2, UR58, RZ, 0x3c, !PT ;  /* 0x0000003a02037c12 */ /* 0x000fe2000f8e3cff */
[----:B------:R-:W-:Y:S01]  /*13a0*/  @UP3 ULDC UR13, c[0x0][0x2e4] ;  /* 0x0000b900000d3ab9 */ /* 0x000fe20000000800 */
[----:B------:R-:W-:Y:S01]  /*13b0*/  UIADD3 UR11, UR11, -0x40, URZ ;  /* 0xffffffc00b0b7890 */ /* 0x000fe2000fffe03f */
[----:B------:R-:W-:Y:S01]  /*13c0*/  ISETP.GT.U32.AND P1, PT, R5, R4, PT ;  /* 0x000000040500720c */ /* 0x000fe20003f24070 */
[----:B------:R-:W-:Y:S01]  /*13d0*/  @UP1 UIADD3 UR39, UR15, UR33, URZ ;  /* 0x000000210f271290 */ /* 0x000fe2000fffe03f */
[----:B------:R-:W-:Y:S01]  /*13e0*/  ISETP.GE.AND P2, PT, R3, RZ, PT ;  /* 0x000000ff0300720c */ /* 0x000fe20003f46270 */
[----:B------:R-:W-:Y:S02]  /*13f0*/  @UP3 UIMAD UR52, UR58, UR13, UR16 ;  /* 0x0000000d3a3432a4 */ /* 0x000fe4000f8e0210 */
[----:B------:R-:W-:-:S02]  /*1400*/  @!UP1 UIADD3 UR40, UR45, UR35, URZ ;  /* 0x000000232d289290 */ /* 0x000fc4000fffe03f */
[----:B------:R-:W-:Y:S02]  /*1410*/  UIMAD.WIDE.U32 UR14, UR8, UR5, URZ ;  /* 0x00000005080e72a5 */ /* 0x000fe4000f8e003f */
[----:B------:R-:W-:Y:S02]  /*1420*/  @!UP3 UIMAD UR52, UR12, UR48, URZ ;  /* 0x000000300c34b2a4 */ /* 0x000fe4000f8e023f */
[----:B------:R-:W-:Y:S02]  /*1430*/  USHF.R.S32.HI UR35, URZ, 0x1f, UR11 ;  /* 0x0000001f3f237899 */ /* 0x000fe4000801140b */
[-C--:B------:R-:W-:Y:S01]  /*1440*/  @!P1 IADD3 R4, R4, -R5.reuse, RZ ;  /* 0x8000000504049210 */ /* 0x080fe20007ffe0ff */
[----:B------:R-:W-:Y:S01]  /*1450*/  UIADD3 UR12, UP2, UR11, UR42, URZ ;  /* 0x0000002a0b0c7290 */ /* 0x000fe2000ff5e03f */
[----:B------:R-:W-:Y:S01]  /*1460*/  @!P1 VIADD R10, R10, 0x1 ;  /* 0x000000010a0a9836 */ /* 0x000fe20000000000 */
[----:B------:R-:W-:Y:S01]  /*1470*/  USEL UR57, UR26, UR14, !UP1 ;  /* 0x0000000e1a397287 */ /* 0x000fe2000c800000 */
[----:B------:R-:W-:Y:S01]  /*1480*/  ISETP.GE.U32.AND P0, PT, R4, R5, PT ;  /* 0x000000050400720c */ /* 0x000fe20003f06070 */
[----:B------:R-:W-:Y:S01]  /*1490*/  UIADD3.X UR14, UR35, UR36, URZ, UP2, !UPT ;  /* 0x00000024230e7290 */ /* 0x000fe200097fe43f */
[----:B------:R-:W-:Y:S01]  /*14a0*/  PLOP3.LUT P1, PT, PT, PT, UP0, 0x80, 0x0 ;  /* 0x000000000000781c */ /* 0x000fe20003f2f008 */
[----:B------:R-:W-:-:S02]  /*14b0*/  UIMAD UR13, UR9, UR12, URZ ;  /* 0x0000000c090d72a4 */ /* 0x000fc4000f8e023f */
[----:B------:R-:W-:Y:S02]  /*14c0*/  @UP0 UIADD3 UR29, UR18, UR38, URZ ;  /* 0x00000026121d0290 */ /* 0x000fe4000fffe03f */
[----:B------:R-:W-:Y:S02]  /*14d0*/  UIMAD UR53, UR58, UR22, URZ ;  /* 0x000000163a3572a4 */ /* 0x000fe4000f8e023f */
[----:B------:R-:W-:Y:S01]  /*14e0*/  UIMAD.WIDE.U32 UR42, UR8, UR12, URZ ;  /* 0x0000000c082a72a5 */ /* 0x000fe2000f8e003f */
[----:B------:R-:W-:Y:S01]  /*14f0*/  @UP0 ULDC.64 UR22, c[0x0][0x250] ;  /* 0x0000940000160ab9 */ /* 0x000fe20000000a00 */
[----:B------:R-:W-:Y:S02]  /*1500*/  UIMAD UR16, UR9, UR5, URZ ;  /* 0x00000005091072a4 */ /* 0x000fe4000f8e023f */
[----:B------:R-:W-:Y:S01]  /*1510*/  @P0 VIADD R10, R10, 0x1 ;  /* 0x000000010a0a0836 */ /* 0x000fe20000000000 */
[----:B------:R-:W-:Y:S01]  /*1520*/  UIMAD UR12, UR8, UR14, UR13 ;  /* 0x0000000e080c72a4 */ /* 0x000fe2000f8e020d */
[----:B------:R-:W-:Y:S01]  /*1530*/  PLOP3.LUT P0, PT, PT, PT, UP3, 0x80, 0x0 ;  /* 0x000000000000781c */ /* 0x000fe20003f0f038 */
[----:B------:R-:W-:-:S02]  /*1540*/  @UP0 UIMAD.WIDE.U32 UR8, UR29, UR22, URZ ;  /* 0x000000161d0802a5 */ /* 0x000fc4000f8e003f */
[----:B------:R-:W-:Y:S01]  /*1550*/  @UP0 UIMAD UR13, UR29, UR23, URZ ;  /* 0x000000171d0d02a4 */ /* 0x000fe2000f8e023f */
[----:B------:R-:W-:Y:S01]  /*1560*/  @!P2 IADD3 R10, -R10, RZ, RZ ;  /* 0x000000ff0a0aa210 */ /* 0x000fe20007ffe1ff */
[----:B------:R-:W-:Y:S01]  /*1570*/  UIADD3 UR48, UR27, UR19, URZ ;  /* 0x000000131b307290 */ /* 0x000fe2000fffe03f */
[----:B------:R-:W-:Y:S01]  /*1580*/  @!P3 LOP3.LUT R10, RZ, R2, RZ, 0x33, !PT ;  /* 0x00000002ff0ab212 */ /* 0x000fe200078e33ff */
[----:B------:R-:W-:Y:S02]  /*1590*/  USEL UR55, UR34, URZ, UP4 ;  /* 0x0000003f22377287 */ /* 0x000fe4000a000000 */
[----:B------:R-:W-:Y:S02]  /*15a0*/  @UP0 UIADD3 UR33, UR31, UR50, URZ ;  /* 0x000000321f210290 */ /* 0x000fe4000fffe03f */
[----:B------:R-:W-:Y:S02]  /*15b0*/  USHF.R.S32.HI UR56, URZ, 0x1f, UR53 ;  /* 0x0000001f3f387899 */ /* 0x000fe40008011435 */
[----:B------:R-:W-:-:S02]  /*15c0*/  USHF.R.S32.HI UR49, URZ, 0x6, UR28 ;  /* 0x000000063f317899 */ /* 0x000fc4000801141c */
[----:B------:R-:W-:Y:S02]  /*15d0*/  @UP0 UIADD3 UR36, UR9, UR13, URZ ;  /* 0x0000000d09240290 */ /* 0x000fe4000fffe03f */
[----:B------:R-:W-:Y:S02]  /*15e0*/  USEL UR54, UR54, URZ, UP4 ;  /* 0x0000003f36367287 */ /* 0x000fe4000a000000 */
[----:B------:R-:W-:Y:S02]  /*15f0*/  @UP1 UIADD3 UR48, UR15, UR16, URZ ;  /* 0x000000100f301290 */ /* 0x000fe4000fffe03f */
[----:B------:R-:W-:Y:S01]  /*1600*/  UIADD3 UR34, UR43, UR12, URZ ;  /* 0x0000000c2b227290 */ /* 0x000fe2000fffe03f */
        /* <DEDUP_REMOVED lines=14> */
.L_x_333:
        /* <DEDUP_REMOVED lines=13> */
.L_x_334:
        /* <DEDUP_REMOVED lines=11> */
.L_x_335:
[----:B------:R-:W-:Y:S02]  /*1870*/  ULDC UR5, c[0x0][0x270] ;  /* 0x00009c0000057ab9 */ /* 0x000fe40000000800 */
[----:B------:R-:W-:-:S04]  /*1880*/  UIMAD UR5, UR51, UR5, UR58 ;  /* 0x00000005330572a4 */ /* 0x000fc8000f8e023a */
[----:B------:R-:W-:-:S12]  /*1890*/  UIMAD UR5, UR5, UR60, URZ ;  /* 0x0000003c050572a4 */ /* 0x000fd8000f8e023f */
.L_x_336:
[----:B------:R-:W2:Y:S01]  /*18a0*/  LDL.64 R14, [R1+0x10] ;  /* 0x00001000010e7983 */ /* 0x000ea20000100a00 */
[----:B------:R-:W1:Y:S01]  /*18b0*/  LDC.64 R2, c[0x0][0x420] ;  /* 0x00010800ff027b82 */ /* 0x000e620000000a00 */
[----:B------:R-:W-:Y:S01]  /*18c0*/  ULDC UR8, c[0x0][0x2dc] ;  /* 0x0000b70000087ab9 */ /* 0x000fe20000000800 */
[----:B------:R-:W-:Y:S01]  /*18d0*/  ULDC UR12, c[0x0][0x270] ;  /* 0x00009c00000c7ab9 */ /* 0x000fe20000000800 */
[----:B------:R3:W2:Y:S01]  /*18e0*/  LDL.64 R32, [R1+0x10] ;  /* 0x0000100001207983 */ /* 0x0006a20000100a00 */
[----:B------:R-:W-:Y:S01]  /*18f0*/  UIADD3 UR13, -UR10, UR37, UR32 ;  /* 0x000000250a0d7290 */ /* 0x000fe2000fffe120 */
[----:B------:R-:W-:Y:S01]  /*1900*/  LEA.HI R5, R8, R9, RZ, 0x5 ;  /* 0x0000000908057211 */ /* 0x000fe200078f28ff */
[----:B------:R-:W-:Y:S01]  /*1910*/  UIMAD UR12, UR8, UR12, URZ ;  /* 0x0000000c080c72a4 */ /* 0x000fe2000f8e023f */
[----:B------:R-:W-:Y:S01]  /*1920*/  BSSY B1, `(.L_x_332) ;  /* 0x000092c000017945 */ /* 0x000fe20003800000 */
[----:B------:R-:W-:Y:S01]  /*1930*/  USHF.R.S32.HI UR50, URZ, 0x1f, UR58 ;  /* 0x0000001f3f327899 */ /* 0x000fe2000801143a */
[----:B------:R-:W-:Y:S01]  /*1940*/  ULDC UR8, c[0x0][0x398] ;  /* 0x0000e60000087ab9 */ /* 0x000fe20000000800 */
[----:B------:R-:W-:Y:S01]  /*1950*/  ULDC.64 UR14, c[0x0][0x428] ;  /* 0x00010a00000e7ab9 */ /* 0x000fe20000000a00 */
[----:B------:R-:W-:-:S02]  /*1960*/  UIADD3 UR13, UR13, -UR8, URZ ;  /* 0x800000080d0d7290 */ /* 0x000fc4000fffe03f */
[----:B------:R-:W-:Y:S02]  /*1970*/  USHF.L.U32 UR8, UR12, 0x6, URZ ;  /* 0x000000060c087899 */ /* 0x000fe4000800063f */
[----:B------:R-:W-:Y:S02]  /*1980*/  UIMAD UR19, UR50, UR14, URZ ;  /* 0x0000000e321372a4 */ /* 0x000fe4000f8e023f */
[----:B------:R-:W-:Y:S02]  /*1990*/  UIADD3 UR16, UP2, UP1, UR42, UR8, UR53 ;  /* 0x000000082a107290 */ /* 0x000fe4000f95e035 */
[----:B------:R-:W-:Y:S01]  /*19a0*/  USHF.R.S32.HI UR8, URZ, 0x1f, UR8 ;  /* 0x0000001f3f087899 */ /* 0x000fe20008011408 */
[----:B------:R-:W-:Y:S01]  /*19b0*/  ULDC.64 UR28, c[0x0][0x400] ;  /* 0x00010000001c7ab9 */ /* 0x000fe20000000a00 */
[----:B------:R-:W-:Y:S01]  /*19c0*/  UIMAD UR19, UR58, UR15, UR19 ;  /* 0x0000000f3a1372a4 */ /* 0x000fe2000f8e0213 */
[----:B-1----:R-:W-:Y:S01]  /*19d0*/  IMAD R24, R2, UR35, RZ ;  /* 0x0000002302187c24 */ /* 0x002fe2000f8e02ff */
[----:B------:R-:W-:Y:S01]  /*19e0*/  UIADD3.X UR8, UR34, UR8, UR56, UP2, UP1 ;  /* 0x0000000822087290 */ /* 0x000fe200097e2438 */
[----:B------:R-:W-:-:S02]  /*19f0*/  ULDC.64 UR26, c[0x0][0x258] ;  /* 0x00009600001a7ab9 */ /* 0x000fc40000000a00 */
[----:B------:R-:W-:Y:S01]  /*1a00*/  IMAD R24, R3, UR11, R24 ;  /* 0x0000000b03187c24 */ /* 0x000fe2000f8e0218 */
[----:B------:R-:W-:Y:S01]  /*1a10*/  UIMAD UR15, UR50, UR26, URZ ;  /* 0x0000001a320f72a4 */ /* 0x000fe2000f8e023f */
[----:B------:R-:W-:Y:S01]  /*1a20*/  MOV R13, UR26 ;  /* 0x0000001a000d7c02 */ /* 0x000fe20008000f00 */
[----:B------:R-:W-:Y:S02]  /*1a30*/  UIADD3 UR43, UR11, UR5, URZ ;  /* 0x000000050b2b7290 */ /* 0x000fe4000fffe03f */
[----:B------:R-:W-:Y:S02]  /*1a40*/  UIMAD UR15, UR58, UR27, UR15 ;  /* 0x0000001b3a0f72a4 */ /* 0x000fe4000f8e020f */
[----:B------:R-:W-:Y:S01]  /*1a50*/  UIADD3 UR34, UR11, UR52, URZ ;  /* 0x000000340b227290 */ /* 0x000fe2000fffe03f */
[----:B------:R-:W-:Y:S01]  /*1a60*/  ULDC.64 UR26, c[0x0][0x210] ;  /* 0x00008400001a7ab9 */ /* 0x000fe20000000a00 */
[----:B------:R-:W-:Y:S01]  /*1a70*/  ULDC.64 UR46, c[0x0][0x478] ;  /* 0x00011e00002e7ab9 */ /* 0x000fe20000000a00 */
[----:B------:R-:W-:Y:S01]  /*1a80*/  ULDC.64 UR44, c[0x0][0x2b0] ;  /* 0x0000ac00002c7ab9 */ /* 0x000fe20000000a00 */
[----:B------:R-:W-:Y:S01]  /*1a90*/  UIADD3 UR5, UR49, -0x1, URZ ;  /* 0xffffffff31057890 */ /* 0x000fe2000fffe03f */
[----:B--2---:R-:W-:Y:S01]  /*1aa0*/  IMAD.MOV.U32 R32, RZ, RZ, R14 ;  /* 0x000000ffff207224 */ /* 0x004fe200078e000e */
[----:B------:R-:W-:-:S02]  /*1ab0*/  LOP3.LUT R14, R5, 0xffffffe0, RZ, 0xc0, !PT ;  /* 0xffffffe0050e7812 */ /* 0x000fc400078ec0ff */
[----:B------:R-:W-:Y:S01]  /*1ac0*/  SHF.R.S32.HI R5, RZ, 0x5, R5 ;  /* 0x00000005ff057819 */ /* 0x000fe20000011405 */
[C---:B------:R-:W-:Y:S01]  /*1ad0*/  VIADD R34, R32.reuse, 0x40 ;  /* 0x0000004020227836 */ /* 0x040fe20000000000 */
[----:B------:R-:W-:Y:S01]  /*1ae0*/  SHF.R.S32.HI R33, RZ, 0x1f, R32 ;  /* 0x0000001fff217819 */ /* 0x000fe20000011420 */
[----:B------:R-:W-:Y:S01]  /*1af0*/  IMAD.IADD R14, R9, 0x1, -R14 ;  /* 0x00000001090e7824 */ /* 0x000fe200078e0a0e */
[C---:B------:R-:W-:Y:S01]  /*1b00*/  IADD3 R16, P0, R32.reuse, UR9, RZ ;  /* 0x0000000920107c10 */ /* 0x040fe2000ff1e0ff */
[C---:B------:R-:W-:Y:S01]  /*1b10*/  VIADD R31, R32.reuse, 0x80 ;  /* 0x00000080201f7836 */ /* 0x040fe20000000000 */
[----:B------:R-:W-:Y:S01]  /*1b20*/  IADD3 R30, R32, 0xc0, RZ ;  /* 0x000000c0201e7810 */ /* 0x000fe20007ffe0ff */
[----:B------:R-:W-:Y:S01]  /*1b30*/  IMAD R5, R5, UR12, R14 ;  /* 0x0000000c05057c24 */ /* 0x000fe2000f8e020e */
[----:B------:R-:W-:Y:S01]  /*1b40*/  IADD3.X R17, R33, UR40, RZ, P0, !PT ;  /* 0x0000002821117c10 */ /* 0x000fe200087fe4ff */
[----:B------:R-:W-:Y:S01]  /*1b50*/  UIADD3 UR12, UP2, UP1, UR55, UR16, UR57 ;  /* 0x00000010370c7290 */ /* 0x000fe2000f95e039 */
[----:B------:R-:W-:Y:S01]  /*1b60*/  IADD3 R15, P0, R6, UR11, RZ ;  /* 0x0000000b060f7c10 */ /* 0x000fe2000ff1e0ff */
[----:B------:R-:W-:Y:S01]  /*1b70*/  USHF.R.S32.HI UR16, URZ, 0x1f, UR13 ;  /* 0x0000001f3f107899 */ /* 0x000fe2000801140d */
[----:B------:R3:W-:Y:S01]  /*1b80*/  STL [R1+0x14], R33 ;  /* 0x0000142101007387 */ /* 0x0007e20000100800 */
[----:B------:R-:W-:Y:S01]  /*1b90*/  IMAD.WIDE.U32 R16, R2, UR11, R16 ;  /* 0x0000000b02107c25 */ /* 0x000fe2000f8e0010 */
[----:B------:R-:W-:Y:S01]  /*1ba0*/  IADD3.X R19, R7, UR35, RZ, P0, !PT ;  /* 0x0000002307137c10 */ /* 0x000fe200087fe4ff */
[----:B------:R-:W-:Y:S01]  /*1bb0*/  UIADD3.X UR8, UR54, UR8, UR48, UP2, UP1 ;  /* 0x0000000836087290 */ /* 0x000fe200097e2430 */
[----:B------:R-:W-:Y:S01]  /*1bc0*/  IADD3 R14, P0, R5, UR12, RZ ;  /* 0x0000000c050e7c10 */ /* 0x000fe2000ff1e0ff */
[----:B------:R-:W-:Y:S01]  /*1bd0*/  IMAD.IADD R25, R17, 0x1, R24 ;  /* 0x0000000111197824 */ /* 0x000fe200078e0218 */
[----:B------:R-:W-:Y:S01]  /*1be0*/  MOV R24, R16 ;  /* 0x0000001000187202 */ /* 0x000fe20000000f00 */
[----:B------:R-:W-:Y:S01]  /*1bf0*/  IMAD R16, R19, UR24, RZ ;  /* 0x0000001813107c24 */ /* 0x000fe2000f8e02ff */
[----:B------:R-:W-:Y:S01]  /*1c00*/  ULEA.HI UR16, UR16, UR13, URZ, 0x6 ;  /* 0x0000000d10107291 */ /* 0x000fe2000f8f303f */
[----:B------:R-:W-:Y:S01]  /*1c10*/  IMAD.WIDE.U32 R20, R15, UR24, R32 ;  /* 0x000000180f147c25 */ /* 0x000fe2000f8e0020 */
[----:B------:R-:W-:Y:S01]  /*1c20*/  LEA.HI.X.SX32 R5, R5, UR8, 0x1, P0 ;  /* 0x0000000805057c11 */ /* 0x000fe200080f0eff */
[----:B------:R-:W-:Y:S01]  /*1c30*/  UIMAD.WIDE UR12, UR43, 0x4, UR46 ;  /* 0x000000042b0c78a5 */ /* 0x000fe2000f8e022e */
[----:B------:R-:W-:Y:S01]  /*1c40*/  LEA R22, P0, R14, UR28, 0x2 ;  /* 0x0000001c0e167c11 */ /* 0x000fe2000f8010ff */
[----:B------:R-:W-:Y:S01]  /*1c50*/  IMAD.U32 R17, RZ, RZ, UR14 ;  /* 0x0000000eff117e24 */ /* 0x000fe2000f8e00ff */
[----:B------:R-:W-:Y:S01]  /*1c60*/  IADD3 R20, P2, R20, UR41, RZ ;  /* 0x0000002914147c10 */ /* 0x000fe2000ff5e0ff */
[----:B------:R-:W-:Y:S01]  /*1c70*/  IMAD R16, R15, UR25, R16 ;  /* 0x000000190f107c24 */ /* 0x000fe2000f8e0210 */
[----:B------:R-:W-:Y:S01]  /*1c80*/  LEA.HI.X R23, R14, UR29, R5, 0x2, P0 ;  /* 0x0000001d0e177c11 */ /* 0x000fe200080f1405 */
[----:B------:R-:W-:Y:S01]  /*1c90*/  IMAD.WIDE.U32 R24, R17, UR58, R24 ;  /* 0x0000003a11187c25 */ /* 0x000fe2000f8e0018 */
[----:B------:R-:W-:-:S02]  /*1ca0*/  USHF.R.S32.HI UR16, URZ, 0x6, UR16 ;  /* 0x000000063f107899 */ /* 0x000fc40008011410 */
[----:B------:R-:W-:Y:S01]  /*1cb0*/  IADD3.X R21, R21, UR39, R16, P2, !PT ;  /* 0x0000002715157c10 */ /* 0x000fe200097fe410 */
[----:B------:R-:W-:Y:S01]  /*1cc0*/  VIADD R25, R25, UR19 ;  /* 0x0000001319197c36 */ /* 0x000fe20008000000 */
[----:B------:R-:W-:Y:S01]  /*1cd0*/  ULDC.64 UR28, c[0x0][0x3e0] ;  /* 0x0000f800001c7ab9 */ /* 0x000fe20000000a00 */
[-C--:B------:R-:W-:Y:S01]  /*1ce0*/  IMAD R5, R7, R2.reuse, RZ ;  /* 0x0000000207057224 */ /* 0x080fe200078e02ff */
[----:B------:R-:W-:Y:S01]  /*1cf0*/  UISETP.LT.AND UP1, UPT, URZ, UR16, UPT ;  /* 0x000000103f00728c */ /* 0x000fe2000bf21270 */
[----:B------:R-:W-:Y:S01]  /*1d00*/  IMAD.WIDE.U32 R20, R13, UR58, R20 ;  /* 0x0000003a0d147c25 */ /* 0x000fe2000f8e0014 */
[----:B------:R3:W-:Y:S01]  /*1d10*/  STL.64 [R1+0x70], R22 ;  /* 0x0000701601007387 */ /* 0x0007e20000100a00 */
[----:B------:R-:W-:Y:S02]  /*1d20*/  UIMAD.WIDE UR34, UR34, 0x4, UR44 ;  /* 0x00000004222278a5 */ /* 0x000fe4000f8e022c */
[----:B------:R-:W-:Y:S01]  /*1d30*/  IMAD.WIDE.U32 R24, R6, R2, R24 ;  /* 0x0000000206187225 */ /* 0x000fe200078e0018 */
[----:B------:R-:W-:Y:S01]  /*1d40*/  LEA R35, P3, R20, UR26, 0x1 ;  /* 0x0000001a14237c11 */ /* 0x000fe2000f8608ff */
[----:B------:R3:W-:Y:S01]  /*1d50*/  STL [R1+0x40], R34 ;  /* 0x0000402201007387 */ /* 0x0007e20000100800 */
[----:B------:R-:W-:Y:S01]  /*1d60*/  USEL UR16, URZ, UR16, !UP1 ;  /* 0x000000103f107287 */ /* 0x000fe2000c800000 */
[----:B------:R-:W-:Y:S01]  /*1d70*/  IMAD R5, R6, R3, R5 ;  /* 0x0000000306057224 */ /* 0x000fe200078e0205 */
[----:B------:R-:W-:Y:S01]  /*1d80*/  LEA R37, P2, R24, UR28, 0x1 ;  /* 0x0000001c18257c11 */ /* 0x000fe2000f8408ff */
[----:B------:R-:W-:Y:S01]  /*1d90*/  VIADD R14, R21, UR15 ;  /* 0x0000000f150e7c36 */ /* 0x000fe20008000000 */
[----:B------:R3:W-:Y:S01]  /*1da0*/  STL [R1+0x3c], R31 ;  /* 0x00003c1f01007387 */ /* 0x0007e20000100800 */
[----:B------:R-:W-:Y:S01]  /*1db0*/  UISETP.GT.AND UP1, UPT, UR49, UR16, UPT ;  /* 0x000000103100728c */ /* 0x000fe2000bf24270 */
[----:B------:R-:W-:Y:S01]  /*1dc0*/  IADD3 R18, R25, R5, RZ ;  /* 0x0000000519127210 */ /* 0x000fe20007ffe0ff */
[----:B------:R-:W-:Y:S01]  /*1dd0*/  UMOV UR14, UR12 ;  /* 0x0000000c000e7c82 */ /* 0x000fe20008000000 */
[----:B------:R-:W-:Y:S01]  /*1de0*/  LEA.HI.X R28, R20, UR27, R14, 0x1, P3 ;  /* 0x0000001b141c7c11 */ /* 0x000fe200098f0c0e */
[----:B------:R3:W-:Y:S01]  /*1df0*/  STL [R1+0x38], R30 ;  /* 0x0000381e01007387 */ /* 0x0007e20000100800 */
[----:B------:R-:W-:Y:S01]  /*1e00*/  LEA.HI.X R36, R24, UR29, R18, 0x1, P2 ;  /* 0x0000001d18247c11 */ /* 0x000fe200090f0c12 */
[----:B------:R-:W-:Y:S01]  /*1e10*/  UMOV UR12, UR34 ;  /* 0x00000022000c7c82 */ /* 0x000fe20008000000 */
[----:B------:R-:W-:Y:S01]  /*1e20*/  PLOP3.LUT P0, PT, PT, PT, UP1, 0x80, 0x0 ;  /* 0x000000000000781c */ /* 0x000fe20003f0f018 */
[----:B------:R3:W-:Y:S01]  /*1e30*/  STL [R1+0x50], R35 ;  /* 0x0000502301007387 */ /* 0x0007e20000100800 */
[----:B------:R-:W-:-:S03]  /*1e40*/  UMOV UR11, UR35 ;  /* 0x00000023000b7c82 */ /* 0x000fc60008000000 */
[----:B------:R3:W-:Y:S04]  /*1e50*/  STL [R1+0x58], R37 ;  /* 0x0000582501007387 */ /* 0x0007e80000100800 */
[----:B------:R3:W-:Y:S04]  /*1e60*/  STL [R1+0x4c], R28 ;  /* 0x00004c1c01007387 */ /* 0x0007e80000100800 */
[----:B------:R3:W-:Y:S01]  /*1e70*/  STL [R1+0x54], R36 ;  /* 0x0000542401007387 */ /* 0x0007e20000100800 */
        /* <DEDUP_REMOVED lines=20> */
.L_x_338:
        /* <DEDUP_REMOVED lines=20> */
.L_x_339:
[----:B------:R-:W-:Y:S01]  /*2100*/  UIMAD UR5, UR20, UR12, URZ ;  /* 0x0000000c140572a4 */ /* 0x000fe2000f8e023f */
[----:B------:R-:W-:Y:S01]  /*2110*/  IMAD.U32 R4, RZ, RZ, UR12 ;  /* 0x0000000cff047e24 */ /* 0x000fe2000f8e00ff */
[----:B------:R-:W-:Y:S01]  /*2120*/  UIADD3 UR10, -UR32, UR10, URZ ;  /* 0x0000000a200a7290 */ /* 0x000fe2000fffe13f */
[----:B------:R-:W-:Y:S01]  /*2130*/  VIADD R2, R6, 0x20 ;  /* 0x0000002006027836 */ /* 0x000fe20000000000 */
[----:B------:R-:W-:Y:S01]  /*2140*/  UIMAD UR5, UR32, UR13, UR5 ;  /* 0x0000000d200572a4 */ /* 0x000fe2000f8e0205 */
[----:B------:R-:W-:Y:S01]  /*2150*/  IMAD.WIDE.U32 R4, R4, UR32, R32 ;  /* 0x0000002004047c25 */ /* 0x000fe2000f8e0020 */
[----:B------:R-:W-:Y:S01]  /*2160*/  USHF.R.S32.HI UR18, URZ, 0x1f, UR58 ;  /* 0x0000001f3f127899 */ /* 0x000fe2000801143a */
[----:B------:R-:W-:Y:S01]  /*2170*/  BSSY B0, `(.L_x_340) ;  /* 0x000001e000007945 */ /* 0x000fe20003800000 */
[----:B------:R-:W-:Y:S01]  /*2180*/  ULDC.64 UR14, c[0x0][0x468] ;  /* 0x00011a00000e7ab9 */ /* 0x000fe20000000a00 */
[----:B------:R-:W-:Y:S02]  /*2190*/  ISETP.GE.AND P5, PT, R6, UR10, PT ;  /* 0x0000000a06007c0c */ /* 0x000fe4000bfa6270 */
[----:B------:R-:W-:Y:S01]  /*21a0*/  MOV R3, UR5 ;  /* 0x0000000500037c02 */ /* 0x000fe20008000f00 */
[----:B------:R-:W-:Y:S01]  /*21b0*/  UIMAD UR5, UR18, UR14, URZ ;  /* 0x0000000e120572a4 */ /* 0x000fe2000f8e023f */
[----:B------:R-:W-:-:S02]  /*21c0*/  IADD3 R4, P0, R4, UR11, RZ ;  /* 0x0000000b04047c10 */ /* 0x000fc4000ff1e0ff */
[----:B------:R-:W-:Y:S01]  /*21d0*/  MOV R8, UR14 ;  /* 0x0000000e00087c02 */ /* 0x000fe20008000f00 */
[----:B------:R-:W-:Y:S01]  /*21e0*/  UIMAD UR15, UR58, UR15, UR5 ;  /* 0x0000000f3a0f72a4 */ /* 0x000fe2000f8e0205 */
[----:B------:R-:W-:Y:S02]  /*21f0*/  IADD3.X R5, R5, UR21, R3, P0, !PT ;  /* 0x0000001505057c10 */ /* 0x000fe400087fe403 */
[----:B------:R-:W-:Y:S01]  /*2200*/  ISETP.GE.AND P4, PT, R2, UR10, PT ;  /* 0x0000000a02007c0c */ /* 0x000fe2000bf86270 */
[----:B------:R-:W-:-:S04]  /*2210*/  IMAD.WIDE.U32 R8, R8, UR58, R4 ;  /* 0x0000003a08087c25 */ /* 0x000fc8000f8e0004 */
[----:B------:R-:W-:Y:S01]  /*2220*/  VIADD R3, R9, UR15 ;  /* 0x0000000f09037c36 */ /* 0x000fe20008000000 */
[----:B------:R-:W-:Y:S07]  /*2230*/  @P5 BRA `(.L_x_341) ;  /* 0x0000000000445947 */ /* 0x000fee0003800000 */
[----:B------:R-:W-:Y:S01]  /*2240*/  IMAD.MOV.U32 R2, RZ, RZ, R8 ;  /* 0x000000ffff027224 */ /* 0x000fe200078e0008 */
[----:B------:R-:W-:Y:S01]  /*2250*/  ULDC UR5, c[0x0][0x2d0] ;  /* 0x0000b40000057ab9 */ /* 0x000fe20000000800 */
[----:B------:R-:W-:Y:S01]  /*2260*/  IMAD R5, R7, UR12, RZ ;  /* 0x0000000c07057c24 */ /* 0x000fe2000f8e02ff */
[----:B------:R-:W-:Y:S01]  /*2270*/  ISETP.GE.AND P6, PT, R32, UR5, PT ;  /* 0x0000000520007c0c */ /* 0x000fe2000bfc6270 */
[----:B------:R-:W-:Y:S01]  /*2280*/  IMAD.WIDE.U32 R10, R6, UR12, R2 ;  /* 0x0000000c060a7c25 */ /* 0x000fe2000f8e0002 */
[----:B------:R-:W-:Y:S01]  /*2290*/  ISETP.GE.AND P3, PT, R34, UR5, PT ;  /* 0x0000000522007c0c */ /* 0x000fe2000bf66270 */
[----:B------:R-:W-:Y:S01]  /*22a0*/  ULDC.64 UR14, c[0x0][0x3f0] ;  /* 0x0000fc00000e7ab9 */ /* 0x000fe20000000a00 */
[----:B------:R-:W-:Y:S01]  /*22b0*/  ISETP.GE.AND P2, PT, R31, UR5, PT ;  /* 0x000000051f007c0c */ /* 0x000fe2000bf46270 */
[----:B------:R-:W-:Y:S01]  /*22c0*/  IMAD R2, R6, UR13, R5 ;  /* 0x0000000d06027c24 */ /* 0x000fe2000f8e0205 */
[----:B------:R-:W-:Y:S02]  /*22d0*/  ISETP.GE.AND P1, PT, R30, UR5, PT ;  /* 0x000000051e007c0c */ /* 0x000fe4000bf26270 */
[----:B------:R-:W-:Y:S01]  /*22e0*/  LEA R4, P0, R10, UR14, 0x1 ;  /* 0x0000000e0a047c11 */ /* 0x000fe2000f8008ff */
[----:B------:R-:W-:-:S05]  /*22f0*/  IMAD.IADD R2, R11, 0x1, R2 ;  /* 0x000000010b027824 */ /* 0x000fca00078e0202 */
[----:B------:R-:W-:-:S05]  /*2300*/  LEA.HI.X R5, R10, UR15, R2, 0x1, P0 ;  /* 0x0000000f0a057c11 */ /* 0x000fca00080f0c02 */
[----:B------:R1:W-:Y:S04]  /*2310*/  @!P6 STG.E.128 desc[UR6][R4.64], RZ ;  /* 0x000000ff0400e986 */ /* 0x0003e8000c101d06 */
[----:B------:R1:W-:Y:S04]  /*2320*/  @!P3 STG.E.128 desc[UR6][R4.64+0x80], RZ ;  /* 0x000080ff0400b986 */ /* 0x0003e8000c101d06 */
[----:B------:R1:W-:Y:S04]  /*2330*/  @!P2 STG.E.128 desc[UR6][R4.64+0x100], RZ ;  /* 0x000100ff0400a986 */ /* 0x0003e8000c101d06 */
[----:B------:R1:W-:Y:S02]  /*2340*/  @!P1 STG.E.128 desc[UR6][R4.64+0x180], RZ ;  /* 0x000180ff04009986 */ /* 0x0003e4000c101d06 */
.L_x_341:
[----:B------:R-:W-:Y:S05]  /*2350*/  BSYNC B0 ;  /* 0x0000000000007941 */ /* 0x000fea0003800000 */
.L_x_340:
[----:B------:R-:W-:Y:S04]  /*2360*/  BSSY B0, `(.L_x_342) ;  /* 0x0000015000007945 */ /* 0x000fe80003800000 */
[----:B------:R-:W-:Y:S05]  /*2370*/  @P4 BRA `(.L_x_343) ;  /* 0x00000000004c4947 */ /* 0x000fea0003800000 */
[----:B-1----:R-:W-:Y:S01]  /*2380*/  IADD3 R5, P0, R6, 0x20, RZ ;  /* 0x0000002006057810 */ /* 0x002fe20007f1e0ff */
[----:B------:R-:W-:Y:S01]  /*2390*/  IMAD.MOV.U32 R9, RZ, RZ, R3 ;  /* 0x000000ffff097224 */ /* 0x000fe200078e0003 */
[----:B------:R-:W-:Y:S01]  /*23a0*/  ULDC UR5, c[0x0][0x2d0] ;  /* 0x0000b40000057ab9 */ /* 0x000fe20000000800 */
[----:B------:R-:W-:Y:S01]  /*23b0*/  ULDC.64 UR10, c[0x0][0x3f0] ;  /* 0x0000fc00000a7ab9 */ /* 0x000fe20000000a00 */
[----:B------:R-:W-:Y:S01]  /*23c0*/  ISETP.GE.AND P3, PT, R32, UR5, PT ;  /* 0x0000000520007c0c */ /* 0x000fe2000bf66270 */
[----:B------:R-:W-:Y:S01]  /*23d0*/  IMAD.X R2, RZ, RZ, R7, P0 ;  /* 0x000000ffff027224 */ /* 0x000fe200000e0607 */
[----:B------:R-:W-:Y:S01]  /*23e0*/  ISETP.GE.AND P2, PT, R34, UR5, PT ;  /* 0x0000000522007c0c */ /* 0x000fe2000bf46270 */
[----:B------:R-:W-:Y:S01]  /*23f0*/  IMAD.WIDE.U32 R8, R5, UR12, R8 ;  /* 0x0000000c05087c25 */ /* 0x000fe2000f8e0008 */
[----:B------:R-:W-:Y:S02]  /*2400*/  ISETP.GE.AND P1, PT, R31, UR5, PT ;  /* 0x000000051f007c0c */ /* 0x000fe4000bf26270 */
[----:B------:R-:W-:Y:S01]  /*2410*/  ISETP.GE.AND P0, PT, R30, UR5, PT ;  /* 0x000000051e007c0c */ /* 0x000fe2000bf06270 */
[----:B------:R-:W-:Y:S01]  /*2420*/  IMAD R2, R2, UR12, RZ ;  /* 0x0000000c02027c24 */ /* 0x000fe2000f8e02ff */
[----:B------:R-:W-:-:S03]  /*2430*/  LEA R4, P6, R8, UR10, 0x1 ;  /* 0x0000000a08047c11 */ /* 0x000fc6000f8c08ff */
[----:B------:R-:W-:-:S04]  /*2440*/  IMAD R2, R5, UR13, R2 ;  /* 0x0000000d05027c24 */ /* 0x000fc8000f8e0202 */
[----:B------:R-:W-:-:S05]  /*2450*/  IMAD.IADD R3, R9, 0x1, R2 ;  /* 0x0000000109037824 */ /* 0x000fca00078e0202 */
[----:B------:R-:W-:-:S05]  /*2460*/  LEA.HI.X R5, R8, UR11, R3, 0x1, P6 ;  /* 0x0000000b08057c11 */ /* 0x000fca000b0f0c03 */
[----:B------:R2:W-:Y:S04]  /*2470*/  @!P3 STG.E.128 desc[UR6][R4.64], RZ ;  /* 0x000000ff0400b986 */ /* 0x0005e8000c101d06 */
[----:B------:R2:W-:Y:S04]  /*2480*/  @!P2 STG.E.128 desc[UR6][R4.64+0x80], RZ ;  /* 0x000080ff0400a986 */ /* 0x0005e8000c101d06 */
[----:B------:R2:W-:Y:S04]  /*2490*/  @!P1 STG.E.128 desc[UR6][R4.64+0x100], RZ ;  /* 0x000100ff04009986 */ /* 0x0005e8000c101d06 */
[----:B------:R2:W-:Y:S02]  /*24a0*/  @!P0 STG.E.128 desc[UR6][R4.64+0x180], RZ ;  /* 0x000180ff04008986 */ /* 0x0005e4000c101d06 */
.L_x_343:
[----:B------:R-:W-:Y:S05]  /*24b0*/  BSYNC B0 ;  /* 0x0000000000007941 */ /* 0x000fea0003800000 */
.L_x_342:
[----:B------:R-:W-:Y:S01]  /*24c0*/  IMAD.U32 R2, RZ, RZ, UR8 ;  /* 0x00000008ff027e24 */ /* 0x000fe2000f8e00ff */
[----:B------:R-:W-:Y:S01]  /*24d0*/  UIMAD UR5, UR20, UR8, URZ ;  /* 0x00000008140572a4 */ /* 0x000fe2000f8e023f */
[----:B------:R-:W-:Y:S01]  /*24e0*/  BSSY B0, `(.L_x_344) ;  /* 0x000001f000007945 */ /* 0x000fe20003800000 */
[----:B------:R-:W-:Y:S01]  /*24f0*/  USHF.R.S32.HI UR12, URZ, 0x1f, UR58 ;  /* 0x0000001f3f0c7899 */ /* 0x000fe2000801143a */
[----:B------:R-:W-:Y:S01]  /*2500*/  IMAD.WIDE.U32 R2, R2, UR32, R32 ;  /* 0x0000002002027c25 */ /* 0x000fe2000f8e0020 */
[----:B------:R-:W-:Y:S01]  /*2510*/  UIMAD UR5, UR32, UR9, UR5 ;  /* 0x00000009200572a4 */ /* 0x000fe2000f8e0205 */
[----:B------:R-:W-:Y:S01]  /*2520*/  ULDC.64 UR10, c[0x0][0x470] ;  /* 0x00011c00000a7ab9 */ /* 0x000fe20000000a00 */
[----:B-12---:R-:W-:-:S04]  /*2530*/  IADD3 R4, P0, R2, UR16, RZ ;  /* 0x0000001002047c10 */ /* 0x006fc8000ff1e0ff */
[----:B------:R-:W-:Y:S01]  /*2540*/  IMAD.U32 R2, RZ, RZ, UR5 ;  /* 0x00000005ff027e24 */ /* 0x000fe2000f8e00ff */
[----:B------:R-:W-:Y:S01]  /*2550*/  UIMAD UR5, UR12, UR10, URZ ;  /* 0x0000000a0c0572a4 */ /* 0x000fe2000f8e023f */
[----:B------:R-:W-:-:S03]  /*2560*/  MOV R8, UR10 ;  /* 0x0000000a00087c02 */ /* 0x000fc60008000f00 */
[----:B------:R-:W-:Y:S01]  /*2570*/  IADD3.X R5, R3, UR19, R2, P0, !PT ;  /* 0x0000001303057c10 */ /* 0x000fe200087fe402 */
[----:B------:R-:W-:Y:S02]  /*2580*/  UIMAD UR11, UR58, UR11, UR5 ;  /* 0x0000000b3a0b72a4 */ /* 0x000fe4000f8e0205 */
[----:B------:R-:W-:-:S05]  /*2590*/  IMAD.WIDE.U32 R8, R8, UR58, R4 ;  /* 0x0000003a08087c25 */ /* 0x000fca000f8e0004 */
[----:B------:R-:W-:Y:S01]  /*25a0*/  IADD3 R3, R9, UR11, RZ ;  /* 0x0000000b09037c10 */ /* 0x000fe2000fffe0ff */
[----:B------:R-:W-:Y:S06]  /*25b0*/  @P5 BRA `(.L_x_345) ;  /* 0x0000000000445947 */ /* 0x000fec0003800000 */
        /* <DEDUP_REMOVED lines=17> */
.L_x_345:
[----:B------:R-:W-:Y:S05]  /*26d0*/  BSYNC B0 ;  /* 0x0000000000007941 */ /* 0x000fea0003800000 */
.L_x_344:
[----:B------:R-:W-:Y:S05]  /*26e0*/  @P4 BRA `(.L_x_346) ;  /* 0x00000084003c4947 */ /* 0x000fea0003800000 */
[----:B------:R-:W-:Y:S01]  /*26f0*/  IADD3 R6, P0, R6, 0x20, RZ ;  /* 0x0000002006067810 */ /* 0x000fe20007f1e0ff */
[----:B------:R-:W-:Y:S01]  /*2700*/  IMAD.MOV.U32 R2, RZ, RZ, R8 ;  /* 0x000000ffff027224 */ /* 0x000fe200078e0008 */
[----:B------:R-:W-:Y:S01]  /*2710*/  ULDC UR5, c[0x0][0x2d0] ;  /* 0x0000b40000057ab9 */ /* 0x000fe20000000800 */
[----:B------:R-:W-:Y:S01]  /*2720*/  ULDC.64 UR10, c[0x0][0x3f8] ;  /* 0x0000fe00000a7ab9 */ /* 0x000fe20000000a00 */
[----:B------:R-:W-:Y:S01]  /*2730*/  ISETP.GE.AND P1, PT, R34, UR5, PT ;  /* 0x0000000522007c0c */ /* 0x000fe2000bf26270 */
[----:B------:R-:W-:Y:S01]  /*2740*/  IMAD.X R7, RZ, RZ, R7, P0 ;  /* 0x000000ffff077224 */ /* 0x000fe200000e0607 */
[----:B------:R-:W-:Y:S01]  /*2750*/  ISETP.GE.AND P2, PT, R32, UR5, PT ;  /* 0x0000000520007c0c */ /* 0x000fe2000bf46270 */
[----:B------:R-:W-:Y:S01]  /*2760*/  IMAD.WIDE.U32 R2, R6, UR8, R2 ;  /* 0x0000000806027c25 */ /* 0x000fe2000f8e0002 */
[----:B------:R-:W-:-:S03]  /*2770*/  ISETP.GE.AND P0, PT, R31, UR5, PT ;  /* 0x000000051f007c0c */ /* 0x000fc6000bf06270 */
[----:B------:R-:W-:Y:S01]  /*2780*/  IMAD R7, R7, UR8, RZ ;  /* 0x0000000807077c24 */ /* 0x000fe2000f8e02ff */
[----:B-1----:R-:W-:-:S03]  /*2790*/  LEA R4, P3, R2, UR10, 0x1 ;  /* 0x0000000a02047c11 */ /* 0x002fc6000f8608ff */
[----:B------:R-:W-:-:S04]  /*27a0*/  IMAD R7, R6, UR9, R7 ;  /* 0x0000000906077c24 */ /* 0x000fc8000f8e0207 */
[----:B------:R-:W-:-:S05]  /*27b0*/  IMAD.IADD R7, R3, 0x1, R7 ;  /* 0x0000000103077824 */ /* 0x000fca00078e0207 */
        /* <DEDUP_REMOVED lines=8> */
.L_x_337:
[----:B------:R-:W2:Y:S01]  /*2840*/  LDL R38, [R1+0x8] ;  /* 0x0000080001267983 */ /* 0x000ea20000100800 */
[----:B------:R-:W-:Y:S01]  /*2850*/  PLOP3.LUT P0, PT, PT, PT, UP4, 0x80, 0x0 ;  /* 0x000000000000781c */ /* 0x000fe20003f0f048 */
[----:B------:R-:W-:Y:S01]  /*2860*/  UIMAD UR8, UR5, -0x40, UR37 ;  /* 0xffffffc0050878a4 */ /* 0x000fe2000f8e0225 */
[C---:B------:R-:W-:Y:S01]  /*2870*/  VIADD R5, R6.reuse, 0x20 ;  /* 0x0000002006057836 */ /* 0x040fe20000000000 */
[----:B------:R-:W-:Y:S01]  /*2880*/  ULEA.HI UR34, UR5, UR5, URZ, 0x1 ;  /* 0x0000000505227291 */ /* 0x000fe2000f8f083f */
[----:B------:R-:W-:Y:S09]  /*2890*/  BSSY B0, `(.L_x_347) ;  /* 0x0000036000007945 */ /* 0x000ff20003800000 */
[----:B------:R-:W-:Y:S01]  /*28a0*/  @P0 BAR.SYNC.DEFER_BLOCKING 0x0 ;  /* 0x0000000000000b1d */ /* 0x000fe20000010000 */
[----:B------:R-:W-:Y:S01]  /*28b0*/  ISETP.GE.AND P6, PT, R6, UR8, PT ;  /* 0x0000000806007c0c */ /* 0x000fe2000bfc6270 */
[----:B------:R-:W-:Y:S01]  /*28c0*/  ULOP3.LUT UR34, UR34, 0xfffffffe, URZ, 0xc0, !UPT ;  /* 0xfffffffe22227892 */ /* 0x000fe2000f8ec03f */
[----:B------:R-:W-:-:S03]  /*28d0*/  ISETP.GE.AND P5, PT, R5, UR8, PT ;  /* 0x0000000805007c0c */ /* 0x000fc6000bfa6270 */
[----:B------:R-:W-:-:S04]  /*28e0*/  UIADD3 UR34, UR5, -UR34, URZ ;  /* 0x8000002205227290 */ /* 0x000fc8000fffe03f */
[----:B------:R-:W-:Y:S01]  /*28f0*/  UISETP.NE.AND UP0, UPT, UR34, 0x1, UPT ;  /* 0x000000012200788c */ /* 0x000fe2000bf05270 */
[----:B--2---:R-:W-:-:S05]  /*2900*/  LEA R29, R38, UR4, 0x1 ;  /* 0x00000004261d7c11 */ /* 0x004fca000f8e08ff */
[----:B------:R1:W-:Y:S04]  /*2910*/  @P6 STS.128 [R29+0x10000], RZ ;  /* 0x010000ff1d006388 */ /* 0x0003e80000000c00 */
[----:B------:R1:W-:Y:S04]  /*2920*/  @P6 STS.128 [R29+0x12000], RZ ;  /* 0x012000ff1d006388 */ /* 0x0003e80000000c00 */
[----:B------:R1:W-:Y:S04]  /*2930*/  @P6 STS.128 [R29+0x14000], RZ ;  /* 0x014000ff1d006388 */ /* 0x0003e80000000c00 */
[----:B------:R1:W-:Y:S04]  /*2940*/  STL [R1+0x34], R29 ;  /* 0x0000341d01007387 */ /* 0x0003e80000100800 */
[----:B------:R1:W-:Y:S01]  /*2950*/  @P6 STS.128 [R29+0x16000], RZ ;  /* 0x016000ff1d006388 */ /* 0x0003e20000000c00 */
[----:B------:R-:W-:Y:S05]  /*2960*/  @P6 BRA `(.L_x_348) ;  /* 0x0000000000a06947 */ /* 0x000fea0003800000 */
[----:B------:R-:W2:Y:S01]  /*2970*/  LDC.64 R26, c[0x0][0x3e0] ;  /* 0x0000f800ff1a7b82 */ /* 0x000ea20000000a00 */
[----:B---3--:R-:W-:Y:S01]  /*2980*/  IMAD R22, R19, R2, RZ ;  /* 0x0000000213167224 */ /* 0x008fe200078e02ff */
        /* <DEDUP_REMOVED lines=38> */
.L_x_348:
[----:B------:R-:W-:Y:S05]  /*2bf0*/  BSYNC B0 ;  /* 0x0000000000007941 */ /* 0x000fea0003800000 */
.L_x_347:
[----:B------:R1:W-:Y:S01]  /*2c00*/  @P5 STS.128 [R29+0x11000], RZ ;  /* 0x011000ff1d005388 */ /* 0x0003e20000000c00 */
[----:B------:R-:W-:Y:S01]  /*2c10*/  VIADD R19, R38, 0x4000 ;  /* 0x0000400026137836 */ /* 0x000fe20000000000 */
[----:B------:R-:W-:Y:S01]  /*2c20*/  PLOP3.LUT P0, PT, PT, PT, UP0, 0x80, 0x0 ;  /* 0x000000000000781c */ /* 0x000fe20003f0f008 */
[----:B------:R-:W-:Y:S01]  /*2c30*/  BSSY B0, `(.L_x_349) ;  /* 0x000002c000007945 */ /* 0x000fe20003800000 */
[----:B------:R1:W-:Y:S02]  /*2c40*/  @P5 STS.128 [R29+0x13000], RZ ;  /* 0x013000ff1d005388 */ /* 0x0003e40000000c00 */
[----:B------:R-:W-:Y:S02]  /*2c50*/  SEL R19, R19, R38, !P0 ;  /* 0x0000002613137207 */ /* 0x000fe40004000000 */
[----:B------:R1:W-:Y:S04]  /*2c60*/  @P5 STS.128 [R29+0x15000], RZ ;  /* 0x015000ff1d005388 */ /* 0x0003e80000000c00 */
[----:B------:R1:W-:Y:S01]  /*2c70*/  @P5 STS.128 [R29+0x17000], RZ ;  /* 0x017000ff1d005388 */ /* 0x0003e20000000c00 */
[----:B------:R-:W-:Y:S05]  /*2c80*/  @P5 BRA `(.L_x_350) ;  /* 0x0000000000985947 */ /* 0x000fea0003800000 */
[----:B------:R-:W-:Y:S01]  /*2c90*/  ULDC UR9, c[0x0][0x2d0] ;  /* 0x0000b40000097ab9 */ /* 0x000fe20000000800 */
[----:B--23--:R-:W-:Y:S01]  /*2ca0*/  IMAD.WIDE.U32 R22, R2, 0x20, RZ ;  /* 0x0000002002167825 */ /* 0x00cfe200078e00ff */
[----:B------:R-:W-:Y:S02]  /*2cb0*/  ISETP.GE.AND P2, PT, R32, UR9, PT ;  /* 0x0000000920007c0c */ /* 0x000fe4000bf46270 */
[----:B------:R-:W-:Y:S01]  /*2cc0*/  ISETP.GE.AND P4, PT, R34, UR9, PT ;  /* 0x0000000922007c0c */ /* 0x000fe2000bf86270 */
[----:B------:R-:W-:Y:S01]  /*2cd0*/  IMAD.SHL.U32 R17, R3, 0x20, RZ ;  /* 0x0000002003117824 */ /* 0x000fe200078e00ff */
[----:B------:R-:W-:Y:S02]  /*2ce0*/  IADD3 R24, P1, R24, R22, RZ ;  /* 0x0000001618187210 */ /* 0x000fe40007f3e0ff */
[----:B------:R-:W-:Y:S02]  /*2cf0*/  ISETP.GE.AND P3, PT, R31, UR9, PT ;  /* 0x000000091f007c0c */ /* 0x000fe4000bf66270 */
[----:B------:R-:W-:-:S05]  /*2d00*/  IADD3.X R17, R18, R23, R17, P1, !PT ;  /* 0x0000001712117210 */ /* 0x000fca0000ffe411 */
[C---:B------:R-:W-:Y:S01]  /*2d10*/  @!P2 LEA R22, P1, R2.reuse, R37, 0x6 ;  /* 0x000000250216a211 */ /* 0x040fe200078230ff */
[----:B------:R2:W-:Y:S03]  /*2d20*/  @P2 STS.128 [R29+0x11000], RZ ;  /* 0x011000ff1d002388 */ /* 0x0005e60000000c00 */
[----:B------:R-:W-:Y:S02]  /*2d30*/  @!P2 LEA.HI.X R23, R2, R36, R3, 0x6, P1 ;  /* 0x000000240217a211 */ /* 0x000fe400008f3403 */
[----:B------:R-:W-:-:S03]  /*2d40*/  @!P4 LEA R2, P1, R24, UR28, 0x1 ;  /* 0x0000001c1802cc11 */ /* 0x000fc6000f8208ff */
[----:B------:R-:W-:Y:S01]  /*2d50*/  @!PT LDS RZ, [RZ] ;  /* 0x00000000fffff984 */ /* 0x000fe20000000800 */
[----:B------:R-:W-:Y:S01]  /*2d60*/  @!PT LDS RZ, [RZ] ;  /* 0x00000000fffff984 */ /* 0x000fe20000000800 */
[----:B------:R-:W-:Y:S01]  /*2d70*/  @!PT LDS RZ, [RZ] ;  /* 0x00000000fffff984 */ /* 0x000fe20000000800 */
[----:B------:R2:W-:Y:S01]  /*2d80*/  @!P2 LDGSTS.E.BYPASS.LTC128B.128 [R29+0x11000], desc[UR6][R22.64] ;  /* 0x11000000161dafae */ /* 0x0005e2000b901d46 */
[----:B------:R-:W-:Y:S02]  /*2d90*/  @!P4 LEA.HI.X R3, R24, UR29, R17, 0x1, P1 ;  /* 0x0000001d1803cc11 */ /* 0x000fe400088f0c11 */
[----:B------:R-:W-:Y:S01]  /*2da0*/  ISETP.GE.AND P1, PT, R30, UR9, PT ;  /* 0x000000091e007c0c */ /* 0x000fe2000bf26270 */
[----:B------:R2:W-:Y:S01]  /*2db0*/  @P4 STS.128 [R29+0x13000], RZ ;  /* 0x013000ff1d004388 */ /* 0x0005e20000000c00 */
[----:B----4-:R-:W-:-:S03]  /*2dc0*/  @!P3 LEA R26, P2, R24, UR28, 0x1 ;  /* 0x0000001c181abc11 */ /* 0x010fc6000f8408ff */
        /* <DEDUP_REMOVED lines=18> */
.L_x_350:
[----:B------:R-:W-:Y:S05]  /*2ef0*/  BSYNC B0 ;  /* 0x0000000000007941 */ /* 0x000fea0003800000 */
.L_x_349:
[----:B--2-4-:R-:W-:Y:S01]  /*2f00*/  LEA R26, R19, UR4, 0x1 ;  /* 0x00000004131a7c11 */ /* 0x014fe2000f8e08ff */
[----:B------:R-:W-:Y:S04]  /*2f10*/  BSSY B0, `(.L_x_351) ;  /* 0x0000046000007945 */ /* 0x000fe80003800000 */
[----:B------:R2:W-:Y:S01]  /*2f20*/  STL [R1+0x68], R26 ;  /* 0x0000681a01007387 */ /* 0x0005e20000100800 */
[----:B------:R-:W-:Y:S05]  /*2f30*/  @!P6 BRA `(.L_x_352) ;  /* 0x000000000044e947 */ /* 0x000fea0003800000 */
[----:B------:R4:W-:Y:S04]  /*2f40*/  STS [R26], RZ ;  /* 0x000000ff1a007388 */ /* 0x0009e80000000800 */
[----:B------:R4:W-:Y:S04]  /*2f50*/  STS [R26+0x4], RZ ;  /* 0x000004ff1a007388 */ /* 0x0009e80000000800 */
        /* <DEDUP_REMOVED lines=13> */
[----:B------:R4:W-:Y:S01]  /*3030*/  STS [R26+0x600c], RZ ;  /* 0x00600cff1a007388 */ /* 0x0009e20000000800 */
[----:B------:R-:W-:Y:S05]  /*3040*/  BRA `(.L_x_353) ;  /* 0x0000000000c87947 */ /* 0x000fea0003800000 */
.L_x_352:
[----:B------:R-:W4:Y:S01]  /*3050*/  LDC.64 R2, c[0x0][0x210] ;  /* 0x00008400ff027b82 */ /* 0x000f220000000a00 */
[----:B------:R-:W-:Y:S01]  /*3060*/  IMAD.U32 R18, RZ, RZ, UR41 ;  /* 0x00000029ff127e24 */ /* 0x000fe2000f8e00ff */
[----:B------:R-:W-:Y:S01]  /*3070*/  ULDC UR9, c[0x0][0x2d0] ;  /* 0x0000b40000097ab9 */ /* 0x000fe20000000800 */
[----:B------:R-:W-:Y:S01]  /*3080*/  IMAD.U32 R19, RZ, RZ, UR39 ;  /* 0x00000027ff137e24 */ /* 0x000fe2000f8e00ff */
[----:B------:R-:W-:Y:S02]  /*3090*/  ISETP.GE.AND P1, PT, R32, UR9, PT ;  /* 0x0000000920007c0c */ /* 0x000fe4000bf26270 */
[----:B------:R-:W-:Y:S01]  /*30a0*/  ISETP.GE.AND P3, PT, R34, UR9, PT ;  /* 0x0000000922007c0c */ /* 0x000fe2000bf66270 */
[----:B------:R-:W-:Y:S01]  /*30b0*/  IMAD.WIDE.U32 R18, R15, UR24, R18 ;  /* 0x000000180f127c25 */ /* 0x000fe2000f8e0012 */
[----:B------:R-:W-:-:S04]  /*30c0*/  ISETP.GE.AND P2, PT, R31, UR9, PT ;  /* 0x000000091f007c0c */ /* 0x000fc8000bf46270 */
[----:B------:R-:W-:-:S03]  /*30d0*/  IADD3 R19, R16, R19, RZ ;  /* 0x0000001310137210 */ /* 0x000fc60007ffe0ff */
[----:B------:R-:W-:Y:S02]  /*30e0*/  IMAD.WIDE.U32 R16, R13, UR58, R18 ;  /* 0x0000003a0d107c25 */ /* 0x000fe4000f8e0012 */
[----:B---3--:R-:W-:Y:S01]  /*30f0*/  @!P1 MOV R22, R35 ;  /* 0x0000002300169202 */ /* 0x008fe20000000f00 */
[----:B------:R3:W-:Y:S01]  /*3100*/  @P1 STS [R26], RZ ;  /* 0x000000ff1a001388 */ /* 0x0007e20000000800 */
[----:B------:R-:W-:-:S03]  /*3110*/  @!P1 IMAD.MOV.U32 R23, RZ, RZ, R28 ;  /* 0x000000ffff179224 */ /* 0x000fc600078e001c */
[----:B------:R3:W-:Y:S01]  /*3120*/  @P1 STS [R26+0x4], RZ ;  /* 0x000004ff1a001388 */ /* 0x0007e20000000800 */
[----:B----4-:R-:W-:-:S03]  /*3130*/  IMAD.WIDE R18, R32, 0x2, R2 ;  /* 0x0000000220127825 */ /* 0x010fc600078e0202 */
[----:B------:R3:W-:Y:S01]  /*3140*/  @P1 STS [R26+0x8], RZ ;  /* 0x000008ff1a001388 */ /* 0x0007e20000000800 */
[----:B------:R-:W-:Y:S01]  /*3150*/  VIADD R2, R17, UR15 ;  /* 0x0000000f11027c36 */ /* 0x000fe20008000000 */
[C---:B------:R-:W-:Y:S02]  /*3160*/  LEA R18, P4, R16.reuse, R18, 0x1 ;  /* 0x0000001210127211 */ /* 0x040fe400078808ff */
[----:B------:R3:W-:Y:S02]  /*3170*/  @P1 STS [R26+0xc], RZ ;  /* 0x00000cff1a001388 */ /* 0x0007e40000000800 */
[----:B------:R-:W-:Y:S02]  /*3180*/  LEA.HI.X R19, R16, R19, R2, 0x1, P4 ;  /* 0x0000001310137211 */ /* 0x000fe400020f0c02 */
[----:B------:R-:W-:Y:S01]  /*3190*/  @!PT LDS RZ, [RZ] ;  /* 0x00000000fffff984 */ /* 0x000fe20000000800 */
[----:B------:R-:W-:Y:S01]  /*31a0*/  @!PT LDS RZ, [RZ] ;  /* 0x00000000fffff984 */ /* 0x000fe20000000800 */
[----:B------:R-:W-:Y:S01]  /*31b0*/  @!PT LDS RZ, [RZ] ;  /* 0x00000000fffff984 */ /* 0x000fe20000000800 */
[----:B------:R3:W-:Y:S01]  /*31c0*/  @!P1 LDGSTS.E.BYPASS.LTC128B.128 [R26], desc[UR6][R22.64] ;  /* 0x00000000161a9fae */ /* 0x0007e2000b901d46 */
[----:B------:R-:W-:-:S03]  /*31d0*/  ISETP.GE.AND P1, PT, R30, UR9, PT ;  /* 0x000000091e007c0c */ /* 0x000fc6000bf26270 */
[----:B------:R3:W-:Y:S04]  /*31e0*/  @P3 STS [R26+0x2000], RZ ;  /* 0x002000ff1a003388 */ /* 0x0007e80000000800 */
[----:B------:R3:W-:Y:S04]  /*31f0*/  @P3 STS [R26+0x2004], RZ ;  /* 0x002004ff1a003388 */ /* 0x0007e80000000800 */
[----:B------:R3:W-:Y:S04]  /*3200*/  @P3 STS [R26+0x2008], RZ ;  /* 0x002008ff1a003388 */ /* 0x0007e80000000800 */
[----:B------:R3:W-:Y:S04]  /*3210*/  @P3 STS [R26+0x200c], RZ ;  /* 0x00200cff1a003388 */ /* 0x0007e80000000800 */
[----:B------:R-:W-:Y:S01]  /*3220*/  @!PT LDS RZ, [RZ] ;  /* 0x00000000fffff984 */ /* 0x000fe20000000800 */
[----:B------:R-:W-:Y:S01]  /*3230*/  @!PT LDS RZ, [RZ] ;  /* 0x00000000fffff984 */ /* 0x000fe20000000800 */
[----:B------:R-:W-:Y:S01]  /*3240*/  @!PT LDS RZ, [RZ] ;  /* 0x00000000fffff984 */ /* 0x000fe20000000800 */
[----:B------:R3:W-:Y:S04]  /*3250*/  @!P3 LDGSTS.E.BYPASS.LTC128B.128 [R26+0x2000], desc[UR6][R18.64+0x80] ;  /* 0x02000080121abfae */ /* 0x0007e8000b901d46 */
        /* <DEDUP_REMOVED lines=11> */
[----:B------:R3:W-:Y:S01]  /*3310*/  @P1 STS [R26+0x600c], RZ ;  /* 0x00600cff1a001388 */ /* 0x0007e20000000800 */
[----:B------:R-:W-:Y:S05]  /*3320*/  @P1 BRA `(.L_x_353) ;  /* 0x0000000000101947 */ /* 0x000fea0003800000 */
[----:B------:R-:W-:Y:S01]  /*3330*/  @!PT LDS RZ, [RZ] ;  /* 0x00000000fffff984 */ /* 0x000fe20000000800 */
[----:B------:R-:W-:Y:S01]  /*3340*/  @!PT LDS RZ, [RZ] ;  /* 0x00000000fffff984 */ /* 0x000fe20000000800 */
[----:B------:R-:W-:Y:S01]  /*3350*/  @!PT LDS RZ, [RZ] ;  /* 0x00000000fffff984 */ /* 0x000fe20000000800 */
[----:B------:R4:W-:Y:S02]  /*3360*/  LDGSTS.E.BYPASS.LTC128B.128 [R26+0x6000], desc[UR6][R18.64+0x180] ;  /* 0x06000180121a7fae */ /* 0x0009e4000b901d46 */
.L_x_353:
[----:B------:R-:W-:Y:S05]  /*3370*/  BSYNC B0 ;  /* 0x0000000000007941 */ /* 0x000fea0003800000 */
.L_x_351:
[----:B------:R-:W-:Y:S01]  /*3380*/  UIMAD.WIDE.U32 UR28, UR24, 0x20, URZ ;  /* 0x00000020181c78a5 */ /* 0x000fe2000f8e003f */
[----:B------:R-:W-:Y:S01]  /*3390*/  BSSY B0, `(.L_x_354) ;  /* 0x0000047000007945 */ /* 0x000fe20003800000 */
[----:B------:R-:W-:-:S03]  /*33a0*/  USHF.L.U32 UR9, UR25, 0x5, URZ ;  /* 0x0000000519097899 */ /* 0x000fc6000800063f */
[----:B------:R-:W-:Y:S09]  /*33b0*/  @!P5 BRA `(.L_x_355) ;  /* 0x000000000044d947 */ /* 0x000ff20003800000 */
        /* <DEDUP_REMOVED lines=17> */
.L_x_355:
[----:B------:R-:W-:Y:S01]  /*34d0*/  ULDC UR15, c[0x0][0x2d0] ;  /* 0x0000b400000f7ab9 */ /* 0x000fe20000000800 */
[----:B------:R-:W-:Y:S01]  /*34e0*/  IMAD.U32 R2, RZ, RZ, UR24 ;  /* 0x00000018ff027e24 */ /* 0x000fe2000f8e00ff */
[----:B------:R-:W-:Y:S01]  /*34f0*/  ISETP.GE.AND P4, PT, R32, UR15, PT ;  /* 0x0000000f20007c0c */ /* 0x000fe2000bf86270 */
[----:B------:R-:W-:Y:S01]  /*3500*/  IMAD.U32 R3, RZ, RZ, UR25 ;  /* 0x00000019ff037e24 */ /* 0x000fe2000f8e00ff */
[----:B------:R-:W-:Y:S01]  /*3510*/  ISETP.GE.AND P2, PT, R31, UR15, PT ;  /* 0x0000000f1f007c0c */ /* 0x000fe2000bf46270 */
[----:B------:R-:W-:Y:S01]  /*3520*/  IMAD.U32 R13, RZ, RZ, UR9 ;  /* 0x00000009ff0d7e24 */ /* 0x000fe2000f8e00ff */
[----:B------:R-:W-:Y:S02]  /*3530*/  ISETP.GE.AND P3, PT, R34, UR15, PT ;  /* 0x0000000f22007c0c */ /* 0x000fe4000bf66270 */
[----:B------:R-:W-:-:S04]  /*3540*/  IADD3 R20, P5, R20, UR28, RZ ;  /* 0x0000001c14147c10 */ /* 0x000fc8000ffbe0ff */
[----:B------:R-:W-:-:S03]  /*3550*/  IADD3.X R13, R14, UR29, R13, P5, !PT ;  /* 0x0000001d0e0d7c10 */ /* 0x000fc6000affe40d */
[C---:B------:R-:W-:Y:S01]  /*3560*/  @!P4 LEA R16, P1, R2.reuse, R35, 0x6 ;  /* 0x000000230210c211 */ /* 0x040fe200078230ff */
[----:B------:R1:W-:Y:S03]  /*3570*/  @P4 STS [R26+0x1000], RZ ;  /* 0x001000ff1a004388 */ /* 0x0003e60000000800 */
[----:B------:R-:W-:Y:S01]  /*3580*/  @!P4 LEA.HI.X R17, R2, R28, R3, 0x6, P1 ;  /* 0x0000001c0211c211 */ /* 0x000fe200008f3403 */
[----:B------:R1:W-:Y:S01]  /*3590*/  @P4 STS [R26+0x1004], RZ ;  /* 0x001004ff1a004388 */ /* 0x0003e20000000800 */
[C---:B------:R-:W-:Y:S02]  /*35a0*/  @!P2 LEA R2, P1, R20.reuse, UR26, 0x1 ;  /* 0x0000001a1402ac11 */ /* 0x040fe4000f8208ff */
[C---:B------:R-:W-:Y:S01]  /*35b0*/  @!P3 LEA R14, P5, R20.reuse, UR26, 0x1 ;  /* 0x0000001a140ebc11 */ /* 0x040fe2000f8a08ff */
[----:B------:R1:W-:Y:S01]  /*35c0*/  @P4 STS [R26+0x1008], RZ ;  /* 0x001008ff1a004388 */ /* 0x0003e20000000800 */
[----:B------:R-:W-:-:S02]  /*35d0*/  @!P2 LEA.HI.X R3, R20, UR27, R13, 0x1, P1 ;  /* 0x0000001b1403ac11 */ /* 0x000fc400088f0c0d */
[----:B------:R-:W-:Y:S01]  /*35e0*/  ISETP.GE.AND P1, PT, R30, UR15, PT ;  /* 0x0000000f1e007c0c */ /* 0x000fe2000bf26270 */
[----:B------:R1:W-:Y:S01]  /*35f0*/  @P4 STS [R26+0x100c], RZ ;  /* 0x00100cff1a004388 */ /* 0x0003e20000000800 */
[----:B------:R-:W-:-:S03]  /*3600*/  @!P3 LEA.HI.X R15, R20, UR27, R13, 0x1, P5 ;  /* 0x0000001b140fbc11 */ /* 0x000fc6000a8f0c0d */
        /* <DEDUP_REMOVED lines=25> */
[----:B-1----:R-:W-:-:S04]  /*37a0*/  LEA R2, P1, R20, UR26, 0x1 ;  /* 0x0000001a14027c11 */ /* 0x002fc8000f8208ff */
[----:B------:R-:W-:-:S05]  /*37b0*/  LEA.HI.X R3, R20, UR27, R13, 0x1, P1 ;  /* 0x0000001b14037c11 */ /* 0x000fca00088f0c0d */
[----:B------:R-:W-:Y:S01]  /*37c0*/  @!PT LDS RZ, [RZ] ;  /* 0x00000000fffff984 */ /* 0x000fe20000000800 */
[----:B------:R-:W-:Y:S01]  /*37d0*/  @!PT LDS RZ, [RZ] ;  /* 0x00000000fffff984 */ /* 0x000fe20000000800 */
[----:B------:R-:W-:Y:S01]  /*37e0*/  @!PT LDS RZ, [RZ] ;  /* 0x00000000fffff984 */ /* 0x000fe20000000800 */
[----:B------:R1:W-:Y:S04]  /*37f0*/  LDGSTS.E.BYPASS.LTC128B.128 [R26+0x7000], desc[UR6][R2.64+0x180] ;  /* 0x07000180021a7fae */ /* 0x0003e8000b901d46 */
.L_x_356:
[----:B------:R-:W-:Y:S05]  /*3800*/  BSYNC B0 ;  /* 0x0000000000007941 */ /* 0x000fea0003800000 */
.L_x_354:
[----:B------:R-:W5:Y:S01]  /*3810*/  LDL R84, [R1+0x4] ;  /* 0x0000040001547983 */ /* 0x000f620000100800 */
[----:B------:R-:W-:Y:S01]  /*3820*/  UIADD3 UR15, -UR32, UR10, URZ ;  /* 0x0000000a200f7290 */ /* 0x000fe2000fffe13f */
[----:B-1----:R-:W-:Y:S01]  /*3830*/  IMAD.U32 R2, RZ, RZ, UR20 ;  /* 0x00000014ff027e24 */ /* 0x002fe2000f8e00ff */
[----:B------:R-:W-:Y:S01]  /*3840*/  USHF.R.S32.HI UR9, URZ, 0x1f, UR32 ;  /* 0x0000001f3f097899 */ /* 0x000fe20008011420 */
[----:B------:R-:W-:Y:S01]  /*3850*/  BSSY B0, `(.L_x_357) ;  /* 0x0000044000007945 */ /* 0x000fe20003800000 */
[----:B------:R-:W-:Y:S01]  /*3860*/  ULDC.64 UR24, c[0x0][0x260] ;  /* 0x0000980000187ab9 */ /* 0x000fe20000000a00 */
[----:B------:R-:W-:Y:S01]  /*3870*/  IMAD.WIDE.U32 R14, R2, UR32, R32 ;  /* 0x00000020020e7c25 */ /* 0x000fe2000f8e0020 */
[----:B------:R-:W-:Y:S01]  /*3880*/  ISETP.GE.AND P3, PT, R6, UR15, PT ;  /* 0x0000000f06007c0c */ /* 0x000fe2000bf66270 */
[----:B------:R-:W-:Y:S02]  /*3890*/  UIMAD UR19, UR9, UR20, URZ ;  /* 0x00000014091372a4 */ /* 0x000fe4000f8e023f */
[----:B------:R-:W-:Y:S01]  /*38a0*/  IMAD R13, R4, UR24, RZ ;  /* 0x00000018040d7c24 */ /* 0x000fe2000f8e02ff */
[----:B---34-:R-:W-:Y:S01]  /*38b0*/  IADD3 R18, P1, R14, UR30, RZ ;  /* 0x0000001e0e127c10 */ /* 0x018fe2000ff3e0ff */
[----:B------:R-:W-:-:S02]  /*38c0*/  UIMAD UR19, UR32, UR21, UR19 ;  /* 0x00000015201372a4 */ /* 0x000fc4000f8e0213 */
[----:B------:R-:W-:-:S04]  /*38d0*/  IMAD R14, R10, UR25, R13 ;  /* 0x000000190a0e7c24 */ /* 0x000fc8000f8e020d */
[----:B------:R-:W-:Y:S02]  /*38e0*/  IMAD.U32 R2, RZ, RZ, UR19 ;  /* 0x00000013ff027e24 */ /* 0x000fe4000f8e00ff */
[----:B------:R1:W-:Y:S03]  /*38f0*/  @P3 STS.128 [R29+0x18000], RZ ;  /* 0x018000ff1d003388 */ /* 0x0003e60000000c00 */
[----:B------:R-:W-:Y:S01]  /*3900*/  IADD3.X R19, R15, UR33, R2, P1, !PT ;  /* 0x000000210f137c10 */ /* 0x000fe20008ffe402 */
[----:B------:R1:W-:Y:S04]  /*3910*/  @P3 STS.128 [R29+0x1a000], RZ ;  /* 0x01a000ff1d003388 */ /* 0x0003e80000000c00 */
[----:B------:R1:W-:Y:S01]  /*3920*/  @P3 STS.128 [R29+0x1c000], RZ ;  /* 0x01c000ff1d003388 */ /* 0x0003e20000000c00 */
[----:B------:R-:W-:-:S03]  /*3930*/  IMAD.WIDE.U32 R18, R10, UR24, R18 ;  /* 0x000000180a127c25 */ /* 0x000fc6000f8e0012 */
[----:B------:R1:W-:Y:S02]  /*3940*/  @P3 STS.128 [R29+0x1e000], RZ ;  /* 0x01e000ff1d003388 */ /* 0x0003e40000000c00 */
[----:B------:R-:W-:Y:S02]  /*3950*/  IADD3 R13, R19, R14, RZ ;  /* 0x0000000e130d7210 */ /* 0x000fe40007ffe0ff */
[C---:B-----5:R-:W-:Y:S02]  /*3960*/  IADD3 R3, R84.reuse, 0x8, RZ ;  /* 0x0000000854037810 */ /* 0x060fe40007ffe0ff */
[----:B------:R-:W-:Y:S02]  /*3970*/  ISETP.GE.AND P6, PT, R84, UR8, PT ;  /* 0x0000000854007c0c */ /* 0x000fe4000bfc6270 */
[----:B------:R-:W-:Y:S01]  /*3980*/  ISETP.GE.AND P5, PT, R3, UR8, PT ;  /* 0x0000000803007c0c */ /* 0x000fe2000bfa6270 */
[----:B-1----:R-:W-:-:S12]  /*3990*/  @P3 BRA `(.L_x_358) ;  /* 0x0000000000bc3947 */ /* 0x002fd80003800000 */
        /* <DEDUP_REMOVED lines=18> */
[----:B-1----:R-:W-:-:S04]  /*3ac0*/  IMAD.WIDE R20, R32, 0x2, R20 ;  /* 0x0000000220147825 */ /* 0x002fc800078e0214 */
[----:B------:R-:W-:-:S04]  /*3ad0*/  IMAD.WIDE.U32 R22, R10, UR24, R22 ;  /* 0x000000180a167c25 */ /* 0x000fc8000f8e0016 */
[----:B------:R-:W-:Y:S01]  /*3ae0*/  IMAD.IADD R15, R14, 0x1, R23 ;  /* 0x000000010e0f7824 */ /* 0x000fe200078e0217 */
[----:B---3--:R-:W-:-:S04]  /*3af0*/  @!P2 LEA R2, P1, R24, R2, 0x1 ;  /* 0x000000021802a211 */ /* 0x008fc800078208ff */
[----:B------:R-:W-:Y:S02]  /*3b00*/  @!P2 LEA.HI.X R3, R24, R3, R16, 0x1, P1 ;  /* 0x000000031803a211 */ /* 0x000fe400008f0c10 */
[----:B------:R-:W-:-:S03]  /*3b10*/  LEA R16, P1, R22, R20, 0x1 ;  /* 0x0000001416107211 */ /* 0x000fc600078208ff */
[----:B------:R-:W-:Y:S01]  /*3b20*/  @!PT LDS RZ, [RZ] ;  /* 0x00000000fffff984 */ /* 0x000fe20000000800 */
[----:B------:R-:W-:Y:S01]  /*3b30*/  @!PT LDS RZ, [RZ] ;  /* 0x00000000fffff984 */ /* 0x000fe20000000800 */
[----:B------:R-:W-:Y:S01]  /*3b40*/  @!PT LDS RZ, [RZ] ;  /* 0x00000000fffff984 */ /* 0x000fe20000000800 */
[----:B------:R4:W-:Y:S01]  /*3b50*/  @!P2 LDGSTS.E.BYPASS.LTC128B.128 [R29+0x18000], desc[UR6][R2.64] ;  /* 0x18000000021dafae */ /* 0x0009e2000b901d46 */
[----:B------:R-:W-:Y:S02]  /*3b60*/  ISETP.GE.AND P2, PT, R31, UR8, PT ;  /* 0x000000081f007c0c */ /* 0x000fe4000bf46270 */
[----:B------:R-:W-:Y:S01]  /*3b70*/  LEA.HI.X R17, R22, R21, R15, 0x1, P1 ;  /* 0x0000001516117211 */ /* 0x000fe200008f0c0f */
[----:B------:R4:W-:Y:S01]  /*3b80*/  @P4 STS.128 [R29+0x1a000], RZ ;  /* 0x01a000ff1d004388 */ /* 0x0009e20000000c00 */
[----:B------:R-:W-:-:S03]  /*3b90*/  ISETP.GE.AND P1, PT, R30, UR8, PT ;  /* 0x000000081e007c0c */ /* 0x000fc6000bf26270 */
[----:B------:R-:W-:Y:S01]  /*3ba0*/  @!PT LDS RZ, [RZ] ;  /* 0x00000000fffff984 */ /* 0x000fe20000000800 */
[----:B------:R-:W-:Y:S01]  /*3bb0*/  @!PT LDS RZ, [RZ] ;  /* 0x00000000fffff984 */ /* 0x000fe20000000800 */
[----:B------:R-:W-:Y:S01]  /*3bc0*/  @!PT LDS RZ, [RZ] ;  /* 0x00000000fffff984 */ /* 0x000fe20000000800 */
[----:B------:R4:W-:Y:S06]  /*3bd0*/  @!P4 LDGSTS.E.BYPASS.LTC128B.128 [R29+0x1a000], desc[UR6][R16.64+0x80] ;  /* 0x1a000080101dcfae */ /* 0x0009ec000b901d46 */
        /* <DEDUP_REMOVED lines=11> */
.L_x_358:
[----:B------:R-:W-:Y:S05]  /*3c90*/  BSYNC B0 ;  /* 0x0000000000007941 */ /* 0x000fea0003800000 */
.L_x_357:
        /* <DEDUP_REMOVED lines=11> */
[----:B------:R-:W-:Y:S01]  /*3d50*/  IMAD.U32 R22, RZ, RZ, UR30 ;  /* 0x0000001eff167e24 */ /* 0x000fe2000f8e00ff */
[----:B-1--4-:R-:W-:Y:S01]  /*3d60*/  IADD3 R16, P1, R12, 0x20, RZ ;  /* 0x000000200c107810 */ /* 0x012fe20007f3e0ff */
[----:B------:R-:W-:Y:S01]  /*3d70*/  IMAD.MOV.U32 R19, RZ, RZ, R13 ;  /* 0x000000ffff137224 */ /* 0x000fe200078e000d */
[----:B------:R-:W-:-:S03]  /*3d80*/  MOV R23, UR33 ;  /* 0x0000002100177c02 */ /* 0x000fc60008000f00 */
[----:B------:R-:W-:Y:S02]  /*3d90*/  IMAD.X R15, RZ, RZ, R11, P1 ;  /* 0x000000ffff0f7224 */ /* 0x000fe400008e060b */
[----:B------:R-:W-:-:S04]  /*3da0*/  IMAD.WIDE.U32 R22, R16, UR20, R22 ;  /* 0x0000001410167c25 */ /* 0x000fc8000f8e0016 */
[----:B------:R-:W1:Y:S01]  /*3db0*/  @!P2 LDC.64 R2, c[0x0][0x218] ;  /* 0x00008600ff02ab82 */ /* 0x000e620000000a00 */
[----:B------:R-:W-:Y:S01]  /*3dc0*/  IMAD R15, R15, UR20, RZ ;  /* 0x000000140f0f7c24 */ /* 0x000fe2000f8e02ff */
[----:B------:R4:W-:Y:S03]  /*3dd0*/  @P2 STS.128 [R29+0x19000], RZ ;  /* 0x019000ff1d002388 */ /* 0x0009e60000000c00 */
[----:B------:R-:W-:Y:S01]  /*3de0*/  IMAD R15, R16, UR21, R15 ;  /* 0x00000015100f7c24 */ /* 0x000fe2000f8e020f */
[----:B------:R-:W-:-:S03]  /*3df0*/  IADD3 R16, P1, R6, 0x20, RZ ;  /* 0x0000002006107810 */ /* 0x000fc60007f3e0ff */
[----:B------:R-:W-:Y:S01]  /*3e00*/  IMAD.IADD R23, R23, 0x1, R15 ;  /* 0x0000000117177824 */ /* 0x000fe200078e020f */
[----:B------:R-:W-:Y:S01]  /*3e10*/  IADD3.X R15, RZ, R7, RZ, P1, !PT ;  /* 0x00000007ff0f7210 */ /* 0x000fe20000ffe4ff */
[----:B-----5:R-:W-:-:S04]  /*3e20*/  IMAD.WIDE R20, R32, 0x2, R20 ;  /* 0x0000000220147825 */ /* 0x020fc800078e0214 */
[----:B------:R-:W-:-:S04]  /*3e30*/  IMAD.WIDE.U32 R22, R10, UR24, R22 ;  /* 0x000000180a167c25 */ /* 0x000fc8000f8e0016 */
[----:B------:R-:W-:Y:S01]  /*3e40*/  IMAD R15, R15, UR20, RZ ;  /* 0x000000140f0f7c24 */ /* 0x000fe2000f8e02ff */
[----:B------:R-:W-:Y:S01]  /*3e50*/  IADD3 R13, R14, R23, RZ ;  /* 0x000000170e0d7210 */ /* 0x000fe20007ffe0ff */
[----:B------:R-:W-:Y:S01]  /*3e60*/  IMAD.WIDE.U32 R18, R16, UR20, R18 ;  /* 0x0000001410127c25 */ /* 0x000fe2000f8e0012 */
[----:B------:R-:W-:-:S03]  /*3e70*/  LEA R20, P1, R22, R20, 0x1 ;  /* 0x0000001416147211 */ /* 0x000fc600078208ff */
[----:B------:R-:W-:Y:S01]  /*3e80*/  IMAD R15, R16, UR21, R15 ;  /* 0x00000015100f7c24 */ /* 0x000fe2000f8e020f */
[----:B------:R-:W-:Y:S02]  /*3e90*/  LEA.HI.X R21, R22, R21, R13, 0x1, P1 ;  /* 0x0000001516157211 */ /* 0x000fe400008f0c0d */
[----:B-1----:R-:W-:Y:S01]  /*3ea0*/  @!P2 LEA R2, P1, R18, R2, 0x1 ;  /* 0x000000021202a211 */ /* 0x002fe200078208ff */
[----:B------:R-:W-:-:S05]  /*3eb0*/  IMAD.IADD R15, R19, 0x1, R15 ;  /* 0x00000001130f7824 */ /* 0x000fca00078e020f */
[----:B------:R-:W-:Y:S02]  /*3ec0*/  @!P2 LEA.HI.X R3, R18, R3, R15, 0x1, P1 ;  /* 0x000000031203a211 */ /* 0x000fe400008f0c0f */
[----:B------:R-:W-:-:S03]  /*3ed0*/  ISETP.GE.AND P1, PT, R34, UR8, PT ;  /* 0x0000000822007c0c */ /* 0x000fc6000bf26270 */
        /* <DEDUP_REMOVED lines=9> */
[----:B------:R4:W-:Y:S01]  /*3f70*/  @!P1 LDGSTS.E.BYPASS.LTC128B.128 [R29+0x1b000], desc[UR6][R20.64+0x80] ;  /* 0x1b000080141d9fae */ /* 0x0009e2000b901d46 */
[----:B------:R-:W-:-:S03]  /*3f80*/  ISETP.GE.AND P1, PT, R30, UR8, PT ;  /* 0x000000081e007c0c */ /* 0x000fc6000bf26270 */
[----:B------:R4:W-:Y:S04]  /*3f90*/  @P2 STS.128 [R29+0x1d000], RZ ;  /* 0x01d000ff1d002388 */ /* 0x0009e80000000c00 */
[----:B------:R-:W-:Y:S01]  /*3fa0*/  @!PT LDS RZ, [RZ] ;  /* 0x00000000fffff984 */ /* 0x000fe20000000800 */
[----:B------:R-:W-:Y:S01]  /*3fb0*/  @!PT LDS RZ, [RZ] ;  /* 0x00000000fffff984 */ /* 0x000fe20000000800 */
[----:B------:R-:W-:Y:S01]  /*3fc0*/  @!PT LDS RZ, [RZ] ;  /* 0x00000000fffff984 */ /* 0x000fe20000000800 */
[----:B------:R4:W-:Y:S06]  /*3fd0*/  @!P2 LDGSTS.E.BYPASS.LTC128B.128 [R29+0x1d000], desc[UR6][R20.64+0x100] ;  /* 0x1d000100141dafae */ /* 0x0009ec000b901d46 */
[----:B------:R4:W-:Y:S01]  /*3fe0*/  @P1 STS.128 [R29+0x1f000], RZ ;  /* 0x01f000ff1d001388 */ /* 0x0009e20000000c00 */
[----:B------:R-:W-:Y:S05]  /*3ff0*/  @P1 BRA `(.L_x_360) ;  /* 0x0000000000101947 */ /* 0x000fea0003800000 */
[----:B------:R-:W-:Y:S01]  /*4000*/  @!PT LDS RZ, [RZ] ;  /* 0x00000000fffff984 */ /* 0x000fe20000000800 */
[----:B------:R-:W-:Y:S01]  /*4010*/  @!PT LDS RZ, [RZ] ;  /* 0x00000000fffff984 */ /* 0x000fe20000000800 */
[----:B------:R-:W-:Y:S01]  /*4020*/  @!PT LDS RZ, [RZ] ;  /* 0x00000000fffff984 */ /* 0x000fe20000000800 */
[----:B------:R1:W-:Y:S02]  /*4030*/  LDGSTS.E.BYPASS.LTC128B.128 [R29+0x1f000], desc[UR6][R20.64+0x180] ;  /* 0x1f000180141d7fae */ /* 0x0003e4000b901d46 */
.L_x_360:
[----:B------:R-:W-:Y:S05]  /*4040*/  BSYNC B0 ;  /* 0x0000000000007941 */ /* 0x000fea0003800000 */
.L_x_359:
[----:B------:R-:W-:Y:S01]  /*4050*/  IMAD.MOV.U32 R28, RZ, RZ, 0x7f800000 ;  /* 0x7f800000ff1c7424 */ /* 0x000fe200078e00ff */
[----:B------:R-:W-:Y:S01]  /*4060*/  MOV R27, 0x7f800000 ;  /* 0x7f800000001b7802 */ /* 0x000fe20000000f00 */
[----:B------:R-:W-:Y:S01]  /*4070*/  UIMAD UR8, UR9, UR22, URZ ;  /* 0x00000016090872a4 */ /* 0x000fe2000f8e023f */
[----:B------:R2:W-:Y:S01]  /*4080*/  @P3 STS.128 [R29+0x20000], RZ ;  /* 0x020000ff1d003388 */ /* 0x0005e20000000c00 */
[----:B------:R-:W-:Y:S01]  /*4090*/  IMAD.WIDE.U32 R14, R5, UR32, R32 ;  /* 0x00000020050e7c25 */ /* 0x000fe2000f8e0020 */
[----:B----4-:R-:W-:Y:S01]  /*40a0*/  SHF.R.S32.HI R2, RZ, 0x1f, R84 ;  /* 0x0000001fff027819 */ /* 0x010fe20000011454 */
[----:B------:R-:W-:Y:S01]  /*40b0*/  UIMAD UR8, UR32, UR23, UR8 ;  /* 0x00000017200872a4 */ /* 0x000fe2000f8e0208 */
[----:B------:R2:W-:Y:S01]  /*40c0*/  @P3 STS.128 [R29+0x22000], RZ ;  /* 0x022000ff1d003388 */ /* 0x0005e20000000c00 */
[----:B------:R-:W-:Y:S01]  /*40d0*/  IMAD.SHL.U32 R18, R84, 0x4, RZ ;  /* 0x0000000454127824 */ /* 0x000fe200078e00ff */
[----:B-1----:R-:W-:Y:S01]  /*40e0*/  IADD3 R16, P1, R14, UR31, RZ ;  /* 0x0000001f0e107c10 */ /* 0x002fe2000ff3e0ff */
[----:B------:R-:W-:Y:S01]  /*40f0*/  BSSY B0, `(.L_x_361) ;  /* 0x000003f000007945 */ /* 0x000fe20003800000 */
[----:B------:R2:W-:Y:S01]  /*4100*/  STL [R1+0x60], R28 ;  /* 0x0000601c01007387 */ /* 0x0005e20000100800 */
[----:B------:R-:W-:Y:S01]  /*4110*/  MOV R3, UR8 ;  /* 0x0000000800037c02 */ /* 0x000fe20008000f00 */
[----:B------:R-:W-:Y:S01]  /*4120*/  ULDC.64 UR8, c[0x0][0x268] ;  /* 0x00009a0000087ab9 */ /* 0x000fe20000000a00 */
[----:B------:R-:W-:Y:S01]  /*4130*/  IADD3 R18, P2, R18, UR12, RZ ;  /* 0x0000000c12127c10 */ /* 0x000fe2000ff5e0ff */
[----:B------:R2:W-:Y:S01]  /*4140*/  @P3 STS.128 [R29+0x24000], RZ ;  /* 0x024000ff1d003388 */ /* 0x0005e20000000c00 */
[----:B------:R-:W-:Y:S01]  /*4150*/  IADD3.X R17, R15, UR36, R3, P1, !PT ;  /* 0x000000240f117c10 */ /* 0x000fe20008ffe403 */
[----:B------:R-:W-:Y:S01]  /*4160*/  IMAD R13, R4, UR8, RZ ;  /* 0x00000008040d7c24 */ /* 0x000fe2000f8e02ff */
[----:B------:R-:W-:Y:S01]  /*4170*/  SHF.L.U64.HI R3, R84, 0x2, R2 ;  /* 0x0000000254037819 */ /* 0x000fe20000010202 */
[----:B------:R2:W-:Y:S02]  /*4180*/  STL [R1+0x64], R27 ;  /* 0x0000641b01007387 */ /* 0x0005e40000100800 */
[C---:B------:R-:W-:Y:S01]  /*4190*/  IMAD R13, R10.reuse, UR9, R13 ;  /* 0x000000090a0d7c24 */ /* 0x040fe2000f8e020d */
[----:B------:R-:W-:Y:S01]  /*41a0*/  IADD3.X R19, R3, UR11, RZ, P2, !PT ;  /* 0x0000000b03137c10 */ /* 0x000fe200097fe4ff */
[----:B------:R2:W-:Y:S01]  /*41b0*/  @P3 STS.128 [R29+0x26000], RZ ;  /* 0x026000ff1d003388 */ /* 0x0005e20000000c00 */
[----:B------:R-:W-:-:S04]  /*41c0*/  IMAD.WIDE.U32 R16, R10, UR8, R16 ;  /* 0x000000080a107c25 */ /* 0x000fc8000f8e0010 */
        /* <DEDUP_REMOVED lines=11> */
[----:B------:R-:W4:Y:S01]  /*4280*/  @!P2 LDC.64 R4, c[0x0][0x220] ;  /* 0x00008800ff04ab82 */ /* 0x000f220000000a00 */
        /* <DEDUP_REMOVED lines=9> */
[----:B------:R-:W-:Y:S01]  /*4320*/  IMAD.WIDE.U32 R22, R10, UR8, R22 ;  /* 0x000000080a167c25 */ /* 0x000fe2000f8e0016 */
[----:B----4-:R-:W-:-:S04]  /*4330*/  @!P2 LEA R4, P1, R24, R4, 0x1 ;  /* 0x000000041804a211 */ /* 0x010fc800078208ff */
[----:B------:R-:W-:Y:S01]  /*4340*/  @!P2 LEA.HI.X R5, R24, R5, R14, 0x1, P1 ;  /* 0x000000051805a211 */ /* 0x000fe200008f0c0e */
[----:B------:R-:W-:Y:S01]  /*4350*/  IMAD.IADD R14, R13, 0x1, R23 ;  /* 0x000000010d0e7824 */ /* 0x000fe200078e0217 */
        /* <DEDUP_REMOVED lines=24> */
.L_x_362:
[----:B------:R-:W-:Y:S05]  /*44e0*/  BSYNC B0 ;  /* 0x0000000000007941 */ /* 0x000fea0003800000 */
.L_x_361:
[----:B------:R1:W-:Y:S01]  /*44f0*/  @P4 STS.128 [R29+0x21000], RZ ;  /* 0x021000ff1d004388 */ /* 0x0003e20000000c00 */
[----:B------:R-:W-:Y:S03]  /*4500*/  BSSY B0, `(.L_x_363) ;  /* 0x0000037000007945 */ /* 0x000fe60003800000 */
[----:B------:R1:W-:Y:S04]  /*4510*/  @P4 STS.128 [R29+0x23000], RZ ;  /* 0x023000ff1d004388 */ /* 0x0003e80000000c00 */
[----:B------:R1:W-:Y:S04]  /*4520*/  @P4 STS.128 [R29+0x25000], RZ ;  /* 0x025000ff1d004388 */ /* 0x0003e80000000c00 */
[----:B------:R1:W-:Y:S01]  /*4530*/  @P4 STS.128 [R29+0x27000], RZ ;  /* 0x027000ff1d004388 */ /* 0x0003e20000000c00 */
[----:B------:R-:W-:Y:S05]  /*4540*/  @P4 BRA `(.L_x_364) ;  /* 0x0000000000c84947 */ /* 0x000fea0003800000 */
[----:B------:R-:W-:Y:S01]  /*4550*/  ULDC UR9, c[0x0][0x2d0] ;  /* 0x0000b40000097ab9 */ /* 0x000fe20000000800 */
[----:B------:R-:W-:Y:S01]  /*4560*/  IADD3 R6, P3, R6, 0x20, RZ ;  /* 0x0000002006067810 */ /* 0x000fe20007f7e0ff */
[----:B-1--4-:R-:W1:Y:S01]  /*4570*/  LDC.64 R20, c[0x0][0x220] ;  /* 0x00008800ff147b82 */ /* 0x012e620000000a00 */
[----:B------:R-:W-:Y:S01]  /*4580*/  ISETP.GE.AND P1, PT, R32, UR9, PT ;  /* 0x0000000920007c0c */ /* 0x000fe2000bf26270 */
[----:B------:R-:W-:Y:S01]  /*4590*/  IMAD.U32 R14, RZ, RZ, UR31 ;  /* 0x0000001fff0e7e24 */ /* 0x000fe2000f8e00ff */
[----:B------:R-:W-:Y:S01]  /*45a0*/  IADD3 R12, P2, R12, 0x20, RZ ;  /* 0x000000200c0c7810 */ /* 0x000fe20007f5e0ff */
[----:B------:R-:W-:Y:S01]  /*45b0*/  IMAD.X R7, RZ, RZ, R7, P3 ;  /* 0x000000ffff077224 */ /* 0x000fe200018e0607 */
[----:B------:R-:W-:Y:S02]  /*45c0*/  MOV R17, R3 ;  /* 0x0000000300117202 */ /* 0x000fe40000000f00 */
[----:B------:R-:W-:Y:S01]  /*45d0*/  MOV R15, UR36 ;  /* 0x00000024000f7c02 */ /* 0x000fe20008000f00 */
[----:B------:R-:W-:Y:S01]  /*45e0*/  IMAD.X R11, RZ, RZ, R11, P2 ;  /* 0x000000ffff0b7224 */ /* 0x000fe200010e060b */
[----:B------:R-:W-:Y:S01]  /*45f0*/  ISETP.GE.AND P3, PT, R34, UR9, PT ;  /* 0x0000000922007c0c */ /* 0x000fe2000bf66270 */
[----:B------:R-:W-:-:S02]  /*4600*/  IMAD R7, R7, UR22, RZ ;  /* 0x0000001607077c24 */ /* 0x000fc4000f8e02ff */
[----:B------:R-:W-:Y:S02]  /*4610*/  IMAD R11, R11, UR22, RZ ;  /* 0x000000160b0b7c24 */ /* 0x000fe4000f8e02ff */
[----:B------:R-:W4:Y:S01]  /*4620*/  @!P1 LDC.64 R4, c[0x0][0x220] ;  /* 0x00008800ff049b82 */ /* 0x000f220000000a00 */
[C---:B------:R-:W-:Y:S01]  /*4630*/  IMAD.WIDE.U32 R16, R6.reuse, UR22, R16 ;  /* 0x0000001606107c25 */ /* 0x040fe2000f8e0010 */
[----:B------:R1:W-:Y:S03]  /*4640*/  @P1 STS.128 [R29+0x21000], RZ ;  /* 0x021000ff1d001388 */ /* 0x0003e60000000c00 */
[----:B------:R-:W-:Y:S02]  /*4650*/  IMAD R7, R6, UR23, R7 ;  /* 0x0000001706077c24 */ /* 0x000fe4000f8e0207 */
[----:B------:R-:W-:-:S04]  /*4660*/  IMAD.WIDE.U32 R14, R12, UR22, R14 ;  /* 0x000000160c0e7c25 */ /* 0x000fc8000f8e000e */
[----:B------:R-:W-:Y:S02]  /*4670*/  IMAD R11, R12, UR23, R11 ;  /* 0x000000170c0b7c24 */ /* 0x000fe4000f8e020b */
[----:B-1----:R-:W-:-:S04]  /*4680*/  IMAD.WIDE R20, R32, 0x2, R20 ;  /* 0x0000000220147825 */ /* 0x002fc800078e0214 */
[----:B------:R-:W-:Y:S02]  /*4690*/  IMAD.IADD R15, R15, 0x1, R11 ;  /* 0x000000010f0f7824 */ /* 0x000fe400078e020b */
[----:B------:R-:W-:Y:S01]  /*46a0*/  IMAD.WIDE.U32 R10, R10, UR8, R14 ;  /* 0x000000080a0a7c25 */ /* 0x000fe2000f8e000e */
[----:B----4-:R-:W-:-:S03]  /*46b0*/  @!P1 LEA R6, P2, R16, R4, 0x1 ;  /* 0x0000000410069211 */ /* 0x010fc600078408ff */
[----:B------:R-:W-:Y:S01]  /*46c0*/  IMAD.IADD R13, R13, 0x1, R11 ;  /* 0x000000010d0d7824 */ /* 0x000fe200078e020b */
[----:B------:R-:W-:-:S04]  /*46d0*/  IADD3 R4, R17, R7, RZ ;  /* 0x0000000711047210 */ /* 0x000fc80007ffe0ff */
[----:B------:R-:W-:Y:S02]  /*46e0*/  @!P1 LEA.HI.X R7, R16, R5, R4, 0x1, P2 ;  /* 0x0000000510079211 */ /* 0x000fe400010f0c04 */
[----:B------:R-:W-:Y:S02]  /*46f0*/  ISETP.GE.AND P2, PT, R31, UR9, PT ;  /* 0x000000091f007c0c */ /* 0x000fe4000bf46270 */
[----:B------:R-:W-:Y:S01]  /*4700*/  LEA R4, P4, R10, R20, 0x1 ;  /* 0x000000140a047211 */ /* 0x000fe200078808ff */
[----:B------:R-:W-:Y:S01]  /*4710*/  @!PT LDS RZ, [RZ] ;  /* 0x00000000fffff984 */ /* 0x000fe20000000800 */
[----:B------:R-:W-:Y:S01]  /*4720*/  @!PT LDS RZ, [RZ] ;  /* 0x00000000fffff984 */ /* 0x000fe20000000800 */
[----:B------:R-:W-:Y:S01]  /*4730*/  @!PT LDS RZ, [RZ] ;  /* 0x00000000fffff984 */ /* 0x000fe20000000800 */
[----:B------:R1:W-:Y:S01]  /*4740*/  @!P1 LDGSTS.E.BYPASS.LTC128B.128 [R29+0x21000], desc[UR6][R6.64] ;  /* 0x21000000061d9fae */ /* 0x0003e2000b901d46 */
[----:B------:R-:W-:Y:S02]  /*4750*/  ISETP.GE.AND P1, PT, R30, UR9, PT ;  /* 0x000000091e007c0c */ /* 0x000fe4000bf26270 */
        /* <DEDUP_REMOVED lines=17> */
.L_x_364:
[----:B------:R-:W-:Y:S05]  /*4870*/  BSYNC B0 ;  /* 0x0000000000007941 */ /* 0x000fea0003800000 */
.L_x_363:
[----:B------:R-:W-:Y:S02]  /*4880*/  IMAD.MOV.U32 R3, RZ, RZ, R27 ;  /* 0x000000ffff037224 */ /* 0x000fe400078e001b */
[----:B-1--4-:R-:W-:Y:S01]  /*4890*/  IMAD.MOV.U32 R4, RZ, RZ, R28 ;  /* 0x000000ffff047224 */ /* 0x012fe200078e001c */
[----:B------:R-:W-:Y:S01]  /*48a0*/  LEA.HI R6, R8, R9, RZ, 0x4 ;  /* 0x0000000908067211 */ /* 0x000fe200078f20ff */
[----:B------:R-:W0:Y:S01]  /*48b0*/  LDGDEPBAR ;  /* 0x00000000000079af */ /* 0x000e220000000000 */
[C---:B------:R-:W-:Y:S01]  /*48c0*/  VIADD R5, R84.reuse, 0x1 ;  /* 0x0000000154057836 */ /* 0x040fe20000000000 */
[----:B------:R-:W-:Y:S01]  /*48d0*/  ULDC UR19, c[0x0][0x2d0] ;  /* 0x0000b40000137ab9 */ /* 0x000fe20000000800 */
[----:B------:R-:W-:Y:S01]  /*48e0*/  IMAD.MOV.U32 R242, RZ, RZ, 0x20 ;  /* 0x00000020fff27424 */ /* 0x000fe200078e00ff */
[----:B------:R-:W4:Y:S01]  /*48f0*/  @!P5 LDG.E R3, desc[UR6][R18.64+0x20] ;  /* 0x000020061203d981 */ /* 0x000f22000c1e1900 */
[----:B------:R-:W-:Y:S01]  /*4900*/  IMAD.MOV.U32 R241, RZ, RZ, 0x40 ;  /* 0x00000040fff17424 */ /* 0x000fe200078e00ff */
[----:B------:R-:W-:Y:S01]  /*4910*/  SHF.L.U64.HI R2, R84, 0x2, R2 ;  /* 0x0000000254027819 */ /* 0x000fe20000010202 */
[----:B------:R-:W-:Y:S01]  /*4920*/  UIADD3 UR20, UR37, 0x40, UR32 ;  /* 0x0000004025147890 */ /* 0x000fe2000fffe020 */
[----:B------:R-:W5:Y:S01]  /*4930*/  @!P6 LDG.E R4, desc[UR6][R18.64] ;  /* 0x000000061204e981 */ /* 0x000f62000c1e1900 */
[----:B------:R-:W-:-:S02]  /*4940*/  LOP3.LUT R6, R6, 0xfffffff0, RZ, 0xc0, !PT ;  /* 0xfffffff006067812 */ /* 0x000fc400078ec0ff */
[----:B------:R-:W-:Y:S02]  /*4950*/  CS2R R190, SRZ ;  /* 0x0000000000be7805 */ /* 0x000fe4000001ff00 */
[----:B------:R-:W-:Y:S02]  /*4960*/  CS2R R188, SRZ ;  /* 0x0000000000bc7805 */ /* 0x000fe4000001ff00 */
[----:B------:R-:W-:Y:S02]  /*4970*/  CS2R R194, SRZ ;  /* 0x0000000000c27805 */ /* 0x000fe4000001ff00 */
[----:B------:R-:W-:Y:S01]  /*4980*/  CS2R R192, SRZ ;  /* 0x0000000000c07805 */ /* 0x000fe2000001ff00 */
[----:B------:R-:W-:Y:S01]  /*4990*/  IMAD.IADD R6, R9, 0x1, -R6 ;  /* 0x0000000109067824 */ /* 0x000fe200078e0a06 */
        /* <DEDUP_REMOVED lines=53> */
[----:B--23--:R-:W-:Y:S02]  /*4cf0*/  CS2R R28, SRZ ;  /* 0x00000000001c7805 */ /* 0x00cfe4000001ff00 */
[----:B------:R-:W-:Y:S02]  /*4d00*/  CS2R R34, SRZ ;  /* 0x0000000000227805 */ /* 0x000fe4000001ff00 */
[----:B------:R-:W-:-:S02]  /*4d10*/  CS2R R32, SRZ ;  /* 0x0000000000207805 */ /* 0x000fc4000001ff00 */
[----:B------:R-:W-:Y:S02]  /*4d20*/  CS2R R24, SRZ ;  /* 0x0000000000187805 */ /* 0x000fe4000001ff00 */
[----:B------:R-:W-:Y:S02]  /*4d30*/  CS2R R22, SRZ ;  /* 0x0000000000167805 */ /* 0x000fe4000001ff00 */
[----:B------:R-:W-:Y:S01]  /*4d40*/  CS2R R20, SRZ ;  /* 0x0000000000147805 */ /* 0x000fe2000001ff00 */
[----:B------:R-:W-:Y:S01]  /*4d50*/  UIADD3 UR20, UR20, -UR10, URZ ;  /* 0x8000000a14147290 */ /* 0x000fe2000fffe03f */
[----:B------:R-:W-:Y:S01]  /*4d60*/  ULDC UR21, c[0x0][0x2dc] ;  /* 0x0000b70000157ab9 */ /* 0x000fe20000000800 */
[----:B------:R-:W-:Y:S01]  /*4d70*/  ULDC UR15, c[0x0][0x2ec] ;  /* 0x0000bb00000f7ab9 */ /* 0x000fe20000000800 */
[----:B----4-:R1:W-:Y:S04]  /*4d80*/  @!P5 STL [R1+0x64], R3 ;  /* 0x000064030100d387 */ /* 0x0103e80000100800 */
[----:B-----5:R2:W-:Y:S01]  /*4d90*/  @!P6 STL [R1+0x60], R4 ;  /* 0x000060040100e387 */ /* 0x0205e20000100800 */
[----:B-1----:R-:W-:-:S04]  /*4da0*/  SHF.R.S32.HI R3, RZ, 0x1f, R6 ;  /* 0x0000001fff037819 */ /* 0x002fc80000011406 */
[----:B------:R-:W-:-:S04]  /*4db0*/  LEA.HI R3, R3, R6, RZ, 0x3 ;  /* 0x0000000603037211 */ /* 0x000fc800078f18ff */
[----:B------:R-:W-:Y:S01]  /*4dc0*/  LOP3.LUT R3, R3, 0xfffffff8, RZ, 0xc0, !PT ;  /* 0xfffffff803037812 */ /* 0x000fe200078ec0ff */
[----:B--2---:R-:W-:-:S04]  /*4dd0*/  IMAD.U32 R4, RZ, RZ, UR37 ;  /* 0x00000025ff047e24 */ /* 0x004fc8000f8e00ff */
[----:B------:R-:W-:Y:S01]  /*4de0*/  IMAD.IADD R3, R6, 0x1, -R3 ;  /* 0x0000000106037824 */ /* 0x000fe200078e0a03 */
[----:B------:R-:W-:-:S04]  /*4df0*/  IADD3 R4, R5, UR10, -R4 ;  /* 0x0000000a05047c10 */ /* 0x000fc8000fffe804 */
[----:B------:R-:W-:Y:S01]  /*4e00*/  R2P PR, R3, 0x6 ;  /* 0x0000000603007804 */ /* 0x000fe20000000000 */
[----:B------:R1:W-:Y:S01]  /*4e10*/  STL [R1+0x44], R4 ;  /* 0x0000440401007387 */ /* 0x0003e20000100800 */
[----:B------:R-:W-:Y:S02]  /*4e20*/  VIADD R3, R252, 0x4000 ;  /* 0x00004000fc037836 */ /* 0x000fe40000000000 */
[----:B------:R-:W-:Y:S01]  /*4e30*/  IMAD.MOV.U32 R6, RZ, RZ, R26 ;  /* 0x000000ffff067224 */ /* 0x000fe200078e001a */
[----:B------:R-:W-:Y:S01]  /*4e40*/  SEL R242, R242, 0xffffffe0, !P1 ;  /* 0xffffffe0f2f27807 */ /* 0x000fe20004800000 */
[----:B------:R-:W-:Y:S01]  /*4e50*/  IMAD.SHL.U32 R5, R84, 0x4, RZ ;  /* 0x0000000454057824 */ /* 0x000fe200078e00ff */
[----:B------:R-:W-:Y:S02]  /*4e60*/  SEL R241, R241, 0xffffffc0, !P2 ;  /* 0xffffffc0f1f17807 */ /* 0x000fe40005000000 */
[----:B------:R-:W-:Y:S01]  /*4e70*/  SEL R244, R3, R252, !P0 ;  /* 0x000000fc03f47207 */ /* 0x000fe20004000000 */
[----:B------:R-:W-:Y:S01]  /*4e80*/  IMAD.IADD R240, R245, 0x1, R242 ;  /* 0x00000001f5f07824 */ /* 0x000fe200078e02f2 */
[----:B------:R-:W-:Y:S01]  /*4e90*/  STL [R1+0x5c], R6 ;  /* 0x00005c0601007387 */ /* 0x000fe20000100800 */
[----:B------:R-:W-:-:S02]  /*4ea0*/  CS2R R26, SRZ ;  /* 0x00000000001a7805 */ /* 0x000fc4000001ff00 */
[----:B------:R-:W-:Y:S01]  /*4eb0*/  LEA R244, R244, UR4, 0x1 ;  /* 0x00000004f4f47c11 */ /* 0x000fe2000f8e08ff */
[----:B------:R-:W-:Y:S01]  /*4ec0*/  STL [R1+0x2c], R5 ;  /* 0x00002c0501007387 */ /* 0x000fe20000100800 */
[----:B------:R-:W-:Y:S02]  /*4ed0*/  IMAD.IADD R3, R241, 0x1, R240 ;  /* 0x00000001f1037824 */ /* 0x000fe400078e02f0 */
[----:B-1----:R-:W-:Y:S01]  /*4ee0*/  VIADD R4, R251, 0x4000 ;  /* 0x00004000fb047836 */ /* 0x002fe20000000000 */
[----:B------:R1:W-:Y:S04]  /*4ef0*/  STL [R1+0x30], R2 ;  /* 0x0000300201007387 */ /* 0x0003e80000100800 */
[----:B------:R-:W-:-:S04]  /*4f00*/  SEL R243, R4, R251, !P0 ;  /* 0x000000fb04f37207 */ /* 0x000fc80004000000 */
[----:B------:R-:W-:Y:S01]  /*4f10*/  LEA R243, R243, UR4, 0x1 ;  /* 0x00000004f3f37c11 */ /* 0x000fe2000f8e08ff */
[----:B-1----:R-:W-:-:S07]  /*4f20*/  IMAD.IADD R2, R245, 0x1, R241 ;  /* 0x00000001f5027824 */ /* 0x002fce00078e02f1 */
.L_x_367:
[----:B------:R-:W0:Y:S01]  /*4f30*/  LDGDEPBAR ;  /* 0x00000000000079af */ /* 0x000e220000000000 */
[C---:B------:R-:W-:Y:S01]  /*4f40*/  IMAD.IADD R118, R244.reuse, 0x1, R242 ;  /* 0x00000001f4767824 */ /* 0x040fe200078e02f2 */
[----:B------:R-:W-:Y:S01]  /*4f50*/  USHF.L.U32 UR8, UR5, 0x6, URZ ;  /* 0x0000000605087899 */ /* 0x000fe2000800063f */
[----:B------:R-:W-:Y:S01]  /*4f60*/  IMAD.IADD R117, R244, 0x1, R241 ;  /* 0x00000001f4757824 */ /* 0x000fe200078e02f1 */
[----:B------:R-:W2:Y:S01]  /*4f70*/  LDL R121, [R1] ;  /* 0x0000000001797983 */ /* 0x000ea20000100800 */
[----:B------:R-:W-:Y:S01]  /*4f80*/  IMAD.U32 R130, RZ, RZ, UR17 ;  /* 0x00000011ff827e24 */ /* 0x000fe2000f8e00ff */
[----:B------:R-:W-:Y:S01]  /*4f90*/  IADD3 R116, R118, R241, RZ ;  /* 0x000000f176747210 */ /* 0x000fe20007ffe0ff */
[----:B------:R-:W-:Y:S01]  /*4fa0*/  UISETP.GE.AND UP0, UPT, UR8, UR20, UPT ;  /* 0x000000140800728c */ /* 0x000fe2000bf06270 */
[----:B------:R-:W3:Y:S01]  /*4fb0*/  LDL R122, [R1+0x44] ;  /* 0x00004400017a7983 */ /* 0x000ee20000100800 */
[----:B------:R-:W-:Y:S02]  /*4fc0*/  USHF.L.U32 UR9, UR17, 0x6, URZ ;  /* 0x0000000611097899 */ /* 0x000fe4000800063f */
[----:B------:R-:W-:Y:S01]  /*4fd0*/  UISETP.GT.AND UP3, UPT, UR5, UR16, UPT ;  /* 0x000000100500728c */ /* 0x000fe2000bf64270 */
[----:B------:R-:W4:Y:S01]  /*4fe0*/  LDL R119, [R1+0x60] ;  /* 0x0000600001777983 */ /* 0x000f220000100800 */
[----:B------:R-:W-:Y:S03]  /*4ff0*/  UIADD3 UR9, UR9, 0x40, URZ ;  /* 0x0000004009097890 */ /* 0x000fe6000fffe03f */
[----:B------:R-:W4:Y:S01]  /*5000*/  LDL R120, [R1+0x64] ;  /* 0x0000640001787983 */ /* 0x000f220000100800 */
[----:B------:R-:W-:Y:S03]  /*5010*/  UISETP.LT.AND UP0, UPT, UR9, UR10, UP0 ;  /* 0x0000000a0900728c */ /* 0x000fe60008701270 */
[----:B------:R-:W4:Y:S03]  /*5020*/  LDL R207, [R1+0x1c] ;  /* 0x00001c0001cf7983 */ /* 0x000f260000100800 */
[----:B------:R-:W-:Y:S01]  /*5030*/  PLOP3.LUT P0, PT, PT, PT, UP0, 0x80, 0x0 ;  /* 0x000000000000781c */ /* 0x000fe20003f0f008 */
[----:B------:R-:W4:Y:S04]  /*5040*/  LDL R209, [R1+0x2c] ;  /* 0x00002c0001d17983 */ /* 0x000f280000100800 */
[----:B------:R-:W4:Y:S01]  /*5050*/  LDL R208, [R1+0x30] ;  /* 0x0000300001d07983 */ /* 0x000f220000100800 */
[----:B------:R-:W-:Y:S04]  /*5060*/  DEPBAR.LE SB0, 0x0 ;  /* 0x000080000000791a */ /* 0x000fe80000000000 */
[----:B------:R-:W-:Y:S06]  /*5070*/  BAR.SYNC.DEFER_BLOCKING 0x0 ;  /* 0x0000000000007b1d */ /* 0x000fec0000010000 */
[----:B------:R-:W-:Y:S04]  /*5080*/  LDSM.16.M88.4 R84, [R244] ;  /* 0x00000000f454783b */ /* 0x000fe80000000200 */
[----:B------:R-:W1:Y:S04]  /*5090*/  LDSM.16.M88.4 R88, [R250+UR4+0x18000] ;  /* 0x01800004fa58783b */ /* 0x000e680008000200 */
[----:B------:R-:W1:Y:S04]  /*50a0*/  LDSM.16.M88.4 R92, [R250+UR4+0x18800] ;  /* 0x01880004fa5c783b */ /* 0x000e680008000200 */
[----:B------:R-:W-:Y:S04]  /*50b0*/  LDSM.16.M88.4 R96, [R118] ;  /* 0x000000007660783b */ /* 0x000fe80000000200 */
[----:B------:R-:W1:Y:S04]  /*50c0*/  LDSM.16.M88.4 R100, [R249] ;  /* 0x00000000f964783b */ /* 0x000e680000000200 */
[----:B------:R-:W1:Y:S04]  /*50d0*/  LDSM.16.M88.4 R104, [R249+0x800] ;  /* 0x00080000f968783b */ /* 0x000e680000000200 */
[----:B------:R-:W-:Y:S04]  /*50e0*/  LDSM.16.M88.4 R108, [R117] ;  /* 0x00000000756c783b */ /* 0x000fe80000000200 */
[----:B------:R-:W1:Y:S02]  /*50f0*/  LDSM.16.M88.4 R112, [R248] ;  /* 0x00000000f870783b */ /* 0x000e640000000200 */
[C---:B-1----:R-:W-:Y:S06]  /*5100*/  HMMA.16816.F32.BF16 R4, R84.reuse, R88, RZ ;  /* 0x000000585404723c */ /* 0x042fec00000418ff */
[C---:B------:R-:W-:Y:S01]  /*5110*/  HMMA.16816.F32.BF16 R8, R84.reuse, R90, RZ ;  /* 0x0000005a5408723c */ /* 0x040fe200000418ff */
[----:B------:R-:W-:Y:S05]  /*5120*/  LDSM.16.M88.4 R88, [R116] ;  /* 0x000000007458783b */ /* 0x000fea0000000200 */
[C---:B------:R-:W-:Y:S06]  /*5130*/  HMMA.16816.F32.BF16 R12, R84.reuse, R92, RZ ;  /* 0x0000005c540c723c */ /* 0x040fec00000418ff */
[----:B------:R-:W-:Y:S01]  /*5140*/  HMMA.16816.F32.BF16 R16, R84, R94, RZ ;  /* 0x0000005e5410723c */ /* 0x000fe200000418ff */
[----:B------:R-:W1:Y:S04]  /*5150*/  LDSM.16.M88.4 R84, [R248+0x800] ;  /* 0x00080000f854783b */ /* 0x000e680000000200 */
[----:B------:R-:W1:Y:S01]  /*5160*/  LDSM.16.M88.4 R92, [R247] ;  /* 0x00000000f75c783b */ /* 0x000e620000000200 */
[C---:B------:R-:W-:Y:S06]  /*5170*/  HMMA.16816.F32.BF16 R4, R96.reuse, R100, R4 ;  /* 0x000000646004723c */ /* 0x040fec0000041804 */
[C---:B------:R-:W-:Y:S01]  /*5180*/  HMMA.16816.F32.BF16 R8, R96.reuse, R102, R8 ;  /* 0x000000666008723c */ /* 0x040fe20000041808 */
[----:B------:R-:W-:Y:S05]  /*5190*/  LDSM.16.M88.4 R100, [R244+0x2000] ;  /* 0x00200000f464783b */ /* 0x000fea0000000200 */
[C---:B------:R-:W-:Y:S06]  /*51a0*/  HMMA.16816.F32.BF16 R12, R96.reuse, R104, R12 ;  /* 0x00000068600c723c */ /* 0x040fec000004180c */
[----:B------:R-:W-:Y:S01]  /*51b0*/  HMMA.16816.F32.BF16 R16, R96, R106, R16 ;  /* 0x0000006a6010723c */ /* 0x000fe20000041810 */
[----:B------:R-:W1:Y:S04]  /*51c0*/  LDSM.16.M88.4 R96, [R247+0x800] ;  /* 0x00080000f760783b */ /* 0x000e680000000200 */
[----:B------:R-:W1:Y:S01]  /*51d0*/  LDSM.16.M88.4 R104, [R250+UR4+0x1a000] ;  /* 0x01a00004fa68783b */ /* 0x000e620008000200 */
[C---:B------:R-:W-:Y:S06]  /*51e0*/  HMMA.16816.F32.BF16 R4, R108.reuse, R112, R4 ;  /* 0x000000706c04723c */ /* 0x040fec0000041804 */
[C---:B------:R-:W-:Y:S01]  /*51f0*/  HMMA.16816.F32.BF16 R8, R108.reuse, R114, R8 ;  /* 0x000000726c08723c */ /* 0x040fe20000041808 */
[----:B------:R-:W-:Y:S05]  /*5200*/  LDSM.16.M88.4 R112, [R249+0x2000] ;  /* 0x00200000f970783b */ /* 0x000fea0000000200 */
[C---:B-1----:R-:W-:Y:S06]  /*5210*/  HMMA.16816.F32.BF16 R12, R108.reuse, R84, R12 ;  /* 0x000000546c0c723c */ /* 0x042fec000004180c */
[----:B------:R-:W-:Y:S01]  /*5220*/  HMMA.16816.F32.BF16 R16, R108, R86, R16 ;  /* 0x000000566c10723c */ /* 0x000fe20000041810 */
[----:B------:R-:W1:Y:S04]  /*5230*/  LDSM.16.M88.4 R84, [R250+UR4+0x1a800] ;  /* 0x01a80004fa54783b */ /* 0x000e680008000200 */
[----:B------:R-:W1:Y:S01]  /*5240*/  LDSM.16.M88.4 R108, [R118+0x2000] ;  /* 0x00200000766c783b */ /* 0x000e620000000200 */
[C---:B------:R-:W-:Y:S06]  /*5250*/  HMMA.16816.F32.BF16 R4, R88.reuse, R92, R4 ;  /* 0x0000005c5804723c */ /* 0x040fec0000041804 */
[C---:B------:R-:W-:Y:S01]  /*5260*/  HMMA.16816.F32.BF16 R8, R88.reuse, R94, R8 ;  /* 0x0000005e5808723c */ /* 0x040fe20000041808 */
[----:B------:R-:W-:Y:S05]  /*5270*/  LDSM.16.M88.4 R92, [R117+0x2000] ;  /* 0x00200000755c783b */ /* 0x000fea0000000200 */
[C---:B------:R-:W-:Y:S06]  /*5280*/  HMMA.16816.F32.BF16 R12, R88.reuse, R96, R12 ;  /* 0x00000060580c723c */ /* 0x040fec000004180c */
[----:B------:R-:W-:Y:S01]  /*5290*/  HMMA.16816.F32.BF16 R16, R88, R98, R16 ;  /* 0x000000625810723c */ /* 0x000fe20000041810 */
[----:B------:R-:W1:Y:S04]  /*52a0*/  LDSM.16.M88.4 R88, [R249+0x2800] ;  /* 0x00280000f958783b */ /* 0x000e680000000200 */
[----:B------:R-:W1:Y:S01]  /*52b0*/  LDSM.16.M88.4 R96, [R248+0x2000] ;  /* 0x00200000f860783b */ /* 0x000e620000000200 */
[C---:B------:R-:W-:Y:S06]  /*52c0*/  HMMA.16816.F32.BF16 R4, R100.reuse, R104, R4 ;  /* 0x000000686404723c */ /* 0x040fec0000041804 */
[C---:B------:R-:W-:Y:S01]  /*52d0*/  HMMA.16816.F32.BF16 R8, R100.reuse, R106, R8 ;  /* 0x0000006a6408723c */ /* 0x040fe20000041808 */
[----:B------:R-:W-:Y:S05]  /*52e0*/  LDSM.16.M88.4 R104, [R247+0x2000] ;  /* 0x00200000f768783b */ /* 0x000fea0000000200 */
[C---:B-1----:R-:W-:Y:S06]  /*52f0*/  HMMA.16816.F32.BF16 R12, R100.reuse, R84, R12 ;  /* 0x00000054640c723c */ /* 0x042fec000004180c */
[----:B------:R-:W-:Y:S01]  /*5300*/  HMMA.16816.F32.BF16 R16, R100, R86, R16 ;  /* 0x000000566410723c */ /* 0x000fe20000041810 */
[----:B------:R-:W1:Y:S04]  /*5310*/  LDSM.16.M88.4 R84, [R248+0x2800] ;  /* 0x00280000f854783b */ /* 0x000e680000000200 */
[----:B------:R-:W1:Y:S01]  /*5320*/  LDSM.16.M88.4 R100, [R116+0x2000] ;  /* 0x002000007464783b */ /* 0x000e620000000200 */
[C---:B------:R-:W-:Y:S06]  /*5330*/  HMMA.16816.F32.BF16 R4, R108.reuse, R112, R4 ;  /* 0x000000706c04723c */ /* 0x040fec0000041804 */
[C---:B------:R-:W-:Y:S01]  /*5340*/  HMMA.16816.F32.BF16 R8, R108.reuse, R114, R8 ;  /* 0x000000726c08723c */ /* 0x040fe20000041808 */
[----:B------:R-:W-:Y:S05]  /*5350*/  LDSM.16.M88.4 R112, [R250+UR4+0x1c000] ;  /* 0x01c00004fa70783b */ /* 0x000fea0008000200 */
        /* <DEDUP_REMOVED lines=14> */
[C---:B------:R-:W-:Y:S06]  /*5440*/  HMMA.16816.F32.BF16 R12, R100.reuse, R88, R12 ;  /* 0x00000058640c723c */ /* 0x040fec000004180c */
[----:B------:R-:W-:Y:S01]  /*5450*/  HMMA.16816.F32.BF16 R16, R100, R90, R16 ;  /* 0x0000005a6410723c */ /* 0x000fe20000041810 */
[----:B------:R-:W4:Y:S04]  /*5460*/  LDSM.16.M88.4 R88, [R249+0x4800] ;  /* 0x00480000f958783b */ /* 0x000f280000000200 */
[----:B------:R-:W4:Y:S01]  /*5470*/  LDSM.16.M88.4 R100, [R117+0x4000] ;  /* 0x004000007564783b */ /* 0x000f220000000200 */
[C---:B------:R-:W-:Y:S06]  /*5480*/  HMMA.16816.F32.BF16 R4, R108.reuse, R112, R4 ;  /* 0x000000706c04723c */ /* 0x040fec0000041804 */
[C---:B------:R-:W-:Y:S01]  /*5490*/  HMMA.16816.F32.BF16 R8, R108.reuse, R114, R8 ;  /* 0x000000726c08723c */ /* 0x040fe20000041808 */
[----:B------:R-:W-:Y:S04]  /*54a0*/  LDSM.16.M88.4 R112, [R247+0x4000] ;  /* 0x00400000f770783b */ /* 0x000fe80000000200 */
[----:B--2---:R-:W-:Y:S01]  /*54b0*/  @!P0 LEA R130, R130, R121, 0x6 ;  /* 0x0000007982828211 */ /* 0x004fe200078e30ff */
[C---:B-1----:R-:W-:Y:S01]  /*54c0*/  HMMA.16816.F32.BF16 R12, R108.reuse, R84, R12 ;  /* 0x000000546c0c723c */ /* 0x042fe2000004180c */
[----:B------:R-:W-:Y:S04]  /*54d0*/  IMAD.MOV.U32 R121, RZ, RZ, 0x8 ;  /* 0x00000008ff797424 */ /* 0x000fe800078e00ff */
[----:B---3--:R-:W-:Y:S01]  /*54e0*/  @!P0 VIADD R197, R122, UR8 ;  /* 0x000000087ac58c36 */ /* 0x008fe20008000000 */
[----:B------:R-:W-:Y:S01]  /*54f0*/  HMMA.16816.F32.BF16 R16, R108, R86, R16 ;  /* 0x000000566c10723c */ /* 0x000fe20000041810 */
[----:B------:R-:W1:Y:S02]  /*5500*/  LDSM.16.M88.4 R84, [R248+0x4800] ;  /* 0x00480000f854783b */ /* 0x000e640000000200 */
[----:B----4-:R-:W-:Y:S02]  /*5510*/  FSETP.NEU.FTZ.AND P1, PT, R119, -INF , PT ;  /* 0xff8000007700780b */ /* 0x010fe40003f3d000 */
[----:B------:R-:W2:Y:S01]  /*5520*/  LDSM.16.M88.4 R108, [R116+0x4000] ;  /* 0x00400000746c783b */ /* 0x000ea20000000200 */
[C---:B------:R-:W-:Y:S05]  /*5530*/  HMMA.16816.F32.BF16 R4, R92.reuse, R96, R4 ;  /* 0x000000605c04723c */ /* 0x040fea0000041804 */
[C---:B------:R-:W-:Y:S01]  /*5540*/  @!P0 VIADD R122, R130.reuse, 0x1 ;  /* 0x00000001827a8836 */ /* 0x040fe20000000000 */
[C---:B------:R-:W-:Y:S01]  /*5550*/  HMMA.16816.F32.BF16 R8, R92.reuse, R98, R8 ;  /* 0x000000625c08723c */ /* 0x040fe20000041808 */
[----:B------:R-:W-:Y:S04]  /*5560*/  LDSM.16.M88.4 R96, [R250+UR4+0x1e000] ;  /* 0x01e00004fa60783b */ /* 0x000fe80008000200 */
[C---:B------:R-:W-:Y:S01]  /*5570*/  @!P0 VIMNMX R131, R197.reuse, UR10, PT ;  /* 0x0000000ac5838c48 */ /* 0x040fe2000bfe0100 */
[C---:B------:R-:W-:Y:S03]  /*5580*/  HMMA.16816.F32.BF16 R12, R92.reuse, R88, R12 ;  /* 0x000000585c0c723c */ /* 0x040fe6000004180c */
[C---:B------:R-:W-:Y:S02]  /*5590*/  @!P0 ISETP.GE.AND P2, PT, R130.reuse, R131, PT ;  /* 0x000000838200820c */ /* 0x040fe40003f46270 */
[----:B------:R-:W-:Y:S01]  /*55a0*/  @!P0 VIADDMNMX R197, R197, R121, UR10, PT ;  /* 0x0000000ac5c58e46 */ /* 0x000fe2000b800179 */
[----:B------:R-:W-:Y:S01]  /*55b0*/  HMMA.16816.F32.BF16 R16, R92, R90, R16 ;  /* 0x0000005a5c10723c */ /* 0x000fe20000041810 */
[----:B------:R-:W3:Y:S04]  /*55c0*/  LDSM.16.M88.4 R88, [R247+0x4800] ;  /* 0x00480000f758783b */ /* 0x000ee80000000200 */
[----:B------:R-:W4:Y:S01]  /*55d0*/  LDSM.16.M88.4 R92, [R244+0x6000] ;  /* 0x00600000f45c783b */ /* 0x000f220000000200 */
[C---:B------:R-:W-:Y:S05]  /*55e0*/  HMMA.16816.F32.BF16 R4, R100.reuse, R104, R4 ;  /* 0x000000686404723c */ /* 0x040fea0000041804 */
[C---:B------:R-:W-:Y:S01]  /*55f0*/  @!P0 IADD3 R124, R130.reuse, 0x8, RZ ;  /* 0x00000008827c8810 */ /* 0x040fe20007ffe0ff */
[C---:B------:R-:W-:Y:S01]  /*5600*/  HMMA.16816.F32.BF16 R8, R100.reuse, R106, R8 ;  /* 0x0000006a6408723c */ /* 0x040fe20000041808 */
[----:B------:R-:W-:Y:S04]  /*5610*/  LDSM.16.M88.4 R104, [R249+0x6000] ;  /* 0x00600000f968783b */ /* 0x000fe80000000200 */
[C---:B------:R-:W-:Y:S01]  /*5620*/  @!P0 VIADD R126, R130.reuse, 0x9 ;  /* 0x00000009827e8836 */ /* 0x040fe20000000000 */
[C---:B-1----:R-:W-:Y:S05]  /*5630*/  HMMA.16816.F32.BF16 R12, R100.reuse, R84, R12 ;  /* 0x00000054640c723c */ /* 0x042fea000004180c */
[C---:B------:R-:W-:Y:S01]  /*5640*/  @!P0 IADD3 R128, R130.reuse, 0x10, RZ ;  /* 0x0000001082808810 */ /* 0x040fe20007ffe0ff */
[----:B------:R-:W-:Y:S01]  /*5650*/  HMMA.16816.F32.BF16 R16, R100, R86, R16 ;  /* 0x000000566410723c */ /* 0x000fe20000041810 */
[----:B------:R-:W1:Y:S04]  /*5660*/  LDSM.16.M88.4 R84, [R250+UR4+0x1e800] ;  /* 0x01e80004fa54783b */ /* 0x000e680008000200 */
[----:B------:R4:W1:Y:S01]  /*5670*/  LDSM.16.M88.4 R100, [R118+0x6000] ;  /* 0x006000007664783b */ /* 0x0008620000000200 */
[C---:B--2---:R-:W-:Y:S05]  /*5680*/  HMMA.16816.F32.BF16 R4, R108.reuse, R112, R4 ;  /* 0x000000706c04723c */ /* 0x044fea0000041804 */
[C---:B------:R-:W-:Y:S01]  /*5690*/  @!P0 VIADD R200, R130.reuse, 0x11 ;  /* 0x0000001182c88836 */ /* 0x040fe20000000000 */
[C---:B------:R-:W-:Y:S01]  /*56a0*/  HMMA.16816.F32.BF16 R8, R108.reuse, R114, R8 ;  /* 0x000000726c08723c */ /* 0x040fe20000041808 */
[----:B------:R-:W-:Y:S04]  /*56b0*/  LDSM.16.M88.4 R112, [R248+0x6000] ;  /* 0x00600000f870783b */ /* 0x000fe80000000200 */
[----:B------:R-:W-:Y:S01]  /*56c0*/  @!P0 VIADD R202, R130, 0x19 ;  /* 0x0000001982ca8836 */ /* 0x000fe20000000000 */
[C---:B---3--:R-:W-:Y:S05]  /*56d0*/  HMMA.16816.F32.BF16 R12, R108.reuse, R88, R12 ;  /* 0x000000586c0c723c */ /* 0x048fea000004180c */
[----:B------:R-:W-:Y:S01]  /*56e0*/  FMUL.FTZ R196, R119, 1.4426950216293334961 ;  /* 0x3fb8aa3b77c47820 */ /* 0x000fe20000410000 */
[----:B------:R-:W-:Y:S01]  /*56f0*/  HMMA.16816.F32.BF16 R16, R108, R90, R16 ;  /* 0x0000005a6c10723c */ /* 0x000fe20000041810 */
[----:B------:R2:W-:Y:S04]  /*5700*/  LDSM.16.M88.4 R108, [R117+0x6000] ;  /* 0x00600000756c783b */ /* 0x0005e80000000200 */
[----:B----4-:R-:W3:Y:S01]  /*5710*/  LDL R118, [R1+0x28] ;  /* 0x0000280001767983 */ /* 0x010ee20000100800 */
[C---:B------:R-:W-:Y:S03]  /*5720*/  HMMA.16816.F32.BF16 R4, R92.reuse, R96, R4 ;  /* 0x000000605c04723c */ /* 0x040fe60000041804 */
[----:B------:R-:W4:Y:S02]  /*5730*/  LDSM.16.M88.4 R88, [R249+0x6800] ;  /* 0x00680000f958783b */ /* 0x000f240000000200 */
[----:B------:R-:W-:Y:S01]  /*5740*/  FSEL R196, R196, RZ, P1 ;  /* 0x000000ffc4c47208 */ /* 0x000fe20000800000 */
[C---:B------:R-:W-:Y:S01]  /*5750*/  HMMA.16816.F32.BF16 R8, R92.reuse, R98, R8 ;  /* 0x000000625c08723c */ /* 0x040fe20000041808 */
[----:B------:R-:W-:Y:S02]  /*5760*/  LDSM.16.M88.4 R96, [R247+0x6000] ;  /* 0x00600000f760783b */ /* 0x000fe40000000200 */
[----:B------:R-:W-:Y:S02]  /*5770*/  @!P0 ISETP.GE.AND P1, PT, R122, R131, PT ;  /* 0x000000837a00820c */ /* 0x000fe40003f26270 */
[----:B------:R-:W-:Y:S01]  /*5780*/  FMUL.FTZ R198, R120, 1.4426950216293334961 ;  /* 0x3fb8aa3b78c67820 */ /* 0x000fe20000410000 */
[C---:B-1----:R-:W-:Y:S06]  /*5790*/  HMMA.16816.F32.BF16 R12, R92.reuse, R84, R12 ;  /* 0x000000545c0c723c */ /* 0x042fec000004180c */
[----:B------:R-:W-:Y:S01]  /*57a0*/  HMMA.16816.F32.BF16 R16, R92, R86, R16 ;  /* 0x000000565c10723c */ /* 0x000fe20000041810 */
[----:B------:R1:W-:Y:S04]  /*57b0*/  LDSM.16.M88.4 R92, [R116+0x6000] ;  /* 0x00600000745c783b */ /* 0x0003e80000000200 */
[----:B--2---:R-:W2:Y:S01]  /*57c0*/  LDL R117, [R1+0x48] ;  /* 0x0000480001757983 */ /* 0x004ea20000100800 */
[C---:B------:R-:W-:Y:S03]  /*57d0*/  HMMA.16816.F32.BF16 R4, R100.reuse, R104, R4 ;  /* 0x000000686404723c */ /* 0x040fe60000041804 */
[----:B------:R-:W4:Y:S03]  /*57e0*/  LDSM.16.M88.4 R84, [R248+0x6800] ;  /* 0x00680000f854783b */ /* 0x000f260000000200 */
[C---:B------:R-:W-:Y:S01]  /*57f0*/  HMMA.16816.F32.BF16 R8, R100.reuse, R106, R8 ;  /* 0x0000006a6408723c */ /* 0x040fe20000041808 */
[----:B-1----:R-:W2:Y:S05]  /*5800*/  LDL R116, [R1+0x20] ;  /* 0x0000200001747983 */ /* 0x002eaa0000100800 */
[C---:B----4-:R-:W-:Y:S06]  /*5810*/  HMMA.16816.F32.BF16 R12, R100.reuse, R88, R12 ;  /* 0x00000058640c723c */ /* 0x050fec000004180c */
[----:B------:R-:W-:Y:S06]  /*5820*/  HMMA.16816.F32.BF16 R16, R100, R90, R16 ;  /* 0x0000005a6410723c */ /* 0x000fec0000041810 */
[C---:B------:R-:W-:Y:S06]  /*5830*/  HMMA.16816.F32.BF16 R4, R108.reuse, R112, R4 ;  /* 0x000000706c04723c */ /* 0x040fec0000041804 */
[C---:B------:R-:W-:Y:S06]  /*5840*/  HMMA.16816.F32.BF16 R8, R108.reuse, R114, R8 ;  /* 0x000000726c08723c */ /* 0x040fec0000041808 */
[C---:B------:R-:W-:Y:S05]  /*5850*/  HMMA.16816.F32.BF16 R12, R108.reuse, R84, R12 ;  /* 0x000000546c0c723c */ /* 0x040fea000004180c */
[----:B------:R-:W-:Y:S01]  /*5860*/  LEA R115, R252, UR4, 0x1 ;  /* 0x00000004fc737c11 */ /* 0x000fe2000f8e08ff */
[----:B------:R-:W-:Y:S01]  /*5870*/  HMMA.16816.F32.BF16 R16, R108, R86, R16 ;  /* 0x000000566c10723c */ /* 0x000fe20000041810 */
[----:B------:R-:W1:Y:S04]  /*5880*/  LDSM.16.M88.4 R84, [R247+0x6800] ;  /* 0x00680000f754783b */ /* 0x000e680000000200 */
[C---:B------:R-:W-:Y:S01]  /*5890*/  IMAD.IADD R113, R241.reuse, 0x1, R115 ;  /* 0x00000001f1717824 */ /* 0x040fe200078e0273 */
[C---:B------:R-:W-:Y:S05]  /*58a0*/  HMMA.16816.F32.BF16 R4, R92.reuse, R96, R4 ;  /* 0x000000605c04723c */ /* 0x040fea0000041804 */
[----:B------:R-:W-:Y:S01]  /*58b0*/  IADD3 R114, R242, R115, RZ ;  /* 0x00000073f2727210 */ /* 0x000fe20007ffe0ff */
[C---:B------:R-:W-:Y:S05]  /*58c0*/  HMMA.16816.F32.BF16 R8, R92.reuse, R98, R8 ;  /* 0x000000625c08723c */ /* 0x040fea0000041808 */
[----:B------:R-:W-:Y:S11]  /*58d0*/  IADD3 R112, R241, R114, RZ ;  /* 0x00000072f1707210 */ /* 0x000ff60007ffe0ff */
[----:B------:R-:W-:Y:S02]  /*58e0*/  @!UPT UIADD3 URZ, URZ, URZ, URZ ;  /* 0x0000003f3f3ff290 */ /* 0x000fe4000fffe03f */
[----:B------:R-:W-:Y:S02]  /*58f0*/  @!P0 FSEL R5, R5, -INF , !P1 ;  /* 0xff80000005058808 */ /* 0x000fe40004800000 */
[----:B------:R-:W-:Y:S02]  /*5900*/  FSETP.NEU.FTZ.AND P1, PT, R120, -INF , PT ;  /* 0xff8000007800780b */ /* 0x000fe40003f3d000 */
[----:B------:R-:W-:Y:S01]  /*5910*/  @!P0 FSEL R4, R4, -INF , !P2 ;  /* 0xff80000004048808 */ /* 0x000fe20005000000 */
[--C-:B------:R-:W-:Y:S01]  /*5920*/  FFMA.FTZ R120, R5, UR15, -R196.reuse ;  /* 0x0000000f05787c23 */ /* 0x100fe200080108c4 */
[----:B------:R-:W-:Y:S02]  /*5930*/  FSEL R198, R198, RZ, P1 ;  /* 0x000000ffc6c67208 */ /* 0x000fe40000800000 */
[-C--:B------:R-:W-:Y:S01]  /*5940*/  @!P0 ISETP.GE.AND P1, PT, R122, R197.reuse, PT ;  /* 0x000000c57a00820c */ /* 0x080fe20003f26270 */
[----:B------:R-:W-:Y:S01]  /*5950*/  FFMA.FTZ R119, R4, UR15, -R196 ;  /* 0x0000000f04777c23 */ /* 0x000fe200080108c4 */
[----:B------:R-:W-:Y:S01]  /*5960*/  @!P0 ISETP.GE.AND P2, PT, R130, R197, PT ;  /* 0x000000c58200820c */ /* 0x000fe20003f46270 */
[C---:B-1----:R-:W-:Y:S01]  /*5970*/  HMMA.16816.F32.BF16 R12, R92.reuse, R84, R12 ;  /* 0x000000545c0c723c */ /* 0x042fe2000004180c */
[----:B------:R-:W-:Y:S02]  /*5980*/  MUFU.EX2 R120, R120 ;  /* 0x0000007800787308 */ /* 0x000fe40000000800 */
[----:B------:R-:W-:Y:S02]  /*5990*/  @!P0 FSEL R7, R7, -INF , !P1 ;  /* 0xff80000007078808 */ /* 0x000fe40004800000 */
[-C--:B------:R-:W-:Y:S01]  /*59a0*/  @!P0 ISETP.GE.AND P1, PT, R124, R131.reuse, PT ;  /* 0x000000837c00820c */ /* 0x080fe20003f26270 */
[----:B------:R-:W-:Y:S05]  /*59b0*/  HMMA.16816.F32.BF16 R16, R92, R86, R16 ;  /* 0x000000565c10723c */ /* 0x000fea0000041810 */
[----:B------:R-:W1:Y:S01]  /*59c0*/  MUFU.EX2 R119, R119 ;  /* 0x0000007700777308 */ /* 0x000e620000000800 */
[----:B------:R-:W-:Y:S01]  /*59d0*/  @!P0 FSEL R8, R8, -INF , !P1 ;  /* 0xff80000008088808 */ /* 0x000fe20004800000 */
[----:B------:R-:W-:Y:S01]  /*59e0*/  FFMA.FTZ R122, R7, UR15, -R198 ;  /* 0x0000000f077a7c23 */ /* 0x000fe200080108c6 */
[----:B------:R-:W-:Y:S04]  /*59f0*/  @!P0 ISETP.GE.AND P1, PT, R126, R131, PT ;  /* 0x000000837e00820c */ /* 0x000fe80003f26270 */
[----:B------:R-:W-:Y:S01]  /*5a00*/  @!P0 FSEL R9, R9, -INF , !P1 ;  /* 0xff80000009098808 */ /* 0x000fe20004800000 */
[--C-:B------:R-:W-:Y:S01]  /*5a10*/  FFMA.FTZ R123, R8, UR15, -R196.reuse ;  /* 0x0000000f087b7c23 */ /* 0x100fe200080108c4 */
[-C--:B------:R-:W-:Y:S01]  /*5a20*/  @!P0 ISETP.GE.AND P1, PT, R124, R197.reuse, PT ;  /* 0x000000c57c00820c */ /* 0x080fe20003f26270 */
[----:B------:R-:W-:Y:S01]  /*5a30*/  MUFU.EX2 R122, R122 ;  /* 0x0000007a007a7308 */ /* 0x000fe20000000800 */
[----:B------:R-:W-:Y:S01]  /*5a40*/  @!P0 FSEL R6, R6, -INF , !P2 ;  /* 0xff80000006068808 */ /* 0x000fe20005000000 */
[----:B------:R-:W-:Y:S01]  /*5a50*/  FFMA.FTZ R124, R9, UR15, -R196 ;  /* 0x0000000f097c7c23 */ /* 0x000fe200080108c4 */
[----:B------:R-:W-:Y:S02]  /*5a60*/  @!P0 FSEL R10, R10, -INF , !P1 ;  /* 0xff8000000a0a8808 */ /* 0x000fe40004800000 */
[----:B------:R-:W-:Y:S01]  /*5a70*/  @!P0 ISETP.GE.AND P1, PT, R126, R197, PT ;  /* 0x000000c57e00820c */ /* 0x000fe20003f26270 */
[--C-:B------:R-:W-:Y:S01]  /*5a80*/  FFMA.FTZ R121, R6, UR15, -R198.reuse ;  /* 0x0000000f06797c23 */ /* 0x100fe200080108c6 */
[----:B-1----:R-:W-:Y:S01]  /*5a90*/  F2FP.BF16.F32.PACK_AB R206, R120, R119 ;  /* 0x0000007778ce723e */ /* 0x002fe200000010ff */
[--C-:B------:R-:W-:Y:S01]  /*5aa0*/  FFMA.FTZ R125, R10, UR15, -R198.reuse ;  /* 0x0000000f0a7d7c23 */ /* 0x100fe200080108c6 */
[----:B------:R-:W-:Y:S01]  /*5ab0*/  @!P0 FSEL R11, R11, -INF , !P1 ;  /* 0xff8000000b0b8808 */ /* 0x000fe20004800000 */
[----:B------:R-:W-:Y:S01]  /*5ac0*/  MUFU.EX2 R123, R123 ;  /* 0x0000007b007b7308 */ /* 0x000fe20000000800 */
[-C--:B------:R-:W-:Y:S01]  /*5ad0*/  @!P0 ISETP.GE.AND P1, PT, R128, R131.reuse, PT ;  /* 0x000000838000820c */ /* 0x080fe20003f26270 */
[----:B------:R1:W-:Y:S02]  /*5ae0*/  STS [R207+0x2a000], R206 ;  /* 0x02a000cecf007388 */ /* 0x0003e40000000800 */
[----:B------:R-:W-:Y:S01]  /*5af0*/  FFMA.FTZ R126, R11, UR15, -R198 ;  /* 0x0000000f0b7e7c23 */ /* 0x000fe200080108c6 */
[----:B------:R-:W-:Y:S02]  /*5b00*/  @!P0 FSEL R12, R12, -INF , !P1 ;  /* 0xff8000000c0c8808 */ /* 0x000fe40004800000 */
[----:B------:R-:W-:Y:S03]  /*5b10*/  @!P0 ISETP.GE.AND P1, PT, R200, R131, PT ;  /* 0x00000083c800820c */ /* 0x000fe60003f26270 */
[----:B------:R-:W4:Y:S01]  /*5b20*/  MUFU.EX2 R121, R121 ;  /* 0x0000007900797308 */ /* 0x000f220000000800 */
[--C-:B------:R-:W-:Y:S01]  /*5b30*/  FFMA.FTZ R127, R12, UR15, -R196.reuse ;  /* 0x0000000f0c7f7c23 */ /* 0x100fe200080108c4 */
[----:B------:R-:W-:Y:S02]  /*5b40*/  @!P0 FSEL R13, R13, -INF , !P1 ;  /* 0xff8000000d0d8808 */ /* 0x000fe40004800000 */
[-C--:B------:R-:W-:Y:S06]  /*5b50*/  @!P0 ISETP.GE.AND P1, PT, R128, R197.reuse, PT ;  /* 0x000000c58000820c */ /* 0x080fec0003f26270 */
[----:B------:R-:W4:Y:S01]  /*5b60*/  MUFU.EX2 R124, R124 ;  /* 0x0000007c007c7308 */ /* 0x000f220000000800 */
[----:B------:R-:W-:Y:S01]  /*5b70*/  @!P0 FSEL R14, R14, -INF , !P1 ;  /* 0xff8000000e0e8808 */ /* 0x000fe20004800000 */
[----:B------:R-:W-:Y:S01]  /*5b80*/  FFMA.FTZ R128, R13, UR15, -R196 ;  /* 0x0000000f0d807c23 */ /* 0x000fe200080108c4 */
[----:B------:R-:W-:Y:S02]  /*5b90*/  @!P0 ISETP.GE.AND P1, PT, R200, R197, PT ;  /* 0x000000c5c800820c */ /* 0x000fe40003f26270 */
[----:B------:R-:W-:Y:S01]  /*5ba0*/  @!P0 IADD3 R200, R130, 0x18, RZ ;  /* 0x0000001882c88810 */ /* 0x000fe20007ffe0ff */
[--C-:B------:R-:W-:Y:S01]  /*5bb0*/  FFMA.FTZ R129, R14, UR15, -R198.reuse ;  /* 0x0000000f0e817c23 */ /* 0x100fe200080108c6 */
[----:B------:R-:W-:Y:S03]  /*5bc0*/  @!P0 FSEL R15, R15, -INF , !P1 ;  /* 0xff8000000f0f8808 */ /* 0x000fe60004800000 */
[----:B------:R-:W-:Y:S01]  /*5bd0*/  MUFU.EX2 R125, R125 ;  /* 0x0000007d007d7308 */ /* 0x000fe20000000800 */
[C---:B------:R-:W-:Y:S02]  /*5be0*/  @!P0 ISETP.GE.AND P1, PT, R200.reuse, R131, PT ;  /* 0x00000083c800820c */ /* 0x040fe40003f26270 */
[----:B------:R-:W-:Y:S01]  /*5bf0*/  @!P0 ISETP.GE.AND P2, PT, R200, R197, PT ;  /* 0x000000c5c800820c */ /* 0x000fe20003f46270 */
[----:B------:R-:W-:Y:S01]  /*5c00*/  FFMA.FTZ R199, R15, UR15, -R198 ;  /* 0x0000000f0fc77c23 */ /* 0x000fe200080108c6 */
[----:B------:R-:W-:Y:S01]  /*5c10*/  @!P0 FSEL R16, R16, -INF , !P1 ;  /* 0xff80000010108808 */ /* 0x000fe20004800000 */
[----:B-1----:R-:W5:Y:S01]  /*5c20*/  LDL R206, [R1+0x40] ;  /* 0x0000400001ce7983 */ /* 0x002f620000100800 */
[----:B------:R-:W-:Y:S03]  /*5c30*/  @!P0 ISETP.GE.AND P1, PT, R202, R131, PT ;  /* 0x00000083ca00820c */ /* 0x000fe60003f26270 */
[----:B------:R-:W1:Y:S01]  /*5c40*/  MUFU.EX2 R126, R126 ;  /* 0x0000007e007e7308 */ /* 0x000e620000000800 */
[----:B------:R-:W-:Y:S01]  /*5c50*/  @!P0 FSEL R18, R18, -INF , !P2 ;  /* 0xff80000012128808 */ /* 0x000fe20005000000 */
[----:B------:R-:W-:Y:S01]  /*5c60*/  FFMA.FTZ R131, R16, UR15, -R196 ;  /* 0x0000000f10837c23 */ /* 0x000fe200080108c4 */
[----:B------:R-:W-:Y:S02]  /*5c70*/  @!P0 FSEL R17, R17, -INF , !P1 ;  /* 0xff80000011118808 */ /* 0x000fe40004800000 */
[----:B------:R-:W-:Y:S01]  /*5c80*/  @!P0 ISETP.GE.AND P1, PT, R202, R197, PT ;  /* 0x000000c5ca00820c */ /* 0x000fe20003f26270 */
[----:B------:R-:W-:Y:S01]  /*5c90*/  FFMA.FTZ R197, R18, UR15, -R198 ;  /* 0x0000000f12c57c23 */ /* 0x000fe200080108c6 */
[----:B----4-:R-:W-:Y:S03]  /*5ca0*/  F2FP.BF16.F32.PACK_AB R205, R122, R121 ;  /* 0x000000797acd723e */ /* 0x010fe600000010ff */
[----:B------:R-:W-:Y:S01]  /*5cb0*/  MUFU.EX2 R127, R127 ;  /* 0x0000007f007f7308 */ /* 0x000fe20000000800 */
[----:B------:R-:W-:Y:S01]  /*5cc0*/  @!P0 FSEL R19, R19, -INF , !P1 ;  /* 0xff80000013138808 */ /* 0x000fe20004800000 */
[----:B------:R-:W-:Y:S01]  /*5cd0*/  FFMA.FTZ R196, R17, UR15, -R196 ;  /* 0x0000000f11c47c23 */ /* 0x000fe200080108c4 */
[----:B------:R-:W-:Y:S01]  /*5ce0*/  F2FP.BF16.F32.PACK_AB R204, R124, R123 ;  /* 0x0000007b7ccc723e */ /* 0x000fe200000010ff */
[----:B------:R4:W-:Y:S02]  /*5cf0*/  STS [R207+0x2a400], R205 ;  /* 0x02a400cdcf007388 */ /* 0x0009e40000000800 */
[----:B------:R-:W-:Y:S04]  /*5d00*/  FFMA.FTZ R198, R19, UR15, -R198 ;  /* 0x0000000f13c67c23 */ /* 0x000fe800080108c6 */
[----:B------:R-:W4:Y:S01]  /*5d10*/  MUFU.EX2 R128, R128 ;  /* 0x0000008000807308 */ /* 0x000f220000000800 */
[----:B-1----:R-:W-:Y:S09]  /*5d20*/  F2FP.BF16.F32.PACK_AB R203, R126, R125 ;  /* 0x0000007d7ecb723e */ /* 0x002ff200000010ff */
[----:B------:R-:W-:Y:S10]  /*5d30*/  MUFU.EX2 R130, R199 ;  /* 0x000000c700827308 */ /* 0x000ff40000000800 */
[----:B------:R-:W1:Y:S01]  /*5d40*/  MUFU.EX2 R129, R129 ;  /* 0x0000008100817308 */ /* 0x000e620000000800 */
[----:B----4-:R-:W-:Y:S01]  /*5d50*/  F2FP.BF16.F32.PACK_AB R202, R128, R127 ;  /* 0x0000007f80ca723e */ /* 0x010fe200000010ff */
[----:B------:R-:W5:Y:S08]  /*5d60*/  LDL R205, [R1+0x3c] ;  /* 0x00003c0001cd7983 */ /* 0x000f700000100800 */
[----:B------:R-:W-:Y:S10]  /*5d70*/  MUFU.EX2 R131, R131 ;  /* 0x0000008300837308 */ /* 0x000ff40000000800 */
[----:B------:R-:W4:Y:S01]  /*5d80*/  MUFU.EX2 R196, R196 ;  /* 0x000000c400c47308 */ /* 0x000f220000000800 */
[----:B-1----:R-:W-:Y:S09]  /*5d90*/  F2FP.BF16.F32.PACK_AB R201, R130, R129 ;  /* 0x0000008182c9723e */ /* 0x002ff200000010ff */
[----:B------:R-:W-:Y:S10]  /*5da0*/  MUFU.EX2 R197, R197 ;  /* 0x000000c500c57308 */ /* 0x000ff40000000800 */
[----:B------:R-:W1:Y:S01]  /*5db0*/  MUFU.EX2 R198, R198 ;  /* 0x000000c600c67308 */ /* 0x000e620000000800 */
[----:B----4-:R-:W-:Y:S02]  /*5dc0*/  F2FP.BF16.F32.PACK_AB R200, R196, R131 ;  /* 0x00000083c4c8723e */ /* 0x010fe400000010ff */
[----:B-1----:R-:W-:Y:S01]  /*5dd0*/  F2FP.BF16.F32.PACK_AB R199, R198, R197 ;  /* 0x000000c5c6c7723e */ /* 0x002fe200000010ff */
[----:B---3--:R1:W-:Y:S04]  /*5de0*/  STS [R118+0x2a000], R204 ;  /* 0x02a000cc76007388 */ /* 0x0083e80000000800 */
[----:B------:R-:W-:Y:S04]  /*5df0*/  STS [R118+0x2a400], R203 ;  /* 0x02a400cb76007388 */ /* 0x000fe80000000800 */
[----:B-1----:R-:W5:Y:S04]  /*5e00*/  LDL R204, [R1+0x38] ;  /* 0x0000380001cc7983 */ /* 0x002f680000100800 */
[----:B--2---:R1:W-:Y:S04]  /*5e10*/  STS [R116+0x2a000], R202 ;  /* 0x02a000ca74007388 */ /* 0x0043e80000000800 */
[----:B------:R-:W-:Y:S04]  /*5e20*/  STS [R116+0x2a400], R201 ;  /* 0x02a400c974007388 */ /* 0x000fe80000000800 */
[----:B------:R-:W-:Y:S04]  /*5e30*/  STS [R117+0x2a000], R200 ;  /* 0x02a000c875007388 */ /* 0x000fe80000000800 */
[----:B------:R2:W-:Y:S04]  /*5e40*/  STS [R117+0x2a400], R199 ;  /* 0x02a400c775007388 */ /* 0x0005e80000000800 */
[----:B------:R-:W-:Y:S04]  /*5e50*/  LDSM.16.M88.4 R84, [R115+0x10000] ;  /* 0x010000007354783b */ /* 0x000fe80000000200 */
[----:B------:R-:W3:Y:S04]  /*5e60*/  LDSM.16.M88.4 R88, [R250+UR4+0x20000] ;  /* 0x02000004fa58783b */ /* 0x000ee80008000200 */
[----:B------:R-:W4:Y:S01]  /*5e70*/  LDSM.16.M88.4 R92, [R250+UR4+0x20800] ;  /* 0x02080004fa5c783b */ /* 0x000f220008000200 */
[----:B-1----:R-:W-:Y:S03]  /*5e80*/  IADD3 R202, P0, R209, UR14, RZ ;  /* 0x0000000ed1ca7c10 */ /* 0x002fe6000ff1e0ff */
[----:B------:R-:W-:Y:S01]  /*5e90*/  LDSM.16.M88.4 R96, [R114+0x10000] ;  /* 0x010000007260783b */ /* 0x000fe20000000200 */
[----:B------:R-:W-:Y:S02]  /*5ea0*/  IADD3.X R203, R208, UR13, RZ, P0, !PT ;  /* 0x0000000dd0cb7c10 */ /* 0x000fe400087fe4ff */
[----:B------:R-:W-:Y:S01]  /*5eb0*/  PLOP3.LUT P0, PT, PT, PT, UP3, 0x80, 0x0 ;  /* 0x000000000000781c */ /* 0x000fe20003f0f038 */
[----:B------:R-:W1:Y:S04]  /*5ec0*/  LDSM.16.M88.4 R100, [R249+0x8000] ;  /* 0x00800000f964783b */ /* 0x000e680000000200 */
[----:B------:R-:W1:Y:S04]  /*5ed0*/  LDSM.16.M88.4 R104, [R249+0x8800] ;  /* 0x00880000f968783b */ /* 0x000e680000000200 */
[----:B--2---:R-:W2:Y:S04]  /*5ee0*/  LDG.E R199, desc[UR6][R202.64] ;  /* 0x00000006cac77981 */ /* 0x004ea8000c1e1900 */
[----:B------:R-:W-:Y:S04]  /*5ef0*/  LDSM.16.M88.4 R108, [R248+0x8000] ;  /* 0x00800000f86c783b */ /* 0x000fe80000000200 */
[----:B------:R2:W2:Y:S04]  /*5f00*/  LDG.E R200, desc[UR6][R202.64+0x20] ;  /* 0x00002006cac87981 */ /* 0x0004a8000c1e1900 */
[----:B------:R1:W5:Y:S01]  /*5f10*/  LDL.64 R208, [R1+0x10] ;  /* 0x0000100001d07983 */ /* 0x0003620000100a00 */
[C---:B---3--:R-:W-:Y:S06]  /*5f20*/  HMMA.16816.F32.BF16 R4, R84.reuse, R88, RZ ;  /* 0x000000585404723c */ /* 0x048fec00000418ff */
[C---:B------:R-:W-:Y:S01]  /*5f30*/  HMMA.16816.F32.BF16 R8, R84.reuse, R90, RZ ;  /* 0x0000005a5408723c */ /* 0x040fe200000418ff */
[----:B------:R-:W3:Y:S05]  /*5f40*/  LDSM.16.M88.4 R88, [R113+0x10000] ;  /* 0x010000007158783b */ /* 0x000eea0000000200 */
[C---:B----4-:R-:W-:Y:S06]  /*5f50*/  HMMA.16816.F32.BF16 R12, R84.reuse, R92, RZ ;  /* 0x0000005c540c723c */ /* 0x050fec00000418ff */
[----:B------:R-:W-:Y:S01]  /*5f60*/  HMMA.16816.F32.BF16 R16, R84, R94, RZ ;  /* 0x0000005e5410723c */ /* 0x000fe200000418ff */
[----:B------:R-:W4:Y:S04]  /*5f70*/  LDSM.16.M88.4 R84, [R248+0x8800] ;  /* 0x00880000f854783b */ /* 0x000f280000000200 */
[----:B------:R-:W-:Y:S01]  /*5f80*/  LDSM.16.M88.4 R92, [R112+0x10000] ;  /* 0x01000000705c783b */ /* 0x000fe20000000200 */
[C---:B-1----:R-:W-:Y:S06]  /*5f90*/  HMMA.16816.F32.BF16 R4, R96.reuse, R100, R4 ;  /* 0x000000646004723c */ /* 0x042fec0000041804 */
[C---:B------:R-:W-:Y:S01]  /*5fa0*/  HMMA.16816.F32.BF16 R8, R96.reuse, R102, R8 ;  /* 0x000000666008723c */ /* 0x040fe20000041808 */
[----:B------:R-:W1:Y:S05]  /*5fb0*/  LDSM.16.M88.4 R100, [R247+0x8000] ;  /* 0x00800000f764783b */ /* 0x000e6a0000000200 */
[C---:B------:R-:W-:Y:S06]  /*5fc0*/  HMMA.16816.F32.BF16 R12, R96.reuse, R104, R12 ;  /* 0x00000068600c723c */ /* 0x040fec000004180c */
[----:B------:R-:W-:Y:S01]  /*5fd0*/  HMMA.16816.F32.BF16 R16, R96, R106, R16 ;  /* 0x0000006a6010723c */ /* 0x000fe20000041810 */
[----:B------:R-:W1:Y:S04]  /*5fe0*/  LDSM.16.M88.4 R96, [R247+0x8800] ;  /* 0x00880000f760783b */ /* 0x000e680000000200 */
[----:B------:R-:W-:Y:S01]  /*5ff0*/  LDSM.16.M88.4 R104, [R115+0x12000] ;  /* 0x012000007368783b */ /* 0x000fe20000000200 */
[C---:B---3--:R-:W-:Y:S06]  /*6000*/  HMMA.16816.F32.BF16 R4, R88.reuse, R108, R4 ;  /* 0x0000006c5804723c */ /* 0x048fec0000041804 */
[C---:B------:R-:W-:Y:S01]  /*6010*/  HMMA.16816.F32.BF16 R8, R88.reuse, R110, R8 ;  /* 0x0000006e5808723c */ /* 0x040fe20000041808 */
[----:B------:R-:W3:Y:S05]  /*6020*/  LDSM.16.M88.4 R108, [R250+UR4+0x22000] ;  /* 0x02200004fa6c783b */ /* 0x000eea0008000200 */
[C---:B----4-:R-:W-:Y:S06]  /*6030*/  HMMA.16816.F32.BF16 R12, R88.reuse, R84, R12 ;  /* 0x00000054580c723c */ /* 0x050fec000004180c */
[----:B------:R-:W-:Y:S01]  /*6040*/  HMMA.16816.F32.BF16 R16, R88, R86, R16 ;  /* 0x000000565810723c */ /* 0x000fe20000041810 */
[----:B------:R-:W4:Y:S04]  /*6050*/  LDSM.16.M88.4 R84, [R250+UR4+0x22800] ;  /* 0x02280004fa54783b */ /* 0x000f280008000200 */
        /* <DEDUP_REMOVED lines=10> */
[----:B------:R-:W3:Y:S05]  /*6100*/  LDSM.16.M88.4 R108, [R248+0xa000] ;  /* 0x00a00000f86c783b */ /* 0x000eea0000000200 */
[C---:B----4-:R-:W-:Y:S06]  /*6110*/  HMMA.16816.F32.BF16 R12, R104.reuse, R84, R12 ;  /* 0x00000054680c723c */ /* 0x050fec000004180c */
[----:B------:R-:W-:Y:S01]  /*6120*/  HMMA.16816.F32.BF16 R16, R104, R86, R16 ;  /* 0x000000566810723c */ /* 0x000fe20000041810 */
        /* <DEDUP_REMOVED lines=49> */
[----:B------:R-:W2:Y:S04]  /*6440*/  LDSM.16.M88.4 R88, [R249+0xe800] ;  /* 0x00e80000f958783b */ /* 0x000ea80000000200 */
        /* <DEDUP_REMOVED lines=11> */
[C---:B--2---:R-:W-:Y:S06]  /*6500*/  HMMA.16816.F32.BF16 R12, R100.reuse, R88, R12 ;  /* 0x00000058640c723c */ /* 0x044fec000004180c */
[----:B------:R-:W-:Y:S01]  /*6510*/  HMMA.16816.F32.BF16 R16, R100, R90, R16 ;  /* 0x0000005a6410723c */ /* 0x000fe20000041810 */
[----:B------:R-:W2:Y:S05]  /*6520*/  LDSM.16.M88.4 R88, [R247+0xe800] ;  /* 0x00e80000f758783b */ /* 0x000eaa0000000200 */
[C---:B---3--:R-:W-:Y:S06]  /*6530*/  HMMA.16816.F32.BF16 R4, R92.reuse, R108, R4 ;  /* 0x0000006c5c04723c */ /* 0x048fec0000041804 */
[C---:B------:R-:W-:Y:S06]  /*6540*/  HMMA.16816.F32.BF16 R8, R92.reuse, R110, R8 ;  /* 0x0000006e5c08723c */ /* 0x040fec0000041808 */
[C---:B----4-:R-:W-:Y:S06]  /*6550*/  HMMA.16816.F32.BF16 R12, R92.reuse, R84, R12 ;  /* 0x000000545c0c723c */ /* 0x050fec000004180c */
[----:B------:R-:W-:Y:S06]  /*6560*/  HMMA.16816.F32.BF16 R16, R92, R86, R16 ;  /* 0x000000565c10723c */ /* 0x000fec0000041810 */
[C---:B-1----:R-:W-:Y:S06]  /*6570*/  HMMA.16816.F32.BF16 R4, R96.reuse, R104, R4 ;  /* 0x000000686004723c */ /* 0x042fec0000041804 */
[C---:B------:R-:W-:Y:S06]  /*6580*/  HMMA.16816.F32.BF16 R8, R96.reuse, R106, R8 ;  /* 0x0000006a6008723c */ /* 0x040fec0000041808 */
[C---:B--2---:R-:W-:Y:S06]  /*6590*/  HMMA.16816.F32.BF16 R12, R96.reuse, R88, R12 ;  /* 0x00000058600c723c */ /* 0x044fec000004180c */
[----:B------:R-:W-:Y:S06]  /*65a0*/  HMMA.16816.F32.BF16 R16, R96, R90, R16 ;  /* 0x0000005a6010723c */ /* 0x000fec0000041810 */
[C---:B------:R-:W-:Y:S01]  /*65b0*/  FADD.FTZ R202, -R199.reuse, R4 ;  /* 0x00000004c7ca7221 */ /* 0x040fe20000010100 */
[----:B------:R-:W-:Y:S04]  /*65c0*/  FADD.FTZ R201, -R199, R5 ;  /* 0x00000005c7c97221 */ /* 0x000fe80000010100 */
[----:B------:R-:W-:Y:S01]  /*65d0*/  FMUL.FTZ R202, R119, R202 ;  /* 0x000000ca77ca7220 */ /* 0x000fe20000410000 */
[----:B------:R-:W-:Y:S01]  /*65e0*/  FMUL.FTZ R201, R120, R201 ;  /* 0x000000c978c97220 */ /* 0x000fe20000410000 */
[C---:B------:R-:W-:Y:S01]  /*65f0*/  FADD.FTZ R120, -R199.reuse, R8 ;  /* 0x00000008c7787221 */ /* 0x040fe20000010100 */
[----:B------:R-:W-:Y:S03]  /*6600*/  FADD.FTZ R119, -R199, R9 ;  /* 0x00000009c7777221 */ /* 0x000fe60000010100 */
[----:B------:R-:W-:Y:S01]  /*6610*/  FMUL.FTZ R120, R123, R120 ;  /* 0x000000787b787220 */ /* 0x000fe20000410000 */
[----:B------:R-:W-:Y:S01]  /*6620*/  FMUL.FTZ R119, R124, R119 ;  /* 0x000000777c777220 */ /* 0x000fe20000410000 */
[C---:B------:R-:W-:Y:S01]  /*6630*/  FADD.FTZ R124, -R199.reuse, R12 ;  /* 0x0000000cc77c7221 */ /* 0x040fe20000010100 */
[----:B------:R-:W-:Y:S01]  /*6640*/  FADD.FTZ R123, -R199, R13 ;  /* 0x0000000dc77b7221 */ /* 0x000fe20000010100 */
[----:B------:R-:W-:Y:S02]  /*6650*/  F2FP.BF16.F32.PACK_AB R201, R201, R202 ;  /* 0x000000cac9c9723e */ /* 0x000fe400000010ff */
[----:B------:R-:W-:Y:S01]  /*6660*/  FMUL.FTZ R124, R127, R124 ;  /* 0x0000007c7f7c7220 */ /* 0x000fe20000410000 */
[----:B------:R-:W-:Y:S01]  /*6670*/  F2FP.BF16.F32.PACK_AB R119, R119, R120 ;  /* 0x000000787777723e */ /* 0x000fe200000010ff */
[C---:B------:R-:W-:Y:S01]  /*6680*/  FADD.FTZ R120, -R200.reuse, R6 ;  /* 0x00000006c8787221 */ /* 0x040fe20000010100 */
[----:B------:R-:W-:Y:S01]  /*6690*/  FADD.FTZ R127, -R200, R7 ;  /* 0x00000007c87f7221 */ /* 0x000fe20000010100 */
[----:B------:R-:W-:Y:S01]  /*66a0*/  FADD.FTZ R202, -R199, R16 ;  /* 0x00000010c7ca7221 */ /* 0x000fe20000010100 */
[----:B------:R-:W-:Y:S01]  /*66b0*/  FMUL.FTZ R123, R128, R123 ;  /* 0x0000007b807b7220 */ /* 0x000fe20000410000 */
[----:B------:R-:W-:Y:S01]  /*66c0*/  FMUL.FTZ R120, R121, R120 ;  /* 0x0000007879787220 */ /* 0x000fe20000410000 */
[----:B------:R-:W-:Y:S01]  /*66d0*/  FMUL.FTZ R127, R122, R127 ;  /* 0x0000007f7a7f7220 */ /* 0x000fe20000410000 */
[----:B------:R-:W-:Y:S01]  /*66e0*/  FADD.FTZ R199, -R199, R17 ;  /* 0x00000011c7c77221 */ /* 0x000fe20000010100 */
[C---:B------:R-:W-:Y:S01]  /*66f0*/  FADD.FTZ R122, -R200.reuse, R10 ;  /* 0x0000000ac87a7221 */ /* 0x040fe20000010100 */
[----:B------:R-:W-:Y:S01]  /*6700*/  FADD.FTZ R121, -R200, R11 ;  /* 0x0000000bc8797221 */ /* 0x000fe20000010100 */
[----:B------:R-:W-:Y:S01]  /*6710*/  FMUL.FTZ R202, R131, R202 ;  /* 0x000000ca83ca7220 */ /* 0x000fe20000410000 */
[----:B------:R-:W-:Y:S01]  /*6720*/  FMUL.FTZ R199, R196, R199 ;  /* 0x000000c7c4c77220 */ /* 0x000fe20000410000 */
[----:B------:R-:W-:Y:S01]  /*6730*/  F2FP.BF16.F32.PACK_AB R123, R123, R124 ;  /* 0x0000007c7b7b723e */ /* 0x000fe200000010ff */
[----:B------:R-:W-:Y:S01]  /*6740*/  FMUL.FTZ R122, R125, R122 ;  /* 0x0000007a7d7a7220 */ /* 0x000fe20000410000 */
[----:B------:R-:W-:Y:S01]  /*6750*/  FMUL.FTZ R121, R126, R121 ;  /* 0x000000797e797220 */ /* 0x000fe20000410000 */
[----:B------:R-:W-:Y:S01]  /*6760*/  F2FP.BF16.F32.PACK_AB R120, R127, R120 ;  /* 0x000000787f78723e */ /* 0x000fe200000010ff */
[C---:B------:R-:W-:Y:S01]  /*6770*/  FADD.FTZ R124, -R200.reuse, R14 ;  /* 0x0000000ec87c7221 */ /* 0x040fe20000010100 */
[C---:B------:R-:W-:Y:S01]  /*6780*/  FADD.FTZ R125, -R200.reuse, R15 ;  /* 0x0000000fc87d7221 */ /* 0x040fe20000010100 */
[C---:B------:R-:W-:Y:S01]  /*6790*/  FADD.FTZ R126, -R200.reuse, R18 ;  /* 0x00000012c87e7221 */ /* 0x040fe20000010100 */
[----:B------:R-:W-:Y:S01]  /*67a0*/  FADD.FTZ R127, -R200, R19 ;  /* 0x00000013c87f7221 */ /* 0x000fe20000010100 */
[----:B------:R-:W-:Y:S01]  /*67b0*/  F2FP.BF16.F32.PACK_AB R199, R199, R202 ;  /* 0x000000cac7c7723e */ /* 0x000fe200000010ff */
[----:B------:R-:W-:Y:S01]  /*67c0*/  FMUL.FTZ R124, R129, R124 ;  /* 0x0000007c817c7220 */ /* 0x000fe20000410000 */
[----:B------:R-:W-:Y:S01]  /*67d0*/  FMUL.FTZ R125, R130, R125 ;  /* 0x0000007d827d7220 */ /* 0x000fe20000410000 */
[----:B------:R-:W-:Y:S01]  /*67e0*/  FMUL.FTZ R126, R197, R126 ;  /* 0x0000007ec57e7220 */ /* 0x000fe20000410000 */
[----:B------:R-:W-:Y:S01]  /*67f0*/  FMUL.FTZ R127, R198, R127 ;  /* 0x0000007fc67f7220 */ /* 0x000fe20000410000 */
[----:B------:R-:W-:Y:S06]  /*6800*/  @!P0 BRA `(.L_x_365) ;  /* 0x0000000400988947 */ /* 0x000fec0003800000 */
[----:B------:R-:W2:Y:S01]  /*6810*/  LDL.LU R213, [R1+0x50] ;  /* 0x0000500001d57983 */ /* 0x000ea20000300800 */
[----:B------:R-:W1:Y:S01]  /*6820*/  LDC R5, c[0x0][0x240] ;  /* 0x00009000ff057b82 */ /* 0x000e620000000800 */
[----:B-----5:R-:W-:Y:S01]  /*6830*/  ISETP.GE.AND P6, PT, R208, UR19, PT ;  /* 0x00000013d0007c0c */ /* 0x020fe2000bfc6270 */
[----:B------:R-:W-:Y:S01]  /*6840*/  ULOP3.LUT UR8, UR5, 0x1, URZ, 0xc0, !UPT ;  /* 0x0000000105087892 */ /* 0x000fe2000f8ec03f */
[----:B------:R-:W3:Y:S01]  /*6850*/  LDL.LU R212, [R1+0x4c] ;  /* 0x00004c0001d47983 */ /* 0x000ee20000300800 */
[----:B------:R-:W-:Y:S01]  /*6860*/  ISETP.GE.AND P5, PT, R206, UR19, PT ;  /* 0x00000013ce007c0c */ /* 0x000fe2000bfa6270 */
[----:B------:R-:W-:Y:S01]  /*6870*/  UMOV UR9, 0xffff8000 ;  /* 0xffff800000097882 */ /* 0x000fe20000000000 */
[----:B------:R-:W-:Y:S01]  /*6880*/  ISETP.GE.AND P4, PT, R205, UR19, PT ;  /* 0x00000013cd007c0c */ /* 0x000fe2000bf86270 */
[----:B------:R-:W4:Y:S01]  /*6890*/  LDL.LU R211, [R1+0x68] ;  /* 0x0000680001d37983 */ /* 0x000f220000300800 */
[----:B------:R-:W3:Y:S01]  /*68a0*/  LDC R4, c[0x0][0x244] ;  /* 0x00009100ff047b82 */ /* 0x000ee20000000800 */
[----:B------:R-:W-:Y:S01]  /*68b0*/  ISETP.GE.AND P3, PT, R204, UR19, PT ;  /* 0x00000013cc007c0c */ /* 0x000fe2000bf66270 */
[----:B------:R-:W-:Y:S01]  /*68c0*/  UISETP.NE.U32.AND UP0, UPT, UR8, 0x1, UPT ;  /* 0x000000010800788c */ /* 0x000fe2000bf05070 */
[----:B------:R-:W2:Y:S03]  /*68d0*/  LDL.LU R210, [R1+0x5c] ;  /* 0x00005c0001d27983 */ /* 0x000ea60000300800 */
[----:B------:R-:W-:Y:S06]  /*68e0*/  USEL UR8, UR9, 0x8000, !UP0 ;  /* 0x0000800009087887 */ /* 0x000fec000c000000 */
[----:B------:R-:W-:Y:S02]  /*68f0*/  VIADD R244, R244, UR8 ;  /* 0x00000008f4f47c36 */ /* 0x000fe40008000000 */
[----:B--2---:R-:W-:Y:S02]  /*6900*/  VIADD R210, R210, UR8 ;  /* 0x00000008d2d27c36 */ /* 0x004fe40008000000 */
[----:B----4-:R-:W-:Y:S02]  /*6910*/  VIADD R211, R211, UR8 ;  /* 0x00000008d3d37c36 */ /* 0x010fe40008000000 */
[C---:B-1----:R-:W-:Y:S02]  /*6920*/  IMAD.U32 R6, R5.reuse, -0x40, RZ ;  /* 0xffffffc005067824 */ /* 0x042fe400078e00ff */
[----:B------:R-:W-:Y:S01]  /*6930*/  IMAD.MOV.U32 R8, RZ, RZ, R213 ;  /* 0x000000ffff087224 */ /* 0x000fe200078e00d5 */
[----:B------:R1:W-:Y:S01]  /*6940*/  @P6 STS [R211], RZ ;  /* 0x000000ffd3006388 */ /* 0x0003e20000000800 */
[----:B---3--:R-:W-:Y:S01]  /*6950*/  IMAD.MOV.U32 R9, RZ, RZ, R212 ;  /* 0x000000ffff097224 */ /* 0x008fe200078e00d4 */
[----:B------:R-:W-:Y:S02]  /*6960*/  SHF.R.S32.HI R7, RZ, 0x1f, R6 ;  /* 0x0000001fff077819 */ /* 0x000fe40000011406 */
[----:B------:R1:W-:Y:S01]  /*6970*/  @P6 STS [R211+0x4], RZ ;  /* 0x000004ffd3006388 */ /* 0x0003e20000000800 */
[C---:B------:R-:W-:Y:S03]  /*6980*/  LEA R8, P1, R6.reuse, R8, 0x1 ;  /* 0x0000000806087211 */ /* 0x040fe600078208ff */
[----:B------:R1:W-:Y:S01]  /*6990*/  @P6 STS [R211+0x8], RZ ;  /* 0x000008ffd3006388 */ /* 0x0003e20000000800 */
[----:B------:R-:W-:Y:S02]  /*69a0*/  LEA.HI.X.SX32 R9, R6, R9, 0x1, P1 ;  /* 0x0000000906097211 */ /* 0x000fe400008f0eff */
[C---:B------:R-:W-:Y:S01]  /*69b0*/  @!P6 LEA R10, P1, R5.reuse, R8, 0x6 ;  /* 0x00000008050ae211 */ /* 0x040fe200078230ff */
[----:B------:R1:W-:Y:S01]  /*69c0*/  @P6 STS [R211+0xc], RZ ;  /* 0x00000cffd3006388 */ /* 0x0003e20000000800 */
[C---:B------:R-:W-:Y:S02]  /*69d0*/  LEA R6, P2, R5.reuse, R6, 0x5 ;  /* 0x0000000605067211 */ /* 0x040fe400078428ff */
[C-C-:B------:R-:W-:Y:S01]  /*69e0*/  @!P6 LEA.HI.X R11, R5.reuse, R9, R4.reuse, 0x6, P1 ;  /* 0x00000009050be211 */ /* 0x140fe200008f3404 */
[----:B------:R-:W-:Y:S01]  /*69f0*/  @!PT LDS RZ, [RZ] ;  /* 0x00000000fffff984 */ /* 0x000fe20000000800 */
[----:B------:R-:W-:Y:S01]  /*6a00*/  @!PT LDS RZ, [RZ] ;  /* 0x00000000fffff984 */ /* 0x000fe20000000800 */
[----:B------:R-:W-:Y:S01]  /*6a10*/  @!PT LDS RZ, [RZ] ;  /* 0x00000000fffff984 */ /* 0x000fe20000000800 */
[----:B------:R1:W-:Y:S01]  /*6a20*/  @!P6 LDGSTS.E.BYPASS.LTC128B.128 [R210], desc[UR6][R8.64] ;  /* 0x0000000008d2efae */ /* 0x0003e2000b901d46 */
[C---:B------:R-:W-:Y:S02]  /*6a30*/  @!P5 LEA R12, P1, R6.reuse, R213, 0x1 ;  /* 0x000000d5060cd211 */ /* 0x040fe400078208ff */
[----:B------:R-:W-:Y:S01]  /*6a40*/  LEA.HI.X R7, R5, R7, R4, 0x5, P2 ;  /* 0x0000000705077211 */ /* 0x000fe200010f2c04 */
[----:B------:R1:W-:Y:S01]  /*6a50*/  @P5 STS [R211+0x2000], RZ ;  /* 0x002000ffd3005388 */ /* 0x0003e20000000800 */
[CC--:B------:R-:W-:Y:S02]  /*6a60*/  @!P4 LEA R4, P2, R6.reuse, R213.reuse, 0x1 ;  /* 0x000000d50604c211 */ /* 0x0c0fe400078408ff */
[CCC-:B------:R-:W-:Y:S01]  /*6a70*/  @!P5 LEA.HI.X R13, R6.reuse, R212.reuse, R7.reuse, 0x1, P1 ;  /* 0x000000d4060dd211 */ /* 0x1c0fe200008f0c07 */
[----:B------:R1:W-:Y:S01]  /*6a80*/  @P5 STS [R211+0x2004], RZ ;  /* 0x002004ffd3005388 */ /* 0x0003e20000000800 */
[CCC-:B------:R-:W-:Y:S02]  /*6a90*/  @!P4 LEA.HI.X R5, R6.reuse, R212.reuse, R7.reuse, 0x1, P2 ;  /* 0x000000d40605c211 */ /* 0x1c0fe400010f0c07 */
[C---:B------:R-:W-:Y:S01]  /*6aa0*/  @!P3 LEA R14, P1, R6.reuse, R213, 0x1 ;  /* 0x000000d5060eb211 */ /* 0x040fe200078208ff */
[----:B------:R1:W-:Y:S03]  /*6ab0*/  @P5 STS [R211+0x2008], RZ ;  /* 0x002008ffd3005388 */ /* 0x0003e60000000800 */
[----:B------:R-:W-:Y:S01]  /*6ac0*/  @!P3 LEA.HI.X R15, R6, R212, R7, 0x1, P1 ;  /* 0x000000d4060fb211 */ /* 0x000fe200008f0c07 */
        /* <DEDUP_REMOVED lines=47> */
[----:B------:R1:W-:Y:S04]  /*6dc0*/  STL [R1+0x68], R211 ;  /* 0x000068d301007387 */ /* 0x0003e80000100800 */
[----:B------:R1:W-:Y:S04]  /*6dd0*/  @P3 STS [R211+0x7008], RZ ;  /* 0x007008ffd3003388 */ /* 0x0003e80000000800 */
[----:B------:R1:W-:Y:S04]  /*6de0*/  STL [R1+0x5c], R210 ;  /* 0x00005cd201007387 */ /* 0x0003e80000100800 */
[----:B------:R1:W-:Y:S04]  /*6df0*/  @P3 STS [R211+0x700c], RZ ;  /* 0x00700cffd3003388 */ /* 0x0003e80000000800 */
[----:B------:R-:W-:Y:S01]  /*6e00*/  @!PT LDS RZ, [RZ] ;  /* 0x00000000fffff984 */ /* 0x000fe20000000800 */
[----:B------:R-:W-:Y:S01]  /*6e10*/  @!PT LDS RZ, [RZ] ;  /* 0x00000000fffff984 */ /* 0x000fe20000000800 */
[----:B------:R-:W-:Y:S01]  /*6e20*/  @!PT LDS RZ, [RZ] ;  /* 0x00000000fffff984 */ /* 0x000fe20000000800 */
[----:B------:R1:W-:Y:S04]  /*6e30*/  @!P3 LDGSTS.E.BYPASS.LTC128B.128 [R210+0x7000], desc[UR6][R14.64+0x180] ;  /* 0x070001800ed2bfae */ /* 0x0003e8000b901d46 */
[----:B------:R1:W-:Y:S04]  /*6e40*/  STL [R1+0x50], R8 ;  /* 0x0000500801007387 */ /* 0x0003e80000100800 */
[----:B------:R-:W0:Y:S04]  /*6e50*/  LDGDEPBAR ;  /* 0x00000000000079af */ /* 0x000e280000000000 */
[----:B------:R1:W-:Y:S02]  /*6e60*/  STL [R1+0x4c], R9 ;  /* 0x00004c0901007387 */ /* 0x0003e40000100800 */
.L_x_365:
[----:B------:R-:W-:Y:S01]  /*6e70*/  STS [R207+0x28000], R201 ;  /* 0x028000c9cf007388 */ /* 0x000fe20000000800 */
[----:B------:R-:W-:Y:S02]  /*6e80*/  F2FP.BF16.F32.PACK_AB R121, R121, R122 ;  /* 0x0000007a7979723e */ /* 0x000fe400000010ff */
[----:B------:R-:W-:Y:S01]  /*6e90*/  F2FP.BF16.F32.PACK_AB R124, R125, R124 ;  /* 0x0000007c7d7c723e */ /* 0x000fe200000010ff */
[----:B------:R-:W-:Y:S01]  /*6ea0*/  STS [R207+0x28400], R120 ;  /* 0x02840078cf007388 */ /* 0x000fe20000000800 */
[----:B------:R-:W-:Y:S03]  /*6eb0*/  F2FP.BF16.F32.PACK_AB R126, R127, R126 ;  /* 0x0000007e7f7e723e */ /* 0x000fe600000010ff */
[----:B------:R-:W-:Y:S04]  /*6ec0*/  STS [R118+0x28000], R119 ;  /* 0x0280007776007388 */ /* 0x000fe80000000800 */
[----:B------:R-:W-:Y:S04]  /*6ed0*/  STS [R118+0x28400], R121 ;  /* 0x0284007976007388 */ /* 0x000fe80000000800 */
[----:B------:R-:W-:Y:S04]  /*6ee0*/  STS [R116+0x28000], R123 ;  /* 0x0280007b74007388 */ /* 0x000fe80000000800 */
[----:B------:R2:W-:Y:S04]  /*6ef0*/  STS [R116+0x28400], R124 ;  /* 0x0284007c74007388 */ /* 0x0005e80000000800 */
[----:B------:R-:W-:Y:S04]  /*6f00*/  STS [R117+0x28000], R199 ;  /* 0x028000c775007388 */ /* 0x000fe80000000800 */
[----:B------:R3:W-:Y:S01]  /*6f10*/  STS [R117+0x28400], R126 ;  /* 0x0284007e75007388 */ /* 0x0007e20000000800 */
[----:B------:R-:W-:Y:S01]  /*6f20*/  BAR.SYNC.DEFER_BLOCKING 0x0 ;  /* 0x0000000000007b1d */ /* 0x000fe20000010000 */
[----:B--2---:R-:W-:Y:S05]  /*6f30*/  LEA R116, R251, UR4, 0x1 ;  /* 0x00000004fb747c11 */ /* 0x004fea000f8e08ff */
[----:B-1----:R-:W-:Y:S02]  /*6f40*/  LDSM.16.MT88.4 R4, [R246+0x2a000] ;  /* 0x02a00000f604783b */ /* 0x002fe40000004200 */
[----:B---3--:R-:W1:Y:S02]  /*6f50*/  LDC R117, c[0x0][0x270] ;  /* 0x00009c00ff757b82 */ /* 0x008e640000000800 */
[----:B------:R-:W2:Y:S04]  /*6f60*/  LDSM.16.MT88.4 R8, [R116+0x10000] ;  /* 0x010000007408783b */ /* 0x000ea80000004200 */
[----:B------:R-:W3:Y:S04]  /*6f70*/  LDSM.16.MT88.4 R12, [R0+0x2a000] ;  /* 0x02a00000000c783b */ /* 0x000ee80000004200 */
[----:B------:R-:W4:Y:S04]  /*6f80*/  LDSM.16.MT88.4 R16, [R116+0x12000] ;  /* 0x012000007410783b */ /* 0x000f280000004200 */
[----:B------:R-:W4:Y:S04]  /*6f90*/  LDL.LU.64 R118, [R1+0x70] ;  /* 0x0000700001767983 */ /* 0x000f280000300a00 */
[----:B------:R-:W4:Y:S04]  /*6fa0*/  LDSM.16.MT88.4 R84, [R116+0x14000] ;  /* 0x014000007454783b */ /* 0x000f280000004200 */
[----:B------:R-:W4:Y:S04]  /*6fb0*/  LDSM.16.MT88.4 R88, [R116+0x16000] ;  /* 0x016000007458783b */ /* 0x000f280000004200 */
[----:B------:R-:W-:Y:S04]  /*6fc0*/  LDSM.16.MT88.4 R92, [R246+0x2a800] ;  /* 0x02a80000f65c783b */ /* 0x000fe80000004200 */
[----:B------:R-:W4:Y:S04]  /*6fd0*/  LDSM.16.MT88.4 R96, [R116+0x10800] ;  /* 0x010800007460783b */ /* 0x000f280000004200 */
[----:B------:R-:W4:Y:S04]  /*6fe0*/  LDSM.16.MT88.4 R100, [R0+0x2a800] ;  /* 0x02a800000064783b */ /* 0x000f280000004200 */
[----:B------:R-:W-:Y:S01]  /*6ff0*/  LDSM.16.MT88.4 R104, [R116+0x17000] ;  /* 0x017000007468783b */ /* 0x000fe20000004200 */
[-C--:B--2---:R-:W-:Y:S03]  /*7000*/  HMMA.16816.F32.BF16 R20, R4, R8.reuse, R20 ;  /* 0x000000080414723c */ /* 0x084fe60000041814 */
[----:B------:R-:W-:Y:S04]  /*7010*/  LDSM.16.MT88.4 R108, [R116+0x15800] ;  /* 0x01580000746c783b */ /* 0x000fe80000004200 */
[----:B------:R-:W-:Y:S01]  /*7020*/  LDSM.16.MT88.4 R112, [R116+0x17800] ;  /* 0x017800007470783b */ /* 0x000fe20000004200 */
[C---:B---3--:R-:W-:Y:S04]  /*7030*/  HMMA.16816.F32.BF16 R24, R12.reuse, R8, R24 ;  /* 0x000000080c18723c */ /* 0x048fe80000041818 */
[----:B-1----:R-:W-:Y:S02]  /*7040*/  IMAD R117, R117, UR21, RZ ;  /* 0x0000001575757c24 */ /* 0x002fe4000f8e02ff */
[-C--:B------:R-:W-:Y:S06]  /*7050*/  HMMA.16816.F32.BF16 R28, R12, R10.reuse, R28 ;  /* 0x0000000a0c1c723c */ /* 0x080fec000004181c */
[C---:B------:R-:W-:Y:S01]  /*7060*/  HMMA.16816.F32.BF16 R32, R4.reuse, R10, R32 ;  /* 0x0000000a0420723c */ /* 0x040fe20000041820 */
[----:B------:R-:W1:Y:S05]  /*7070*/  LDSM.16.MT88.4 R8, [R116+0x12800] ;  /* 0x012800007408783b */ /* 0x000e6a0000004200 */
[-C--:B----4-:R-:W-:Y:S06]  /*7080*/  HMMA.16816.F32.BF16 R36, R4, R16.reuse, R36 ;  /* 0x000000100424723c */ /* 0x090fec0000041824 */
        /* <DEDUP_REMOVED lines=38> */
[-C--:B----4-:R-:W-:Y:S01]  /*72f0*/  HMMA.16816.F32.BF16 R20, R4, R12.reuse, R20 ;  /* 0x0000000c0414723c */ /* 0x090fe20000041814 */
[----:B------:R-:W-:Y:S05]  /*7300*/  BAR.SYNC.DEFER_BLOCKING 0x0 ;  /* 0x0000000000007b1d */ /* 0x000fea0000010000 */
        /* <DEDUP_REMOVED lines=15> */
[-C--:B--2---:R-:W-:Y:S05]  /*7400*/  HMMA.16816.F32.BF16 R20, R16, R84.reuse, R20 ;  /* 0x000000541014723c */ /* 0x084fea0000041814 */
[----:B------:R-:W-:Y:S01]  /*7410*/  IMAD.U32 R5, R117, -0x40, RZ ;  /* 0xffffffc075057824 */ /* 0x000fe200078e00ff */
[C---:B---3--:R-:W-:Y:S05]  /*7420*/  HMMA.16816.F32.BF16 R24, R92.reuse, R84, R24 ;  /* 0x000000545c18723c */ /* 0x048fea0000041818 */
[C---:B------:R-:W-:Y:S01]  /*7430*/  LEA R4, P1, R5.reuse, R118, 0x2 ;  /* 0x0000007605047211 */ /* 0x040fe200078210ff */
[-C--:B------:R-:W-:Y:S05]  /*7440*/  HMMA.16816.F32.BF16 R28, R92, R86.reuse, R28 ;  /* 0x000000565c1c723c */ /* 0x080fea000004181c */
[----:B------:R-:W-:Y:S01]  /*7450*/  LEA.HI.X.SX32 R5, R5, R119, 0x2, P1 ;  /* 0x0000007705057211 */ /* 0x000fe200008f16ff */
[C---:B------:R-:W-:Y:S04]  /*7460*/  HMMA.16816.F32.BF16 R32, R16.reuse, R86, R32 ;  /* 0x000000561020723c */ /* 0x040fe80000041820 */
[----:B------:R1:W-:Y:S02]  /*7470*/  STL.64 [R1+0x70], R4 ;  /* 0x0000700401007387 */ /* 0x0003e40000100a00 */
        /* <DEDUP_REMOVED lines=14> */
[----:B-1----:R-:W-:Y:S11]  /*7560*/  @!P0 BRA `(.L_x_366) ;  /* 0x0000000400108947 */ /* 0x002ff60003800000 */
[----:B------:R-:W2:Y:S01]  /*7570*/  LDL.LU R119, [R1+0x58] ;  /* 0x0000580001777983 */ /* 0x000ea20000300800 */
[----:B------:R-:W1:Y:S01]  /*7580*/  LDC R5, c[0x0][0x420] ;  /* 0x00010800ff057b82 */ /* 0x000e620000000800 */
[----:B-----5:R-:W-:Y:S02]  /*7590*/  ISETP.GE.AND P6, PT, R208, UR19, PT ;  /* 0x00000013d0007c0c */ /* 0x020fe4000bfc6270 */
[----:B------:R-:W3:Y:S01]  /*75a0*/  LDL.LU R118, [R1+0x54] ;  /* 0x0000540001767983 */ /* 0x000ee20000300800 */
[----:B------:R-:W-:Y:S02]  /*75b0*/  ISETP.GE.AND P5, PT, R206, UR19, PT ;  /* 0x00000013ce007c0c */ /* 0x000fe4000bfa6270 */
[----:B------:R-:W-:Y:S01]  /*75c0*/  ISETP.GE.AND P4, PT, R205, UR19, PT ;  /* 0x00000013cd007c0c */ /* 0x000fe2000bf86270 */
[----:B------:R-:W4:Y:S01]  /*75d0*/  LDL R117, [R1+0x34] ;  /* 0x0000340001757983 */ /* 0x000f220000100800 */
[----:B------:R-:W3:Y:S01]  /*75e0*/  LDC R4, c[0x0][0x424] ;  /* 0x00010900ff047b82 */ /* 0x000ee20000000800 */
[----:B------:R-:W-:Y:S05]  /*75f0*/  ISETP.GE.AND P3, PT, R204, UR19, PT ;  /* 0x00000013cc007c0c */ /* 0x000fea000bf66270 */
[----:B----4-:R4:W-:Y:S01]  /*7600*/  @P6 STS.128 [R117+0x10000], RZ ;  /* 0x010000ff75006388 */ /* 0x0109e20000000c00 */
[C---:B-1----:R-:W-:Y:S02]  /*7610*/  IMAD.U32 R6, R5.reuse, -0x40, RZ ;  /* 0xffffffc005067824 */ /* 0x042fe400078e00ff */
[----:B--2---:R-:W-:Y:S02]  /*7620*/  IMAD.MOV.U32 R8, RZ, RZ, R119 ;  /* 0x000000ffff087224 */ /* 0x004fe400078e0077 */
[----:B---3--:R-:W-:Y:S01]  /*7630*/  IMAD.MOV.U32 R9, RZ, RZ, R118 ;  /* 0x000000ffff097224 */ /* 0x008fe200078e0076 */
[----:B------:R-:W-:Y:S02]  /*7640*/  SHF.R.S32.HI R7, RZ, 0x1f, R6 ;  /* 0x0000001fff077819 */ /* 0x000fe40000011406 */
[C---:B------:R-:W-:Y:S04]  /*7650*/  LEA R8, P1, R6.reuse, R8, 0x1 ;  /* 0x0000000806087211 */ /* 0x040fe800078208ff */
[----:B------:R-:W-:Y:S02]  /*7660*/  LEA.HI.X.SX32 R9, R6, R9, 0x1, P1 ;  /* 0x0000000906097211 */ /* 0x000fe400008f0eff */
[C---:B------:R-:W-:Y:S02]  /*7670*/  @!P6 LEA R10, P2, R5.reuse, R8, 0x6 ;  /* 0x00000008050ae211 */ /* 0x040fe400078430ff */
[C---:B------:R-:W-:Y:S01]  /*7680*/  LEA R6, P1, R5.reuse, R6, 0x5 ;  /* 0x0000000605067211 */ /* 0x040fe200078228ff */
[----:B------:R-:W-:Y:S01]  /*7690*/  @!PT LDS RZ, [RZ] ;  /* 0x00000000fffff984 */ /* 0x000fe20000000800 */
[----:B------:R-:W-:Y:S01]  /*76a0*/  @!PT LDS RZ, [RZ] ;  /* 0x00000000fffff984 */ /* 0x000fe20000000800 */
[----:B------:R-:W-:Y:S01]  /*76b0*/  @!PT LDS RZ, [RZ] ;  /* 0x00000000fffff984 */ /* 0x000fe20000000800 */
[----:B------:R4:W-:Y:S01]  /*76c0*/  @!P6 LDGSTS.E.BYPASS.LTC128B.128 [R117+0x10000], desc[UR6][R8.64] ;  /* 0x100000000875efae */ /* 0x0009e2000b901d46 */
[C-C-:B------:R-:W-:Y:S02]  /*76d0*/  @!P6 LEA.HI.X R11, R5.reuse, R9, R4.reuse, 0x6, P2 ;  /* 0x00000009050be211 */ /* 0x140fe400010f3404 */
[----:B------:R-:W-:Y:S01]  /*76e0*/  LEA.HI.X R7, R5, R7, R4, 0x5, P1 ;  /* 0x0000000705077211 */ /* 0x000fe200008f2c04 */
[----:B------:R4:W-:Y:S01]  /*76f0*/  @P5 STS.128 [R117+0x12000], RZ ;  /* 0x012000ff75005388 */ /* 0x0009e20000000c00 */
[CC--:B------:R-:W-:Y:S02]  /*7700*/  @!P5 LEA R12, P1, R6.reuse, R119.reuse, 0x1 ;  /* 0x00000077060cd211 */ /* 0x0c0fe400078208ff */
[CC--:B------:R-:W-:Y:S01]  /*7710*/  @!P4 LEA R4, P2, R6.reuse, R119.reuse, 0x1 ;  /* 0x000000770604c211 */ /* 0x0c0fe200078408ff */
[----:B------:R-:W-:Y:S01]  /*7720*/  @!PT LDS RZ, [RZ] ;  /* 0x00000000fffff984 */ /* 0x000fe20000000800 */
[----:B------:R-:W-:Y:S01]  /*7730*/  @!PT LDS RZ, [RZ] ;  /* 0x00000000fffff984 */ /* 0x000fe20000000800 */
[----:B------:R-:W-:Y:S01]  /*7740*/  @!PT LDS RZ, [RZ] ;  /* 0x00000000fffff984 */ /* 0x000fe20000000800 */
[----:B------:R4:W-:Y:S01]  /*7750*/  @!P5 LDGSTS.E.BYPASS.LTC128B.128 [R117+0x12000], desc[UR6][R8.64+0x80] ;  /* 0x120000800875dfae */ /* 0x0009e2000b901d46 */
[CCC-:B------:R-:W-:Y:S02]  /*7760*/  @!P5 LEA.HI.X R13, R6.reuse, R118.reuse, R7.reuse, 0x1, P1 ;  /* 0x00000076060dd211 */ /* 0x1c0fe400008f0c07 */
[CCC-:B------:R-:W-:Y:S01]  /*7770*/  @!P4 LEA.HI.X R5, R6.reuse, R118.reuse, R7.reuse, 0x1, P2 ;  /* 0x000000760605c211 */ /* 0x1c0fe200010f0c07 */
[----:B------:R4:W-:Y:S01]  /*7780*/  @P4 STS.128 [R117+0x14000], RZ ;  /* 0x014000ff75004388 */ /* 0x0009e20000000c00 */
[C---:B------:R-:W-:Y:S03]  /*7790*/  @!P3 LEA R14, P1, R6.reuse, R119, 0x1 ;  /* 0x00000077060eb211 */ /* 0x040fe600078208ff */
[----:B------:R-:W-:Y:S01]  /*77a0*/  @!PT LDS RZ, [RZ] ;  /* 0x00000000fffff984 */ /* 0x000fe20000000800 */
[----:B------:R-:W-:Y:S01]  /*77b0*/  @!PT LDS RZ, [RZ] ;  /* 0x00000000fffff984 */ /* 0x000fe20000000800 */
[----:B------:R-:W-:Y:S01]  /*77c0*/  @!PT LDS RZ, [RZ] ;  /* 0x00000000fffff984 */ /* 0x000fe20000000800 */
[----:B------:R4:W-:Y:S01]  /*77d0*/  @!P4 LDGSTS.E.BYPASS.LTC128B.128 [R117+0x14000], desc[UR6][R8.64+0x100] ;  /* 0x140001000875cfae */ /* 0x0009e2000b901d46 */
[----:B------:R-:W-:Y:S03]  /*77e0*/  @!P3 LEA.HI.X R15, R6, R118, R7, 0x1, P1 ;  /* 0x00000076060fb211 */ /* 0x000fe600008f0c07 */
        /* <DEDUP_REMOVED lines=25> */
[----:B------:R4:W-:Y:S04]  /*7980*/  STL [R1+0x58], R8 ;  /* 0x0000580801007387 */ /* 0x0009e80000100800 */
[----:B------:R-:W0:Y:S04]  /*7990*/  LDGDEPBAR ;  /* 0x00000000000079af */ /* 0x000e280000000000 */
[----:B------:R4:W-:Y:S02]  /*79a0*/  STL [R1+0x54], R9 ;  /* 0x0000540901007387 */ /* 0x0009e40000100800 */
.L_x_366:
[----:B------:R-:W-:Y:S01]  /*79b0*/  LEA R236, R251, UR4, 0x1 ;  /* 0x00000004fbec7c11 */ /* 0x000fe2000f8e08ff */
[----:B------:R-:W-:Y:S01]  /*79c0*/  LDSM.16.M88.4 R128, [R245] ;  /* 0x00000000f580783b */ /* 0x000fe20000000200 */
[----:B------:R-:W-:Y:S02]  /*79d0*/  ULOP3.LUT UR8, UR5, 0x1, URZ, 0xc0, !UPT ;  /* 0x0000000105087892 */ /* 0x000fe4000f8ec03f */
[----:B------:R-:W-:Y:S01]  /*79e0*/  UISETP.GT.AND UP2, UPT, UR5, UR16, UPT ;  /* 0x000000100500728c */ /* 0x000fe2000bf44270 */
[----:B------:R-:W4:Y:S01]  /*79f0*/  LDSM.16.MT88.4 R16, [R236+0x18000] ;  /* 0x01800000ec10783b */ /* 0x000f220000004200 */
[----:B------:R-:W-:Y:S02]  /*7a00*/  UISETP.NE.U32.AND UP0, UPT, UR8, 0x1, UPT ;  /* 0x000000010800788c */ /* 0x000fe4000bf05070 */
[----:B------:R-:W-:Y:S01]  /*7a10*/  @UP3 UIADD3 UR9, UP1, UR12, -0x100, URZ ;  /* 0xffffff000c093890 */ /* 0x000fe2000ff3e03f */
[----:B------:R-:W1:Y:S01]  /*7a20*/  LDSM.16.M88.4 R124, [R245+0x1000] ;  /* 0x00100000f57c783b */ /* 0x000e620000000200 */
[----:B------:R-:W-:Y:S02]  /*7a30*/  UIADD3 UR5, UR5, -0x1, URZ ;  /* 0xffffffff05057890 */ /* 0x000fe4000fffe03f */
[----:B------:R-:W-:Y:S01]  /*7a40*/  @UP3 UIADD3.X UR8, UR11, -0x1, URZ, UP1, !UPT ;  /* 0xffffffff0b083890 */ /* 0x000fe20008ffe43f */
[----:B------:R-:W2:Y:S04]  /*7a50*/  LDSM.16.MT88.4 R96, [R236+0x1a000] ;  /* 0x01a00000ec60783b */ /* 0x000ea80000004200 */
[----:B------:R-:W3:Y:S04]  /*7a60*/  LDSM.16.MT88.4 R112, [R236+0x1c000] ;  /* 0x01c00000ec70783b */ /* 0x000ee80000004200 */
[----:B------:R-:W3:Y:S04]  /*7a70*/  LDSM.16.MT88.4 R196, [R236+0x1e000] ;  /* 0x01e00000ecc4783b */ /* 0x000ee80000004200 */
[----:B------:R-:W-:Y:S04]  /*7a80*/  LDSM.16.M88.4 R200, [R240] ;  /* 0x00000000f0c8783b */ /* 0x000fe80000000200 */
[----:B-----5:R-:W3:Y:S04]  /*7a90*/  LDSM.16.MT88.4 R204, [R236+0x18800] ;  /* 0x01880000eccc783b */ /* 0x020ee80000004200 */
[----:B------:R-:W3:Y:S04]  /*7aa0*/  LDSM.16.M88.4 R208, [R240+0x1000] ;  /* 0x00100000f0d0783b */ /* 0x000ee80000000200 */
[----:B------:R-:W3:Y:S04]  /*7ab0*/  LDSM.16.MT88.4 R212, [R236+0x1a800] ;  /* 0x01a80000ecd4783b */ /* 0x000ee80000004200 */
[----:B------:R-:W3:Y:S01]  /*7ac0*/  LDSM.16.MT88.4 R216, [R236+0x1c800] ;  /* 0x01c80000ecd8783b */ /* 0x000ee20000004200 */
[-C--:B----4-:R-:W-:Y:S03]  /*7ad0*/  HMMA.16816.F32.BF16 R4, R128, R16.reuse, RZ ;  /* 0x000000108004723c */ /* 0x090fe600000418ff */
[----:B------:R-:W4:Y:S04]  /*7ae0*/  LDSM.16.MT88.4 R220, [R236+0x1e800] ;  /* 0x01e80000ecdc783b */ /* 0x000f280000004200 */
[----:B------:R-:W-:Y:S01]  /*7af0*/  LDSM.16.M88.4 R224, [R2] ;  /* 0x0000000002e0783b */ /* 0x000fe20000000200 */
[C---:B-1----:R-:W-:Y:S03]  /*7b00*/  HMMA.16816.F32.BF16 R8, R124.reuse, R16, RZ ;  /* 0x000000107c08723c */ /* 0x042fe600000418ff */
[----:B------:R-:W1:Y:S03]  /*7b10*/  LDSM.16.MT88.4 R228, [R236+0x19000] ;  /* 0x01900000ece4783b */ /* 0x000e660000004200 */
[-C--:B------:R-:W-:Y:S01]  /*7b20*/  HMMA.16816.F32.BF16 R12, R124, R18.reuse, RZ ;  /* 0x000000127c0c723c */ /* 0x080fe200000418ff */
[----:B------:R-:W1:Y:S05]  /*7b30*/  LDSM.16.M88.4 R232, [R2+0x1000] ;  /* 0x0010000002e8783b */ /* 0x000e6a0000000200 */
[C---:B------:R-:W-:Y:S06]  /*7b40*/  HMMA.16816.F32.BF16 R16, R128.reuse, R18, RZ ;  /* 0x000000128010723c */ /* 0x040fec00000418ff */
[-C--:B--2---:R-:W-:Y:S06]  /*7b50*/  HMMA.16816.F32.BF16 R84, R128, R96.reuse, RZ ;  /* 0x000000608054723c */ /* 0x084fec00000418ff */
[C---:B------:R-:W-:Y:S06]  /*7b60*/  HMMA.16816.F32.BF16 R88, R124.reuse, R96, RZ ;  /* 0x000000607c58723c */ /* 0x040fec00000418ff */
[-C--:B------:R-:W-:Y:S06]  /*7b70*/  HMMA.16816.F32.BF16 R92, R124, R98.reuse, RZ ;  /* 0x000000627c5c723c */ /* 0x080fec00000418ff */
[C---:B------:R-:W-:Y:S06]  /*7b80*/  HMMA.16816.F32.BF16 R96, R128.reuse, R98, RZ ;  /* 0x000000628060723c */ /* 0x040fec00000418ff */
[-C--:B---3--:R-:W-:Y:S06]  /*7b90*/  HMMA.16816.F32.BF16 R100, R128, R112.reuse, RZ ;  /* 0x000000708064723c */ /* 0x088fec00000418ff */
[C---:B------:R-:W-:Y:S06]  /*7ba0*/  HMMA.16816.F32.BF16 R104, R124.reuse, R112, RZ ;  /* 0x000000707c68723c */ /* 0x040fec00000418ff */
[-C--:B------:R-:W-:Y:S06]  /*7bb0*/  HMMA.16816.F32.BF16 R108, R124, R114.reuse, RZ ;  /* 0x000000727c6c723c */ /* 0x080fec00000418ff */
[C---:B------:R-:W-:Y:S06]  /*7bc0*/  HMMA.16816.F32.BF16 R112, R128.reuse, R114, RZ ;  /* 0x000000728070723c */ /* 0x040fec00000418ff */
[-C--:B------:R-:W-:Y:S06]  /*7bd0*/  HMMA.16816.F32.BF16 R116, R128, R196.reuse, RZ ;  /* 0x000000c48074723c */ /* 0x080fec00000418ff */
[C---:B------:R-:W-:Y:S06]  /*7be0*/  HMMA.16816.F32.BF16 R120, R124.reuse, R196, RZ ;  /* 0x000000c47c78723c */ /* 0x040fec00000418ff */
[-C--:B------:R-:W-:Y:S06]  /*7bf0*/  HMMA.16816.F32.BF16 R124, R124, R198.reuse, RZ ;  /* 0x000000c67c7c723c */ /* 0x080fec00000418ff */
[----:B------:R-:W-:Y:S01]  /*7c00*/  HMMA.16816.F32.BF16 R128, R128, R198, RZ ;  /* 0x000000c68080723c */ /* 0x000fe200000418ff */
        /* <DEDUP_REMOVED lines=15> */
[----:B------:R-:W-:Y:S05]  /*7d00*/  LDSM.16.M88.4 R216, [R3+0x1000] ;  /* 0x0010000003d8783b */ /* 0x000fea0000000200 */
[-C--:B----4-:R-:W-:Y:S06]  /*7d10*/  HMMA.16816.F32.BF16 R116, R200, R220.reuse, R116 ;  /* 0x000000dcc874723c */ /* 0x090fec0000041874 */
[C---:B------:R-:W-:Y:S06]  /*7d20*/  HMMA.16816.F32.BF16 R120, R208.reuse, R220, R120 ;  /* 0x000000dcd078723c */ /* 0x040fec0000041878 */
[-C--:B------:R-:W-:Y:S01]  /*7d30*/  HMMA.16816.F32.BF16 R124, R208, R222.reuse, R124 ;  /* 0x000000ded07c723c */ /* 0x080fe2000004187c */
[----:B------:R-:W4:Y:S05]  /*7d40*/  LDSM.16.MT88.4 R208, [R236+0x1f000] ;  /* 0x01f00000ecd0783b */ /* 0x000f2a0000004200 */
[----:B------:R-:W-:Y:S01]  /*7d50*/  HMMA.16816.F32.BF16 R128, R200, R222, R128 ;  /* 0x000000dec880723c */ /* 0x000fe20000041880 */
[----:B------:R-:W4:Y:S04]  /*7d60*/  LDSM.16.M88.4 R200, [R3] ;  /* 0x0000000003c8783b */ /* 0x000f280000000200 */
[----:B------:R-:W4:Y:S01]  /*7d70*/  LDSM.16.MT88.4 R220, [R236+0x1b800] ;  /* 0x01b80000ecdc783b */ /* 0x000f220000004200 */
[-C--:B-1----:R-:W-:Y:S06]  /*7d80*/  HMMA.16816.F32.BF16 R4, R224, R228.reuse, R4 ;  /* 0x000000e4e004723c */ /* 0x082fec0000041804 */
[C---:B------:R-:W-:Y:S06]  /*7d90*/  HMMA.16816.F32.BF16 R8, R232.reuse, R228, R8 ;  /* 0x000000e4e808723c */ /* 0x040fec0000041808 */
[-C--:B------:R-:W-:Y:S06]  /*7da0*/  HMMA.16816.F32.BF16 R12, R232, R230.reuse, R12 ;  /* 0x000000e6e80c723c */ /* 0x080fec000004180c */
[C---:B------:R-:W-:Y:S01]  /*7db0*/  HMMA.16816.F32.BF16 R16, R224.reuse, R230, R16 ;  /* 0x000000e6e010723c */ /* 0x040fe20000041810 */
[----:B------:R-:W1:Y:S04]  /*7dc0*/  LDSM.16.MT88.4 R228, [R236+0x1d800] ;  /* 0x01d80000ece4783b */ /* 0x000e680000004200 */
[----:B------:R-:W1:Y:S01]  /*7dd0*/  LDSM.16.MT88.4 R236, [R236+0x1f800] ;  /* 0x01f80000ecec783b */ /* 0x000e620000004200 */
[-C--:B--2---:R-:W-:Y:S06]  /*7de0*/  HMMA.16816.F32.BF16 R84, R224, R196.reuse, R84 ;  /* 0x000000c4e054723c */ /* 0x084fec0000041854 */
[C---:B------:R-:W-:Y:S01]  /*7df0*/  HMMA.16816.F32.BF16 R88, R232.reuse, R196, R88 ;  /* 0x000000c4e858723c */ /* 0x040fe20000041858 */
[----:B------:R-:W2:Y:S04]  /*7e00*/  LDL R196, [R1+0x30] ;  /* 0x0000300001c47983 */ /* 0x000ea80000100800 */
[----:B------:R-:W2:Y:S01]  /*7e10*/  LDL R197, [R1+0x64] ;  /* 0x0000640001c57983 */ /* 0x000ea20000100800 */
[-C--:B------:R-:W-:Y:S06]  /*7e20*/  HMMA.16816.F32.BF16 R92, R232, R198.reuse, R92 ;  /* 0x000000c6e85c723c */ /* 0x080fec000004185c */
[C---:B------:R-:W-:Y:S01]  /*7e30*/  HMMA.16816.F32.BF16 R96, R224.reuse, R198, R96 ;  /* 0x000000c6e060723c */ /* 0x040fe20000041860 */
[----:B------:R-:W2:Y:S01]  /*7e40*/  LDL R199, [R1+0x2c] ;  /* 0x00002c0001c77983 */ /* 0x000ea20000100800 */
[----:B------:R-:W1:Y:S04]  /*7e50*/  LDC R198, c[0x0][0x270] ;  /* 0x00009c00ffc67b82 */ /* 0x000e680000000800 */
[-C--:B---3--:R-:W-:Y:S06]  /*7e60*/  HMMA.16816.F32.BF16 R100, R224, R204.reuse, R100 ;  /* 0x000000cce064723c */ /* 0x088fec0000041864 */
[C---:B------:R-:W-:Y:S01]  /*7e70*/  HMMA.16816.F32.BF16 R104, R232.reuse, R204, R104 ;  /* 0x000000cce868723c */ /* 0x040fe20000041868 */
[----:B------:R-:W3:Y:S05]  /*7e80*/  LDL R205, [R1+0x60] ;  /* 0x0000600001cd7983 */ /* 0x000eea0000100800 */
[-C--:B------:R-:W-:Y:S06]  /*7e90*/  HMMA.16816.F32.BF16 R108, R232, R206.reuse, R108 ;  /* 0x000000cee86c723c */ /* 0x080fec000004186c */
[C---:B------:R-:W-:Y:S06]  /*7ea0*/  HMMA.16816.F32.BF16 R112, R224.reuse, R206, R112 ;  /* 0x000000cee070723c */ /* 0x040fec0000041870 */
[-C--:B----4-:R-:W-:Y:S06]  /*7eb0*/  HMMA.16816.F32.BF16 R116, R224, R208.reuse, R116 ;  /* 0x000000d0e074723c */ /* 0x090fec0000041874 */
[C---:B------:R-:W-:Y:S06]  /*7ec0*/  HMMA.16816.F32.BF16 R120, R232.reuse, R208, R120 ;  /* 0x000000d0e878723c */ /* 0x040fec0000041878 */
[-C--:B------:R-:W-:Y:S01]  /*7ed0*/  HMMA.16816.F32.BF16 R124, R232, R210.reuse, R124 ;  /* 0x000000d2e87c723c */ /* 0x080fe2000004187c */
[----:B------:R-:W4:Y:S05]  /*7ee0*/  LDL.64 R234, [R1+0x70] ;  /* 0x0000700001ea7983 */ /* 0x000f2a0000100a00 */
[----:B------:R-:W-:Y:S05]  /*7ef0*/  HMMA.16816.F32.BF16 R128, R224, R210, R128 ;  /* 0x000000d2e080723c */ /* 0x000fea0000041880 */
[----:B-1----:R-:W-:Y:S01]  /*7f00*/  IMAD R233, R198, UR21, RZ ;  /* 0x00000015c6e97c24 */ /* 0x002fe2000f8e02ff */
        /* <DEDUP_REMOVED lines=16> */
[C---:B------:R-:W-:Y:S04]  /*8010*/  IMAD R200, R233.reuse, 0x18, RZ ;  /* 0x00000018e9c87824 */ /* 0x040fe800078e02ff */
[----:B------:R-:W-:Y:S01]  /*8020*/  IMAD.SHL.U32 R201, R233, 0x20, RZ ;  /* 0x00000020e9c97824 */ /* 0x000fe200078e00ff */
[----:B--2---:R-:W-:Y:S01]  /*8030*/  @P0 IADD3 R198, P1, R199, UR12, RZ ;  /* 0x0000000cc7c60c10 */ /* 0x004fe2000ff3e0ff */
[----:B------:R-:W-:Y:S03]  /*8040*/  @UP3 UMOV UR12, UR9 ;  /* 0x00000009000c3c82 */ /* 0x000fe60008000000 */
[----:B------:R-:W-:Y:S01]  /*8050*/  @P0 IADD3.X R199, R196, UR11, RZ, P1, !PT ;  /* 0x0000000bc4c70c10 */ /* 0x000fe20008ffe4ff */
[C---:B------:R-:W-:Y:S01]  /*8060*/  IMAD.SHL.U32 R196, R233.reuse, 0x8, RZ ;  /* 0x00000008e9c47824 */ /* 0x040fe200078e00ff */
[----:B------:R-:W-:Y:S03]  /*8070*/  @UP3 UMOV UR11, UR8 ;  /* 0x00000008000b3c82 */ /* 0x000fe60008000000 */
[----:B------:R-:W2:Y:S04]  /*8080*/  @P0 LDG.E R197, desc[UR6][R198.64+-0xe0] ;  /* 0xffff2006c6c50981 */ /* 0x000ea8000c1e1900 */
[----:B---3--:R1:W3:Y:S02]  /*8090*/  @P0 LDG.E R205, desc[UR6][R198.64+-0x100] ;  /* 0xffff0006c6cd0981 */ /* 0x0082e4000c1e1900 */
[C---:B-1----:R-:W-:Y:S02]  /*80a0*/  IMAD R198, R233.reuse, 0x28, RZ ;  /* 0x00000028e9c67824 */ /* 0x042fe400078e02ff */
[C---:B------:R-:W-:Y:S01]  /*80b0*/  IMAD R199, R233.reuse, 0x30, RZ ;  /* 0x00000030e9c77824 */ /* 0x040fe200078e02ff */
[----:B----4-:R1:W-:Y:S02]  /*80c0*/  REDG.E.ADD.F32.FTZ.RN.STRONG.GPU desc[UR6][R234.64], R4 ;  /* 0x00000004ea0079a6 */ /* 0x0103e4000c10f386 */
[C---:B-1----:R-:W-:Y:S02]  /*80d0*/  IMAD R4, R233.reuse, 0x38, RZ ;  /* 0x00000038e9047824 */ /* 0x042fe400078e02ff */
[----:B--2---:R1:W-:Y:S04]  /*80e0*/  @P0 STL [R1+0x64], R197 ;  /* 0x000064c501000387 */ /* 0x0043e80000100800 */
[----:B---3--:R2:W-:Y:S01]  /*80f0*/  @P0 STL [R1+0x60], R205 ;  /* 0x000060cd01000387 */ /* 0x0085e20000100800 */
[CC--:B------:R-:W-:Y:S01]  /*8100*/  LEA R204, P0, R196.reuse, R234.reuse, 0x2 ;  /* 0x000000eac4cc7211 */ /* 0x0c0fe200078010ff */
[----:B-1----:R-:W-:Y:S03]  /*8110*/  IMAD.SHL.U32 R197, R233, 0x10, RZ ;  /* 0x00000010e9c57824 */ /* 0x002fe600078e00ff */
[-C--:B--2---:R-:W-:Y:S02]  /*8120*/  LEA.HI.X.SX32 R205, R196, R235.reuse, 0x2, P0 ;  /* 0x000000ebc4cd7211 */ /* 0x084fe400000f16ff */
[CC--:B------:R-:W-:Y:S02]  /*8130*/  LEA R206, P1, R197.reuse, R234.reuse, 0x2 ;  /* 0x000000eac5ce7211 */ /* 0x0c0fe400078210ff */
[CC--:B------:R-:W-:Y:S01]  /*8140*/  LEA R202, P0, R200.reuse, R234.reuse, 0x2 ;  /* 0x000000eac8ca7211 */ /* 0x0c0fe200078010ff */
[----:B------:R1:W-:Y:S01]  /*8150*/  REDG.E.ADD.F32.FTZ.RN.STRONG.GPU desc[UR6][R204.64], R5 ;  /* 0x00000005cc0079a6 */ /* 0x0003e2000c10f386 */
[-C--:B------:R-:W-:Y:S02]  /*8160*/  LEA.HI.X.SX32 R207, R197, R235.reuse, 0x2, P1 ;  /* 0x000000ebc5cf7211 */ /* 0x080fe400008f16ff */
[-C--:B------:R-:W-:Y:S02]  /*8170*/  LEA.HI.X.SX32 R203, R200, R235.reuse, 0x2, P0 ;  /* 0x000000ebc8cb7211 */ /* 0x080fe400000f16ff */
[CC--:B------:R-:W-:Y:S01]  /*8180*/  LEA R208, P1, R201.reuse, R234.reuse, 0x2 ;  /* 0x000000eac9d07211 */ /* 0x0c0fe200078210ff */
[----:B------:R-:W-:Y:S01]  /*8190*/  REDG.E.ADD.F32.FTZ.RN.STRONG.GPU desc[UR6][R206.64], R6 ;  /* 0x00000006ce0079a6 */ /* 0x000fe2000c10f386 */
[CC--:B------:R-:W-:Y:S02]  /*81a0*/  LEA R200, P0, R198.reuse, R234.reuse, 0x2 ;  /* 0x000000eac6c87211 */ /* 0x0c0fe400078010ff */
[-C--:B------:R-:W-:Y:S01]  /*81b0*/  LEA.HI.X.SX32 R209, R201, R235.reuse, 0x2, P1 ;  /* 0x000000ebc9d17211 */ /* 0x080fe200008f16ff */
[----:B------:R2:W-:Y:S01]  /*81c0*/  REDG.E.ADD.F32.FTZ.RN.STRONG.GPU desc[UR6][R202.64], R7 ;  /* 0x00000007ca0079a6 */ /* 0x0005e2000c10f386 */
[-C--:B------:R-:W-:Y:S02]  /*81d0*/  LEA.HI.X.SX32 R201, R198, R235.reuse, 0x2, P0 ;  /* 0x000000ebc6c97211 */ /* 0x080fe400000f16ff */
[CC--:B------:R-:W-:Y:S01]  /*81e0*/  LEA R210, P1, R199.reuse, R234.reuse, 0x2 ;  /* 0x000000eac7d27211 */ /* 0x0c0fe200078210ff */
[----:B------:R-:W-:Y:S01]  /*81f0*/  REDG.E.ADD.F32.FTZ.RN.STRONG.GPU desc[UR6][R208.64], R8 ;  /* 0x00000008d00079a6 */ /* 0x000fe2000c10f386 */
[CC--:B------:R-:W-:Y:S02]  /*8200*/  LEA R198, P0, R4.reuse, R234.reuse, 0x2 ;  /* 0x000000ea04c67211 */ /* 0x0c0fe400078010ff */
[-C--:B------:R-:W-:Y:S01]  /*8210*/  LEA.HI.X.SX32 R211, R199, R235.reuse, 0x2, P1 ;  /* 0x000000ebc7d37211 */ /* 0x080fe200008f16ff */
[----:B------:R3:W-:Y:S01]  /*8220*/  REDG.E.ADD.F32.FTZ.RN.STRONG.GPU desc[UR6][R200.64], R9 ;  /* 0x00000009c80079a6 */ /* 0x0007e2000c10f386 */
[-C--:B------:R-:W-:Y:S03]  /*8230*/  LEA.HI.X.SX32 R199, R4, R235.reuse, 0x2, P0 ;  /* 0x000000eb04c77211 */ /* 0x080fe600000f16ff */
[----:B------:R-:W-:Y:S04]  /*8240*/  REDG.E.ADD.F32.FTZ.RN.STRONG.GPU desc[UR6][R210.64], R10 ;  /* 0x0000000ad20079a6 */ /* 0x000fe8000c10f386 */
[----:B------:R-:W-:Y:S01]  /*8250*/  REDG.E.ADD.F32.FTZ.RN.STRONG.GPU desc[UR6][R198.64], R11 ;  /* 0x0000000bc60079a6 */ /* 0x000fe2000c10f386 */
[----:B-1----:R-:W-:Y:S03]  /*8260*/  VIADD R5, R197, 0x20 ;  /* 0x00000020c5057836 */ /* 0x002fe60000000000 */
[----:B------:R-:W-:Y:S04]  /*8270*/  REDG.E.ADD.F32.FTZ.RN.STRONG.GPU desc[UR6][R234.64+0x80], R16 ;  /* 0x00008010ea0079a6 */ /* 0x000fe8000c10f386 */
[----:B------:R1:W-:Y:S01]  /*8280*/  REDG.E.ADD.F32.FTZ.RN.STRONG.GPU desc[UR6][R204.64+0x80], R17 ;  /* 0x00008011cc0079a6 */ /* 0x0003e2000c10f386 */
[CC--:B--2---:R-:W-:Y:S01]  /*8290*/  LEA R202, P0, R5.reuse, R234.reuse, 0x2 ;  /* 0x000000ea05ca7211 */ /* 0x0c4fe200078010ff */
[C---:B------:R-:W-:Y:S03]  /*82a0*/  IMAD.IADD R7, R196.reuse, 0x1, R5 ;  /* 0x00000001c4077824 */ /* 0x040fe600078e0205 */
[-C--:B------:R-:W-:Y:S01]  /*82b0*/  LEA.HI.X.SX32 R203, R5, R235.reuse, 0x2, P0 ;  /* 0x000000eb05cb7211 */ /* 0x080fe200000f16ff */
[C---:B------:R-:W-:Y:S01]  /*82c0*/  IMAD.IADD R5, R196.reuse, 0x1, R7 ;  /* 0x00000001c4057824 */ /* 0x040fe200078e0207 */
[CC--:B------:R-:W-:Y:S03]  /*82d0*/  LEA R206, P0, R7.reuse, R234.reuse, 0x2 ;  /* 0x000000ea07ce7211 */ /* 0x0c0fe600078010ff */
[----:B------:R2:W-:Y:S01]  /*82e0*/  REDG.E.ADD.F32.FTZ.RN.STRONG.GPU desc[UR6][R202.64], R18 ;  /* 0x00000012ca0079a6 */ /* 0x0005e2000c10f386 */
[-C--:B------:R-:W-:Y:S01]  /*82f0*/  LEA.HI.X.SX32 R207, R7, R235.reuse, 0x2, P0 ;  /* 0x000000eb07cf7211 */ /* 0x080fe200000f16ff */
[C---:B------:R-:W-:Y:S01]  /*8300*/  IMAD.IADD R7, R196.reuse, 0x1, R5 ;  /* 0x00000001c4077824 */ /* 0x040fe200078e0205 */
[-C--:B---3--:R-:W-:Y:S03]  /*8310*/  LEA R200, P1, R5, R234.reuse, 0x2 ;  /* 0x000000ea05c87211 */ /* 0x088fe600078210ff */
[----:B------:R3:W-:Y:S01]  /*8320*/  REDG.E.ADD.F32.FTZ.RN.STRONG.GPU desc[UR6][R206.64], R19 ;  /* 0x00000013ce0079a6 */ /* 0x0007e2000c10f386 */
[-C--:B------:R-:W-:Y:S01]  /*8330*/  LEA R6, P0, R7, R234.reuse, 0x2 ;  /* 0x000000ea07067211 */ /* 0x080fe200078010ff */
[C---:B------:R-:W-:Y:S01]  /*8340*/  IMAD.IADD R9, R196.reuse, 0x1, R7 ;  /* 0x00000001c4097824 */ /* 0x040fe200078e0207 */
[-C--:B------:R-:W-:Y:S01]  /*8350*/  LEA.HI.X.SX32 R201, R5, R235.reuse, 0x2, P1 ;  /* 0x000000eb05c97211 */ /* 0x080fe200008f16ff */
[----:B------:R-:W-:Y:S01]  /*8360*/  VIADD R5, R197, 0x40 ;  /* 0x00000040c5057836 */ /* 0x000fe20000000000 */
[-C--:B------:R-:W-:Y:S01]  /*8370*/  LEA.HI.X.SX32 R7, R7, R235.reuse, 0x2, P0 ;  /* 0x000000eb07077211 */ /* 0x080fe200000f16ff */
[C---:B------:R-:W-:Y:S01]  /*8380*/  IMAD.IADD R4, R196.reuse, 0x1, R9 ;  /* 0x00000001c4047824 */ /* 0x040fe200078e0209 */
[CC--:B------:R-:W-:Y:S01]  /*8390*/  LEA R8, P0, R9.reuse, R234.reuse, 0x2 ;  /* 0x000000ea09087211 */ /* 0x0c0fe200078010ff */
[----:B------:R4:W-:Y:S01]  /*83a0*/  REDG.E.ADD.F32.FTZ.RN.STRONG.GPU desc[UR6][R200.64], R12 ;  /* 0x0000000cc80079a6 */ /* 0x0009e2000c10f386 */
[----:B-1----:R-:W-:Y:S02]  /*83b0*/  IMAD.IADD R17, R196, 0x1, R5 ;  /* 0x00000001c4117824 */ /* 0x002fe400078e0205 */
[-C--:B------:R-:W-:Y:S01]  /*83c0*/  LEA.HI.X.SX32 R9, R9, R235.reuse, 0x2, P0 ;  /* 0x000000eb09097211 */ /* 0x080fe200000f16ff */
[----:B------:R1:W-:Y:S01]  /*83d0*/  REDG.E.ADD.F32.FTZ.RN.STRONG.GPU desc[UR6][R6.64], R13 ;  /* 0x0000000d060079a6 */ /* 0x0003e2000c10f386 */
[CC--:B------:R-:W-:Y:S03]  /*83e0*/  LEA R10, P0, R4.reuse, R234.reuse, 0x2 ;  /* 0x000000ea040a7211 */ /* 0x0c0fe600078010ff */
[----:B------:R1:W-:Y:S01]  /*83f0*/  REDG.E.ADD.F32.FTZ.RN.STRONG.GPU desc[UR6][R8.64], R14 ;  /* 0x0000000e080079a6 */ /* 0x0003e2000c10f386 */
[-C--:B------:R-:W-:Y:S02]  /*8400*/  LEA.HI.X.SX32 R11, R4, R235.reuse, 0x2, P0 ;  /* 0x000000eb040b7211 */ /* 0x080fe400000f16ff */
[CC--:B--2---:R-:W-:Y:S03]  /*8410*/  LEA R18, P0, R5.reuse, R234.reuse, 0x2 ;  /* 0x000000ea05127211 */ /* 0x0c4fe600078010ff */
[----:B------:R2:W-:Y:S04]  /*8420*/  REDG.E.ADD.F32.FTZ.RN.STRONG.GPU desc[UR6][R10.64], R15 ;  /* 0x0000000f0a0079a6 */ /* 0x0005e8000c10f386 */
[----:B------:R-:W-:Y:S01]  /*8430*/  REDG.E.ADD.F32.FTZ.RN.STRONG.GPU desc[UR6][R234.64+0x100], R84 ;  /* 0x00010054ea0079a6 */ /* 0x000fe2000c10f386 */
[-C--:B---3--:R-:W-:Y:S01]  /*8440*/  LEA.HI.X.SX32 R19, R5, R235.reuse, 0x2, P0 ;  /* 0x000000eb05137211 */ /* 0x088fe200000f16ff */
[C---:B------:R-:W-:Y:S01]  /*8450*/  IMAD.IADD R5, R196.reuse, 0x1, R17 ;  /* 0x00000001c4057824 */ /* 0x040fe200078e0211 */
[CC--:B------:R-:W-:Y:S01]  /*8460*/  LEA R16, P0, R17.reuse, R234.reuse, 0x2 ;  /* 0x000000ea11107211 */ /* 0x0c0fe200078010ff */
[----:B------:R-:W-:Y:S03]  /*8470*/  REDG.E.ADD.F32.FTZ.RN.STRONG.GPU desc[UR6][R204.64+0x100], R85 ;  /* 0x00010055cc0079a6 */ /* 0x000fe6000c10f386 */
[-C--:B------:R-:W-:Y:S01]  /*8480*/  LEA.HI.X.SX32 R17, R17, R235.reuse, 0x2, P0 ;  /* 0x000000eb11117211 */ /* 0x080fe200000f16ff */
[----:B------:R-:W-:Y:S01]  /*8490*/  REDG.E.ADD.F32.FTZ.RN.STRONG.GPU desc[UR6][R18.64], R86 ;  /* 0x00000056120079a6 */ /* 0x000fe2000c10f386 */
[CC--:B----4-:R-:W-:Y:S03]  /*84a0*/  LEA R12, P1, R5.reuse, R234.reuse, 0x2 ;  /* 0x000000ea050c7211 */ /* 0x0d0fe600078210ff */
[----:B------:R3:W-:Y:S01]  /*84b0*/  REDG.E.ADD.F32.FTZ.RN.STRONG.GPU desc[UR6][R16.64], R87 ;  /* 0x00000057100079a6 */ /* 0x0007e2000c10f386 */
[C---:B-1----:R-:W-:Y:S01]  /*84c0*/  IMAD.IADD R7, R196.reuse, 0x1, R5 ;  /* 0x00000001c4077824 */ /* 0x042fe200078e0205 */
[-C--:B------:R-:W-:Y:S01]  /*84d0*/  LEA.HI.X.SX32 R13, R5, R235.reuse, 0x2, P1 ;  /* 0x000000eb050d7211 */ /* 0x080fe200008f16ff */
[----:B------:R-:W-:Y:S01]  /*84e0*/  VIADD R5, R197, 0x60 ;  /* 0x00000060c5057836 */ /* 0x000fe20000000000 */
[----:B------:R-:W-:Y:S01]  /*84f0*/  LDSM.16.MT88.4 R84, [R243+0x4000] ;  /* 0x00400000f354783b */ /* 0x000fe20000004200 */
[C---:B------:R-:W-:Y:S01]  /*8500*/  IMAD.IADD R9, R196.reuse, 0x1, R7 ;  /* 0x00000001c4097824 */ /* 0x040fe200078e0207 */
[CC--:B------:R-:W-:Y:S02]  /*8510*/  LEA R6, P0, R7.reuse, R234.reuse, 0x2 ;  /* 0x000000ea07067211 */ /* 0x0c0fe400078010ff */
[----:B------:R1:W-:Y:S01]  /*8520*/  REDG.E.ADD.F32.FTZ.RN.STRONG.GPU desc[UR6][R12.64], R88 ;  /* 0x000000580c0079a6 */ /* 0x0003e2000c10f386 */
[C---:B------:R-:W-:Y:S01]  /*8530*/  IMAD.IADD R4, R196.reuse, 0x1, R9 ;  /* 0x00000001c4047824 */ /* 0x040fe200078e0209 */
[-C--:B------:R-:W-:Y:S01]  /*8540*/  LEA.HI.X.SX32 R7, R7, R235.reuse, 0x2, P0 ;  /* 0x000000eb07077211 */ /* 0x080fe200000f16ff */
[----:B--2---:R-:W-:Y:S01]  /*8550*/  IMAD.IADD R15, R196, 0x1, R5 ;  /* 0x00000001c40f7824 */ /* 0x004fe200078e0205 */
[CC--:B------:R-:W-:Y:S03]  /*8560*/  LEA R8, P0, R9.reuse, R234.reuse, 0x2 ;  /* 0x000000ea09087211 */ /* 0x0c0fe600078010ff */
[----:B------:R2:W-:Y:S01]  /*8570*/  REDG.E.ADD.F32.FTZ.RN.STRONG.GPU desc[UR6][R6.64], R89 ;  /* 0x00000059060079a6 */ /* 0x0005e2000c10f386 */
[-C--:B------:R-:W-:Y:S02]  /*8580*/  LEA.HI.X.SX32 R9, R9, R235.reuse, 0x2, P0 ;  /* 0x000000eb09097211 */ /* 0x080fe400000f16ff */
[CC--:B------:R-:W-:Y:S03]  /*8590*/  LEA R10, P0, R4.reuse, R234.reuse, 0x2 ;  /* 0x000000ea040a7211 */ /* 0x0c0fe600078010ff */
[----:B------:R4:W-:Y:S01]  /*85a0*/  REDG.E.ADD.F32.FTZ.RN.STRONG.GPU desc[UR6][R8.64], R90 ;  /* 0x0000005a080079a6 */ /* 0x0009e2000c10f386 */
[-C--:B------:R-:W-:Y:S05]  /*85b0*/  LEA.HI.X.SX32 R11, R4, R235.reuse, 0x2, P0 ;  /* 0x000000eb040b7211 */ /* 0x080fea00000f16ff */
[----:B------:R4:W-:Y:S01]  /*85c0*/  REDG.E.ADD.F32.FTZ.RN.STRONG.GPU desc[UR6][R10.64], R91 ;  /* 0x0000005b0a0079a6 */ /* 0x0009e2000c10f386 */
[CC--:B---3--:R-:W-:Y:S03]  /*85d0*/  LEA R16, P0, R5.reuse, R234.reuse, 0x2 ;  /* 0x000000ea05107211 */ /* 0x0c8fe600078010ff */
[----:B------:R-:W-:Y:S01]  /*85e0*/  REDG.E.ADD.F32.FTZ.RN.STRONG.GPU desc[UR6][R234.64+0x180], R96 ;  /* 0x00018060ea0079a6 */ /* 0x000fe2000c10f386 */
[-C--:B------:R-:W-:Y:S01]  /*85f0*/  LEA.HI.X.SX32 R17, R5, R235.reuse, 0x2, P0 ;  /* 0x000000eb05117211 */ /* 0x080fe200000f16ff */
[C---:B------:R-:W-:Y:S01]  /*8600*/  IMAD.IADD R5, R196.reuse, 0x1, R15 ;  /* 0x00000001c4057824 */ /* 0x040fe200078e020f */
[-C--:B-1----:R-:W-:Y:S01]  /*8610*/  LEA R12, P0, R15, R234.reuse, 0x2 ;  /* 0x000000ea0f0c7211 */ /* 0x082fe200078010ff */
[----:B------:R-:W-:Y:S03]  /*8620*/  REDG.E.ADD.F32.FTZ.RN.STRONG.GPU desc[UR6][R204.64+0x180], R97 ;  /* 0x00018061cc0079a6 */ /* 0x000fe6000c10f386 */
[-C--:B------:R-:W-:Y:S02]  /*8630*/  LEA R14, P1, R5, R234.reuse, 0x2 ;  /* 0x000000ea050e7211 */ /* 0x080fe400078210ff */
[-C--:B------:R-:W-:Y:S01]  /*8640*/  LEA.HI.X.SX32 R13, R15, R235.reuse, 0x2, P0 ;  /* 0x000000eb0f0d7211 */ /* 0x080fe200000f16ff */
[----:B------:R1:W-:Y:S01]  /*8650*/  REDG.E.ADD.F32.FTZ.RN.STRONG.GPU desc[UR6][R16.64], R98 ;  /* 0x00000062100079a6 */ /* 0x0003e2000c10f386 */
[C---:B--2---:R-:W-:Y:S01]  /*8660*/  IMAD.IADD R7, R196.reuse, 0x1, R5 ;  /* 0x00000001c4077824 */ /* 0x044fe200078e0205 */
[-C--:B------:R-:W-:Y:S01]  /*8670*/  LEA.HI.X.SX32 R15, R5, R235.reuse, 0x2, P1 ;  /* 0x000000eb050f7211 */ /* 0x080fe200008f16ff */
[----:B------:R-:W-:Y:S01]  /*8680*/  VIADD R5, R197, 0x80 ;  /* 0x00000080c5057836 */ /* 0x000fe20000000000 */
[----:B------:R2:W-:Y:S02]  /*8690*/  REDG.E.ADD.F32.FTZ.RN.STRONG.GPU desc[UR6][R12.64], R99 ;  /* 0x000000630c0079a6 */ /* 0x0005e4000c10f386 */
[CC--:B------:R-:W-:Y:S01]  /*86a0*/  LEA R6, P0, R7.reuse, R234.reuse, 0x2 ;  /* 0x000000ea07067211 */ /* 0x0c0fe200078010ff */
[C---:B----4-:R-:W-:Y:S01]  /*86b0*/  IMAD.IADD R9, R196.reuse, 0x1, R7 ;  /* 0x00000001c4097824 */ /* 0x050fe200078e0207 */
[----:B------:R3:W-:Y:S02]  /*86c0*/  REDG.E.ADD.F32.FTZ.RN.STRONG.GPU desc[UR6][R14.64], R92 ;  /* 0x0000005c0e0079a6 */ /* 0x0007e4000c10f386 */
[-C--:B------:R-:W-:Y:S01]  /*86d0*/  LEA.HI.X.SX32 R7, R7, R235.reuse, 0x2, P0 ;  /* 0x000000eb07077211 */ /* 0x080fe200000f16ff */
[----:B------:R-:W-:Y:S01]  /*86e0*/  IMAD.IADD R4, R196, 0x1, R9 ;  /* 0x00000001c4047824 */ /* 0x000fe200078e0209 */
[CC--:B------:R-:W-:Y:S01]  /*86f0*/  LEA R8, P0, R9.reuse, R234.reuse, 0x2 ;  /* 0x000000ea09087211 */ /* 0x0c0fe200078010ff */
[----:B------:R-:W-:Y:S03]  /*8700*/  LDSM.16.MT88.4 R88, [R243+0x6000] ;  /* 0x00600000f358783b */ /* 0x000fe60000004200 */
[-C--:B------:R-:W-:Y:S01]  /*8710*/  LEA.HI.X.SX32 R9, R9, R235.reuse, 0x2, P0 ;  /* 0x000000eb09097211 */ /* 0x080fe200000f16ff */
[----:B------:R4:W-:Y:S01]  /*8720*/  REDG.E.ADD.F32.FTZ.RN.STRONG.GPU desc[UR6][R6.64], R93 ;  /* 0x0000005d060079a6 */ /* 0x0009e2000c10f386 */
[CC--:B------:R-:W-:Y:S03]  /*8730*/  LEA R10, P0, R4.reuse, R234.reuse, 0x2 ;  /* 0x000000ea040a7211 */ /* 0x0c0fe600078010ff */
[----:B------:R4:W-:Y:S01]  /*8740*/  REDG.E.ADD.F32.FTZ.RN.STRONG.GPU desc[UR6][R8.64], R94 ;  /* 0x0000005e080079a6 */ /* 0x0009e2000c10f386 */
[-C--:B------:R-:W-:Y:S05]  /*8750*/  LEA.HI.X.SX32 R11, R4, R235.reuse, 0x2, P0 ;  /* 0x000000eb040b7211 */ /* 0x080fea00000f16ff */
[----:B------:R4:W-:Y:S01]  /*8760*/  REDG.E.ADD.F32.FTZ.RN.STRONG.GPU desc[UR6][R10.64], R95 ;  /* 0x0000005f0a0079a6 */ /* 0x0009e2000c10f386 */
[CC--:B-1----:R-:W-:Y:S01]  /*8770*/  LEA R16, P0, R5.reuse, R234.reuse, 0x2 ;  /* 0x000000ea05107211 */ /* 0x0c2fe200078010ff */
[C---:B--2---:R-:W-:Y:S02]  /*8780*/  IMAD.IADD R13, R196.reuse, 0x1, R5 ;  /* 0x00000001c40d7824 */ /* 0x044fe400078e0205 */
[----:B------:R-:W-:Y:S01]  /*8790*/  REDG.E.ADD.F32.FTZ.RN.STRONG.GPU desc[UR6][R234.64+0x200], R100 ;  /* 0x00020064ea0079a6 */ /* 0x000fe2000c10f386 */
[-C--:B------:R-:W-:Y:S01]  /*87a0*/  LEA.HI.X.SX32 R17, R5, R235.reuse, 0x2, P0 ;  /* 0x000000eb05117211 */ /* 0x080fe200000f16ff */
[C---:B------:R-:W-:Y:S01]  /*87b0*/  IMAD.IADD R5, R196.reuse, 0x1, R13 ;  /* 0x00000001c4057824 */ /* 0x040fe200078e020d */
[CC--:B------:R-:W-:Y:S01]  /*87c0*/  LEA R12, P0, R13.reuse, R234.reuse, 0x2 ;  /* 0x000000ea0d0c7211 */ /* 0x0c0fe200078010ff */
[----:B------:R-:W-:Y:S03]  /*87d0*/  REDG.E.ADD.F32.FTZ.RN.STRONG.GPU desc[UR6][R204.64+0x200], R101 ;  /* 0x00020065cc0079a6 */ /* 0x000fe6000c10f386 */
[-C--:B------:R-:W-:Y:S01]  /*87e0*/  LEA.HI.X.SX32 R13, R13, R235.reuse, 0x2, P0 ;  /* 0x000000eb0d0d7211 */ /* 0x080fe200000f16ff */
[----:B------:R1:W-:Y:S01]  /*87f0*/  REDG.E.ADD.F32.FTZ.RN.STRONG.GPU desc[UR6][R16.64], R102 ;  /* 0x00000066100079a6 */ /* 0x0003e2000c10f386 */
[CC--:B---3--:R-:W-:Y:S01]  /*8800*/  LEA R14, P1, R5.reuse, R234.reuse, 0x2 ;  /* 0x000000ea050e7211 */ /* 0x0c8fe200078210ff */
[C---:B----4-:R-:W-:Y:S02]  /*8810*/  IMAD.IADD R7, R196.reuse, 0x1, R5 ;  /* 0x00000001c4077824 */ /* 0x050fe400078e0205 */
[----:B------:R2:W-:Y:S01]  /*8820*/  REDG.E.ADD.F32.FTZ.RN.STRONG.GPU desc[UR6][R12.64], R103 ;  /* 0x000000670c0079a6 */ /* 0x0005e2000c10f386 */
[-C--:B------:R-:W-:Y:S01]  /*8830*/  LEA.HI.X.SX32 R15, R5, R235.reuse, 0x2, P1 ;  /* 0x000000eb050f7211 */ /* 0x080fe200008f16ff */
[----:B------:R-:W-:Y:S01]  /*8840*/  VIADD R5, R197, 0xa0 ;  /* 0x000000a0c5057836 */ /* 0x000fe20000000000 */
[CC--:B------:R-:W-:Y:S01]  /*8850*/  LEA R6, P0, R7.reuse, R234.reuse, 0x2 ;  /* 0x000000ea07067211 */ /* 0x0c0fe200078010ff */
[C---:B------:R-:W-:Y:S02]  /*8860*/  IMAD.IADD R9, R196.reuse, 0x1, R7 ;  /* 0x00000001c4097824 */ /* 0x040fe400078e0207 */
[----:B------:R3:W-:Y:S01]  /*8870*/  REDG.E.ADD.F32.FTZ.RN.STRONG.GPU desc[UR6][R14.64], R104 ;  /* 0x000000680e0079a6 */ /* 0x0007e2000c10f386 */
        /* <DEDUP_REMOVED lines=8> */
[-C--:B------:R-:W-:Y:S02]  /*8900*/  LEA.HI.X.SX32 R11, R4, R235.reuse, 0x2, P0 ;  /* 0x000000eb040b7211 */ /* 0x080fe400000f16ff */
[CC--:B-1----:R-:W-:Y:S03]  /*8910*/  LEA R16, P0, R5.reuse, R234.reuse, 0x2 ;  /* 0x000000ea05107211 */ /* 0x0c2fe600078010ff */
[----:B------:R1:W-:Y:S01]  /*8920*/  REDG.E.ADD.F32.FTZ.RN.STRONG.GPU desc[UR6][R10.64], R107 ;  /* 0x0000006b0a0079a6 */ /* 0x0003e2000c10f386 */
[C---:B--2---:R-:W-:Y:S01]  /*8930*/  IMAD.IADD R13, R196.reuse, 0x1, R5 ;  /* 0x00000001c40d7824 */ /* 0x044fe200078e0205 */
[-C--:B------:R-:W-:Y:S02]  /*8940*/  LEA.HI.X.SX32 R17, R5, R235.reuse, 0x2, P0 ;  /* 0x000000eb05117211 */ /* 0x080fe400000f16ff */
[----:B------:R-:W-:Y:S01]  /*8950*/  REDG.E.ADD.F32.FTZ.RN.STRONG.GPU desc[UR6][R234.64+0x280], R112 ;  /* 0x00028070ea0079a6 */ /* 0x000fe2000c10f386 */
[C---:B------:R-:W-:Y:S01]  /*8960*/  IMAD.IADD R5, R196.reuse, 0x1, R13 ;  /* 0x00000001c4057824 */ /* 0x040fe200078e020d */
[CC--:B------:R-:W-:Y:S02]  /*8970*/  LEA R12, P0, R13.reuse, R234.reuse, 0x2 ;  /* 0x000000ea0d0c7211 */ /* 0x0c0fe400078010ff */
[----:B------:R-:W-:Y:S02]  /*8980*/  REDG.E.ADD.F32.FTZ.RN.STRONG.GPU desc[UR6][R204.64+0x280], R113 ;  /* 0x00028071cc0079a6 */ /* 0x000fe4000c10f386 */
[-C--:B------:R-:W-:Y:S02]  /*8990*/  LEA.HI.X.SX32 R13, R13, R235.reuse, 0x2, P0 ;  /* 0x000000eb0d0d7211 */ /* 0x080fe400000f16ff */
[----:B------:R2:W-:Y:S01]  /*89a0*/  REDG.E.ADD.F32.FTZ.RN.STRONG.GPU desc[UR6][R16.64], R114 ;  /* 0x00000072100079a6 */ /* 0x0005e2000c10f386 */
[CC--:B---3--:R-:W-:Y:S03]  /*89b0*/  LEA R14, P1, R5.reuse, R234.reuse, 0x2 ;  /* 0x000000ea050e7211 */ /* 0x0c8fe600078210ff */
[----:B------:R3:W-:Y:S01]  /*89c0*/  REDG.E.ADD.F32.FTZ.RN.STRONG.GPU desc[UR6][R12.64], R115 ;  /* 0x000000730c0079a6 */ /* 0x0007e2000c10f386 */
[C---:B----4-:R-:W-:Y:S01]  /*89d0*/  IMAD.IADD R7, R196.reuse, 0x1, R5 ;  /* 0x00000001c4077824 */ /* 0x050fe200078e0205 */
[-C--:B------:R-:W-:Y:S01]  /*89e0*/  LEA.HI.X.SX32 R15, R5, R235.reuse, 0x2, P1 ;  /* 0x000000eb050f7211 */ /* 0x080fe200008f16ff */
[----:B------:R-:W-:Y:S01]  /*89f0*/  VIADD R5, R197, 0xc0 ;  /* 0x000000c0c5057836 */ /* 0x000fe20000000000 */
[----:B------:R-:W-:Y:S01]  /*8a00*/  LDSM.16.MT88.4 R112, [R243+0x7800] ;  /* 0x00780000f370783b */ /* 0x000fe20000004200 */
[C---:B------:R-:W-:Y:S01]  /*8a10*/  IMAD.IADD R9, R196.reuse, 0x1, R7 ;  /* 0x00000001c4097824 */ /* 0x040fe200078e0207 */
[-C--:B------:R-:W-:Y:S01]  /*8a20*/  LEA R6, P0, R7, R234.reuse, 0x2 ;  /* 0x000000ea07067211 */ /* 0x080fe200078010ff */
[----:B------:R-:W-:Y:S01]  /*8a30*/  VIADD R197, R197, 0xe0 ;  /* 0x000000e0c5c57836 */ /* 0x000fe20000000000 */
[----:B------:R4:W-:Y:S01]  /*8a40*/  REDG.E.ADD.F32.FTZ.RN.STRONG.GPU desc[UR6][R14.64], R108 ;  /* 0x0000006c0e0079a6 */ /* 0x0009e2000c10f386 */
[----:B------:R-:W-:Y:S01]  /*8a50*/  IMAD.IADD R4, R196, 0x1, R9 ;  /* 0x00000001c4047824 */ /* 0x000fe200078e0209 */
[-C--:B------:R-:W-:Y:S02]  /*8a60*/  LEA.HI.X.SX32 R7, R7, R235.reuse, 0x2, P0 ;  /* 0x000000eb07077211 */ /* 0x080fe400000f16ff */
[CC--:B------:R-:W-:Y:S03]  /*8a70*/  LEA R8, P0, R9.reuse, R234.reuse, 0x2 ;  /* 0x000000ea09087211 */ /* 0x0c0fe600078010ff */
[----:B------:R4:W-:Y:S01]  /*8a80*/  REDG.E.ADD.F32.FTZ.RN.STRONG.GPU desc[UR6][R6.64], R109 ;  /* 0x0000006d060079a6 */ /* 0x0009e2000c10f386 */
[-C--:B------:R-:W-:Y:S02]  /*8a90*/  LEA.HI.X.SX32 R9, R9, R235.reuse, 0x2, P0 ;  /* 0x000000eb09097211 */ /* 0x080fe400000f16ff */
[CC--:B-1----:R-:W-:Y:S03]  /*8aa0*/  LEA R10, P0, R4.reuse, R234.reuse, 0x2 ;  /* 0x000000ea040a7211 */ /* 0x0c2fe600078010ff */
[----:B------:R1:W-:Y:S01]  /*8ab0*/  REDG.E.ADD.F32.FTZ.RN.STRONG.GPU desc[UR6][R8.64], R110 ;  /* 0x0000006e080079a6 */ /* 0x0003e2000c10f386 */
[-C--:B------:R-:W-:Y:S02]  /*8ac0*/  LEA.HI.X.SX32 R11, R4, R235.reuse, 0x2, P0 ;  /* 0x000000eb040b7211 */ /* 0x080fe400000f16ff */
[CC--:B--2---:R-:W-:Y:S03]  /*8ad0*/  LEA R16, P0, R5.reuse, R234.reuse, 0x2 ;  /* 0x000000ea05107211 */ /* 0x0c4fe600078010ff */
[----:B------:R2:W-:Y:S01]  /*8ae0*/  REDG.E.ADD.F32.FTZ.RN.STRONG.GPU desc[UR6][R10.64], R111 ;  /* 0x0000006f0a0079a6 */ /* 0x0005e2000c10f386 */
[C---:B---3--:R-:W-:Y:S01]  /*8af0*/  IMAD.IADD R13, R196.reuse, 0x1, R5 ;  /* 0x00000001c40d7824 */ /* 0x048fe200078e0205 */
[-C--:B------:R-:W-:Y:S02]  /*8b00*/  LEA.HI.X.SX32 R17, R5, R235.reuse, 0x2, P0 ;  /* 0x000000eb05117211 */ /* 0x080fe400000f16ff */
[----:B------:R-:W-:Y:S01]  /*8b10*/  REDG.E.ADD.F32.FTZ.RN.STRONG.GPU desc[UR6][R234.64+0x300], R116 ;  /* 0x00030074ea0079a6 */ /* 0x000fe2000c10f386 */
[C---:B------:R-:W-:Y:S01]  /*8b20*/  IMAD.IADD R5, R196.reuse, 0x1, R13 ;  /* 0x00000001c4057824 */ /* 0x040fe200078e020d */
[CC--:B------:R-:W-:Y:S02]  /*8b30*/  LEA R12, P0, R13.reuse, R234.reuse, 0x2 ;  /* 0x000000ea0d0c7211 */ /* 0x0c0fe400078010ff */
[----:B------:R-:W-:Y:S02]  /*8b40*/  REDG.E.ADD.F32.FTZ.RN.STRONG.GPU desc[UR6][R204.64+0x300], R117 ;  /* 0x00030075cc0079a6 */ /* 0x000fe4000c10f386 */
[-C--:B------:R-:W-:Y:S02]  /*8b50*/  LEA.HI.X.SX32 R13, R13, R235.reuse, 0x2, P0 ;  /* 0x000000eb0d0d7211 */ /* 0x080fe400000f16ff */
[CC--:B----4-:R-:W-:Y:S01]  /*8b60*/  LEA R14, P1, R5.reuse, R234.reuse, 0x2 ;  /* 0x000000ea050e7211 */ /* 0x0d0fe200078210ff */
[----:B------:R3:W-:Y:S01]  /*8b70*/  REDG.E.ADD.F32.FTZ.RN.STRONG.GPU desc[UR6][R16.64], R118 ;  /* 0x00000076100079a6 */ /* 0x0007e2000c10f386 */
[C---:B------:R-:W-:Y:S02]  /*8b80*/  IMAD.IADD R7, R196.reuse, 0x1, R5 ;  /* 0x00000001c4077824 */ /* 0x040fe400078e0205 */
[-C--:B------:R-:W-:Y:S01]  /*8b90*/  LEA.HI.X.SX32 R15, R5, R235.reuse, 0x2, P1 ;  /* 0x000000eb050f7211 */ /* 0x080fe200008f16ff */
[----:B------:R4:W-:Y:S01]  /*8ba0*/  REDG.E.ADD.F32.FTZ.RN.STRONG.GPU desc[UR6][R12.64], R119 ;  /* 0x000000770c0079a6 */ /* 0x0009e2000c10f386 */
[C---:B------:R-:W-:Y:S01]  /*8bb0*/  IMAD.IADD R5, R196.reuse, 0x1, R197 ;  /* 0x00000001c4057824 */ /* 0x040fe200078e02c5 */
[CC--:B------:R-:W-:Y:S01]  /*8bc0*/  LEA R6, P0, R7.reuse, R234.reuse, 0x2 ;  /* 0x000000ea07067211 */ /* 0x0c0fe200078010ff */
[C---:B-1----:R-:W-:Y:S01]  /*8bd0*/  IMAD.IADD R9, R196.reuse, 0x1, R7 ;  /* 0x00000001c4097824 */ /* 0x042fe200078e0207 */
[----:B------:R-:W-:Y:S02]  /*8be0*/  REDG.E.ADD.F32.FTZ.RN.STRONG.GPU desc[UR6][R14.64], R120 ;  /* 0x000000780e0079a6 */ /* 0x000fe4000c10f386 */
[-C--:B------:R-:W-:Y:S01]  /*8bf0*/  LEA.HI.X.SX32 R7, R7, R235.reuse, 0x2, P0 ;  /* 0x000000eb07077211 */ /* 0x080fe200000f16ff */
[----:B------:R-:W-:Y:S01]  /*8c00*/  IMAD.IADD R4, R196, 0x1, R9 ;  /* 0x00000001c4047824 */ /* 0x000fe200078e0209 */
[CC--:B------:R-:W-:Y:S01]  /*8c10*/  LEA R8, P0, R9.reuse, R234.reuse, 0x2 ;  /* 0x000000ea09087211 */ /* 0x0c0fe200078010ff */
[----:B------:R-:W-:Y:S03]  /*8c20*/  LDSM.16.MT88.4 R108, [R243+0x5800] ;  /* 0x00580000f36c783b */ /* 0x000fe60000004200 */
[-C--:B------:R-:W-:Y:S01]  /*8c30*/  LEA.HI.X.SX32 R9, R9, R235.reuse, 0x2, P0 ;  /* 0x000000eb09097211 */ /* 0x080fe200000f16ff */
[----:B------:R1:W-:Y:S01]  /*8c40*/  REDG.E.ADD.F32.FTZ.RN.STRONG.GPU desc[UR6][R6.64], R121 ;  /* 0x00000079060079a6 */ /* 0x0003e2000c10f386 */
[CC--:B--2---:R-:W-:Y:S03]  /*8c50*/  LEA R10, P0, R4.reuse, R234.reuse, 0x2 ;  /* 0x000000ea040a7211 */ /* 0x0c4fe600078010ff */
[----:B------:R-:W-:Y:S01]  /*8c60*/  REDG.E.ADD.F32.FTZ.RN.STRONG.GPU desc[UR6][R8.64], R122 ;  /* 0x0000007a080079a6 */ /* 0x000fe2000c10f386 */
[-C--:B------:R-:W-:Y:S02]  /*8c70*/  LEA.HI.X.SX32 R11, R4, R235.reuse, 0x2, P0 ;  /* 0x000000eb040b7211 */ /* 0x080fe400000f16ff */
[CC--:B---3--:R-:W-:Y:S03]  /*8c80*/  LEA R16, P0, R197.reuse, R234.reuse, 0x2 ;  /* 0x000000eac5107211 */ /* 0x0c8fe600078010ff */
[----:B------:R-:W-:Y:S01]  /*8c90*/  REDG.E.ADD.F32.FTZ.RN.STRONG.GPU desc[UR6][R10.64], R123 ;  /* 0x0000007b0a0079a6 */ /* 0x000fe2000c10f386 */
[C---:B----4-:R-:W-:Y:S01]  /*8ca0*/  IMAD.IADD R13, R196.reuse, 0x1, R5 ;  /* 0x00000001c40d7824 */ /* 0x050fe200078e0205 */
[-C--:B------:R-:W-:Y:S02]  /*8cb0*/  LEA.HI.X.SX32 R17, R197, R235.reuse, 0x2, P0 ;  /* 0x000000ebc5117211 */ /* 0x080fe400000f16ff */
[----:B------:R-:W-:Y:S01]  /*8cc0*/  LDSM.16.MT88.4 R8, [R243] ;  /* 0x00000000f308783b */ /* 0x000fe20000004200 */
[CC--:B------:R-:W-:Y:S03]  /*8cd0*/  LEA R18, P0, R5.reuse, R234.reuse, 0x2 ;  /* 0x000000ea05127211 */ /* 0x0c0fe600078010ff */
[----:B------:R-:W-:Y:S01]  /*8ce0*/  REDG.E.ADD.F32.FTZ.RN.STRONG.GPU desc[UR6][R234.64+0x380], R128 ;  /* 0x00038080ea0079a6 */ /* 0x000fe2000c10f386 */
[-C--:B------:R-:W-:Y:S02]  /*8cf0*/  LEA.HI.X.SX32 R19, R5, R235.reuse, 0x2, P0 ;  /* 0x000000eb05137211 */ /* 0x080fe400000f16ff */
[CC--:B------:R-:W-:Y:S01]  /*8d00*/  LEA R96, P0, R13.reuse, R234.reuse, 0x2 ;  /* 0x000000ea0d607211 */ /* 0x0c0fe200078010ff */
[----:B------:R-:W-:Y:S03]  /*8d10*/  REDG.E.ADD.F32.FTZ.RN.STRONG.GPU desc[UR6][R204.64+0x380], R129 ;  /* 0x00038081cc0079a6 */ /* 0x000fe6000c10f386 */
[-C--:B------:R-:W-:Y:S01]  /*8d20*/  LEA.HI.X.SX32 R97, R13, R235.reuse, 0x2, P0 ;  /* 0x000000eb0d617211 */ /* 0x080fe200000f16ff */
[C---:B-1----:R-:W-:Y:S01]  /*8d30*/  IMAD.IADD R7, R196.reuse, 0x1, R13 ;  /* 0x00000001c4077824 */ /* 0x042fe200078e020d */
[----:B------:R-:W-:Y:S03]  /*8d40*/  REDG.E.ADD.F32.FTZ.RN.STRONG.GPU desc[UR6][R16.64], R130 ;  /* 0x00000082100079a6 */ /* 0x000fe6000c10f386 */
[C---:B------:R-:W-:Y:S01]  /*8d50*/  IMAD.IADD R5, R196.reuse, 0x1, R7 ;  /* 0x00000001c4057824 */ /* 0x040fe200078e0207 */
[-C--:B------:R-:W-:Y:S01]  /*8d60*/  LEA R100, P2, R7, R234.reuse, 0x2 ;  /* 0x000000ea07647211 */ /* 0x080fe200078410ff */
[----:B------:R-:W-:Y:S02]  /*8d70*/  LDSM.16.MT88.4 R12, [R0+0x28000] ;  /* 0x02800000000c783b */ /* 0x000fe40000004200 */
[----:B------:R-:W-:Y:S01]  /*8d80*/  IMAD.IADD R196, R196, 0x1, R5 ;  /* 0x00000001c4c47824 */ /* 0x000fe200078e0205 */
[-C--:B------:R-:W-:Y:S01]  /*8d90*/  LEA R106, P1, R5, R234.reuse, 0x2 ;  /* 0x000000ea056a7211 */ /* 0x080fe200078210ff */
[----:B------:R-:W-:Y:S01]  /*8da0*/  REDG.E.ADD.F32.FTZ.RN.STRONG.GPU desc[UR6][R18.64], R131 ;  /* 0x00000083120079a6 */ /* 0x000fe2000c10f386 */
[-C--:B------:R-:W-:Y:S02]  /*8db0*/  LEA.HI.X.SX32 R101, R7, R235.reuse, 0x2, P2 ;  /* 0x000000eb07657211 */ /* 0x080fe400010f16ff */
[-C--:B------:R-:W-:Y:S01]  /*8dc0*/  LEA.HI.X.SX32 R107, R5, R235.reuse, 0x2, P1 ;  /* 0x000000eb056b7211 */ /* 0x080fe200008f16ff */
[----:B------:R-:W-:Y:S01]  /*8dd0*/  LDSM.16.MT88.4 R16, [R243+0x2000] ;  /* 0x00200000f310783b */ /* 0x000fe20000004200 */
[C---:B------:R-:W-:Y:S02]  /*8de0*/  LEA R104, P0, R196.reuse, R234, 0x2 ;  /* 0x000000eac4687211 */ /* 0x040fe400078010ff */
[----:B------:R-:W-:Y:S01]  /*8df0*/  PLOP3.LUT P1, PT, PT, PT, UP0, 0x80, 0x0 ;  /* 0x000000000000781c */ /* 0x000fe20003f2f008 */
[----:B------:R-:W1:Y:S01]  /*8e00*/  LDSM.16.MT88.4 R4, [R246+0x28000] ;  /* 0x02800000f604783b */ /* 0x000e620000004200 */
[----:B------:R-:W-:Y:S01]  /*8e10*/  LEA.HI.X.SX32 R105, R196, R235, 0x2, P0 ;  /* 0x000000ebc4697211 */ /* 0x000fe200000f16ff */
[----:B------:R-:W-:Y:S01]  /*8e20*/  @UP3 UIADD3 UR14, UP0, UR14, -0x100, URZ ;  /* 0xffffff000e0e3890 */ /* 0x000fe2000ff1e03f */
[----:B------:R-:W-:Y:S01]  /*8e30*/  PLOP3.LUT P0, PT, PT, PT, UP2, 0x80, 0x0 ;  /* 0x000000000000781c */ /* 0x000fe20003f0f028 */
[----:B------:R-:W-:Y:S02]  /*8e40*/  REDG.E.ADD.F32.FTZ.RN.STRONG.GPU desc[UR6][R96.64], R124 ;  /* 0x0000007c600079a6 */ /* 0x000fe4000c10f386 */
[----:B------:R-:W-:Y:S02]  /*8e50*/  @UP3 UIADD3.X UR13, UR13, -0x1, URZ, UP0, !UPT ;  /* 0xffffffff0d0d3890 */ /* 0x000fe400087fe43f */
[----:B------:R-:W2:Y:S04]  /*8e60*/  LDSM.16.MT88.4 R96, [R243+0x800] ;  /* 0x00080000f360783b */ /* 0x000ea80000004200 */
[----:B------:R-:W-:Y:S04]  /*8e70*/  REDG.E.ADD.F32.FTZ.RN.STRONG.GPU desc[UR6][R100.64], R125 ;  /* 0x0000007d640079a6 */ /* 0x000fe8000c10f386 */
[----:B------:R-:W3:Y:S04]  /*8e80*/  LDSM.16.MT88.4 R100, [R0+0x28800] ;  /* 0x028800000064783b */ /* 0x000ee80000004200 */
[----:B------:R-:W-:Y:S04]  /*8e90*/  REDG.E.ADD.F32.FTZ.RN.STRONG.GPU desc[UR6][R106.64], R126 ;  /* 0x0000007e6a0079a6 */ /* 0x000fe8000c10f386 */
[----:B------:R-:W-:Y:S04]  /*8ea0*/  REDG.E.ADD.F32.FTZ.RN.STRONG.GPU desc[UR6][R104.64], R127 ;  /* 0x0000007f680079a6 */ /* 0x000fe8000c10f386 */
[----:B------:R-:W-:Y:S01]  /*8eb0*/  LDSM.16.MT88.4 R104, [R243+0x7000] ;  /* 0x00700000f368783b */ /* 0x000fe20000004200 */
        /* <DEDUP_REMOVED lines=9> */
[----:B------:R-:W4:Y:S05]  /*8f50*/  LDSM.16.MT88.4 R16, [R243+0x4800] ;  /* 0x00480000f310783b */ /* 0x000f2a0000004200 */
[-C--:B------:R-:W-:Y:S06]  /*8f60*/  HMMA.16816.F32.BF16 R164, R4, R84.reuse, R164 ;  /* 0x0000005404a4723c */ /* 0x080fec00000418a4 */
[C---:B------:R-:W-:Y:S06]  /*8f70*/  HMMA.16816.F32.BF16 R168, R12.reuse, R84, R168 ;  /* 0x000000540ca8723c */ /* 0x040fec00000418a8 */
[-C--:B------:R-:W-:Y:S06]  /*8f80*/  HMMA.16816.F32.BF16 R172, R12, R86.reuse, R172 ;  /* 0x000000560cac723c */ /* 0x080fec00000418ac */
[C---:B------:R-:W-:Y:S01]  /*8f90*/  HMMA.16816.F32.BF16 R176, R4.reuse, R86, R176 ;  /* 0x0000005604b0723c */ /* 0x040fe200000418b0 */
[----:B------:R-:W4:Y:S05]  /*8fa0*/  LDSM.16.MT88.4 R84, [R243+0x6800] ;  /* 0x00680000f354783b */ /* 0x000f2a0000004200 */
[-C--:B------:R-:W-:Y:S06]  /*8fb0*/  HMMA.16816.F32.BF16 R180, R4, R88.reuse, R180 ;  /* 0x0000005804b4723c */ /* 0x080fec00000418b4 */
[C---:B------:R-:W-:Y:S06]  /*8fc0*/  HMMA.16816.F32.BF16 R184, R12.reuse, R88, R184 ;  /* 0x000000580cb8723c */ /* 0x040fec00000418b8 */
[-C--:B------:R-:W-:Y:S01]  /*8fd0*/  HMMA.16816.F32.BF16 R188, R12, R90.reuse, R188 ;  /* 0x0000005a0cbc723c */ /* 0x080fe200000418bc */
[----:B------:R-:W-:Y:S05]  /*8fe0*/  LDSM.16.MT88.4 R12, [R243+0x1000] ;  /* 0x00100000f30c783b */ /* 0x000fea0000004200 */
[----:B------:R-:W-:Y:S01]  /*8ff0*/  HMMA.16816.F32.BF16 R192, R4, R90, R192 ;  /* 0x0000005a04c0723c */ /* 0x000fe200000418c0 */
[----:B------:R-:W4:Y:S04]  /*9000*/  LDSM.16.MT88.4 R4, [R246+0x29000] ;  /* 0x02900000f604783b */ /* 0x000f280000004200 */
[----:B------:R-:W4:Y:S01]  /*9010*/  LDSM.16.MT88.4 R88, [R0+0x29000] ;  /* 0x029000000058783b */ /* 0x000f220000004200 */
[-C--:B--2---:R-:W-:Y:S06]  /*9020*/  HMMA.16816.F32.BF16 R132, R92, R96.reuse, R132 ;  /* 0x000000605c84723c */ /* 0x084fec0000041884 */
[C---:B---3--:R-:W-:Y:S06]  /*9030*/  HMMA.16816.F32.BF16 R136, R100.reuse, R96, R136 ;  /* 0x000000606488723c */ /* 0x048fec0000041888 */
        /* <DEDUP_REMOVED lines=18> */
[----:B------:R-:W2:Y:S04]  /*9160*/  LDSM.16.MT88.4 R84, [R243+0x1800] ;  /* 0x00180000f354783b */ /* 0x000ea80000004200 */
[----:B------:R-:W3:Y:S01]  /*9170*/  LDSM.16.MT88.4 R92, [R0+0x29800] ;  /* 0x02980000005c783b */ /* 0x000ee20000004200 */
[-C--:B------:R-:W-:Y:S06]  /*9180*/  HMMA.16816.F32.BF16 R132, R4, R12.reuse, R132 ;  /* 0x0000000c0484723c */ /* 0x080fec0000041884 */
        /* <DEDUP_REMOVED lines=16> */
[C---:B------:R-:W-:Y:S01]  /*9290*/  VIADD R4, R243.reuse, 0xffff8000 ;  /* 0xffff8000f3047836 */ /* 0x040fe20000000000 */
[C---:B---3--:R-:W-:Y:S05]  /*92a0*/  HMMA.16816.F32.BF16 R136, R92.reuse, R84, R136 ;  /* 0x000000545c88723c */ /* 0x048fea0000041888 */
[----:B------:R-:W-:Y:S01]  /*92b0*/  @P1 VIADD R4, R243, 0x8000 ;  /* 0x00008000f3041836 */ /* 0x000fe20000000000 */
[-C--:B------:R-:W-:Y:S05]  /*92c0*/  HMMA.16816.F32.BF16 R140, R92, R86.reuse, R140 ;  /* 0x000000565c8c723c */ /* 0x080fea000004188c */
[----:B------:R-:W-:Y:S01]  /*92d0*/  IMAD.MOV.U32 R243, RZ, RZ, R4 ;  /* 0x000000fffff37224 */ /* 0x000fe200078e0004 */
        /* <DEDUP_REMOVED lines=15> */
[----:B------:R-:W-:Y:S11]  /*93d0*/  @P0 BRA `(.L_x_367) ;  /* 0xffffffb800d40947 */ /* 0x000ff6000383ffff */
[----:B------:R-:W2:Y:S01]  /*93e0*/  LDL R117, [R1+0x18] ;  /* 0x0000180001757983 */ /* 0x000ea20000100800 */
[----:B------:R-:W-:-:S03]  /*93f0*/  ULDC UR5, c[0x0][0x390] ;  /* 0x0000e40000057ab9 */ /* 0x000fc60000000800 */
[----:B------:R-:W3:Y:S01]  /*9400*/  LDL R116, [R1+0x24] ;  /* 0x0000240001747983 */ /* 0x000ee20000100800 */
        /* <DEDUP_REMOVED lines=13> */
[----:B------:R-:W-:Y:S01]  /*94e0*/  BAR.SYNC.DEFER_BLOCKING 0x0 ;  /* 0x0000000000007b1d */ /* 0x000fe20000010000 */
[----:B------:R-:W-:Y:S01]  /*94f0*/  FMUL.FTZ R140, R140, UR5 ;  /* 0x000000058c8c7c20 */ /* 0x000fe20008410000 */
[----:B------:R-:W-:Y:S01]  /*9500*/  FMUL.FTZ R141, R141, UR5 ;  /* 0x000000058d8d7c20 */ /* 0x000fe20008410000 */
[----:B------:R-:W-:Y:S01]  /*9510*/  F2FP.BF16.F32.PACK_AB R134, R135, R134 ;  /* 0x000000868786723e */ /* 0x000fe200000010ff */
        /* <DEDUP_REMOVED lines=75> */
[----:B------:R-:W-:Y:S01]  /*99d0*/  UISETP.NE.AND UP0, UPT, UR38, -0x1, UPT ;  /* 0xffffffff2600788c */ /* 0x000fe2000bf05270 */
[----:B------:R-:W-:Y:S01]  /*99e0*/  F2FP.BF16.F32.PACK_AB R194, R195, R194 ;  /* 0x000000c2c3c2723e */ /* 0x000fe200000010ff */
[----:B------:R-:W1:Y:S01]  /*99f0*/  S2R R2, SR_TID.X ;  /* 0x0000000000027919 */ /* 0x000e620000002100 */
[----:B------:R-:W-:-:S02]  /*9a00*/  F2FP.BF16.F32.PACK_AB R184, R185, R184 ;  /* 0x000000b8b9b8723e */ /* 0x000fc400000010ff */
[----:B------:R-:W-:Y:S02]  /*9a10*/  F2FP.BF16.F32.PACK_AB R186, R187, R186 ;  /* 0x000000babbba723e */ /* 0x000fe400000010ff */
[----:B------:R-:W-:Y:S02]  /*9a20*/  F2FP.BF16.F32.PACK_AB R188, R189, R188 ;  /* 0x000000bcbdbc723e */ /* 0x000fe400000010ff */
[----:B------:R-:W-:Y:S02]  /*9a30*/  F2FP.BF16.F32.PACK_AB R190, R191, R190 ;  /* 0x000000bebfbe723e */ /* 0x000fe400000010ff */
[----:B------:R-:W-:Y:S01]  /*9a40*/  F2FP.BF16.F32.PACK_AB R20, R21, R20 ;  /* 0x000000141514723e */ /* 0x000fe200000010ff */
[----:B------:R-:W-:Y:S01]  /*9a50*/  @UP0 UIADD3 UR5, UR18, UR38, URZ ;  /* 0x0000002612050290 */ /* 0x000fe2000fffe03f */
[----:B------:R-:W-:Y:S01]  /*9a60*/  F2FP.BF16.F32.PACK_AB R22, R23, R22 ;  /* 0x000000161716723e */ /* 0x000fe200000010ff */
[----:B------:R-:W-:Y:S01]  /*9a70*/  @UP0 ULDC.64 UR8, c[0x0][0x450] ;  /* 0x0001140000080ab9 */ /* 0x000fe20000000a00 */
[----:B------:R-:W-:Y:S01]  /*9a80*/  F2FP.BF16.F32.PACK_AB R32, R33, R32 ;  /* 0x000000202120723e */ /* 0x000fe200000010ff */
[----:B------:R-:W-:Y:S01]  /*9a90*/  @UP0 UIMAD.WIDE.U32 UR12, UR5, UR8, URZ ;  /* 0x00000008050c02a5 */ /* 0x000fe2000f8e003f */
[----:B------:R-:W-:Y:S01]  /*9aa0*/  F2FP.BF16.F32.PACK_AB R34, R35, R34 ;  /* 0x000000222322723e */ /* 0x000fe200000010ff */
[----:B------:R-:W-:Y:S01]  /*9ab0*/  @UP0 UIMAD UR5, UR5, UR9, URZ ;  /* 0x00000009050502a4 */ /* 0x000fe2000f8e023f */
[----:B------:R-:W-:-:S02]  /*9ac0*/  F2FP.BF16.F32.PACK_AB R24, R25, R24 ;  /* 0x000000181918723e */ /* 0x000fc400000010ff */
[----:B------:R-:W-:Y:S01]  /*9ad0*/  F2FP.BF16.F32.PACK_AB R26, R27, R26 ;  /* 0x0000001a1b1a723e */ /* 0x000fe200000010ff */
[----:B------:R-:W-:Y:S01]  /*9ae0*/  @UP0 UIADD3 UR21, UR13, UR5, URZ ;  /* 0x000000050d150290 */ /* 0x000fe2000fffe03f */
[----:B------:R-:W-:Y:S01]  /*9af0*/  F2FP.BF16.F32.PACK_AB R28, R29, R28 ;  /* 0x0000001c1d1c723e */ /* 0x000fe200000010ff */
[----:B------:R-:W-:Y:S01]  /*9b00*/  @UP0 UMOV UR20, UR12 ;  /* 0x0000000c00140c82 */ /* 0x000fe20008000000 */
        /* <DEDUP_REMOVED lines=25> */
[----:B------:R-:W-:Y:S01]  /*9ca0*/  PLOP3.LUT P0, PT, PT, PT, UP0, 0x80, 0x0 ;  /* 0x000000000000781c */ /* 0x000fe20003f0f008 */
[----:B--2---:R2:W-:Y:S04]  /*9cb0*/  STS [R117], R132 ;  /* 0x0000008475007388 */ /* 0x0045e80000000800 */
[----:B------:R2:W-:Y:S04]  /*9cc0*/  STS [R117+0x400], R134 ;  /* 0x0004008675007388 */ /* 0x0005e80000000800 */
[----:B---3--:R2:W-:Y:S04]  /*9cd0*/  STS [R116], R144 ;  /* 0x0000009074007388 */ /* 0x0085e80000000800 */
        /* <DEDUP_REMOVED lines=61> */
[----:B-1----:R-:W-:Y:S05]  /*a0b0*/  @P0 BRA `(.L_x_368) ;  /* 0x0000000000340947 */ /* 0x002fea0003800000 */
        /* <DEDUP_REMOVED lines=13> */
.L_x_368:
[----:B------:R-:W2:Y:S01]  /*a190*/  LDL R3, [R1+0x8] ;  /* 0x0000080001037983 */ /* 0x000ea20000100800 */
[----:B------:R-:W-:Y:S01]  /*a1a0*/  @UP0 UIADD3 UR11, UR18, UR38, URZ ;  /* 0x00000026120b0290 */ /* 0x000fe2000fffe03f */
[----:B------:R-:W-:Y:S01]  /*a1b0*/  @UP0 ULDC.64 UR12, c[0x0][0x458] ;  /* 0x00011600000c0ab9 */ /* 0x000fe20000000a00 */
[----:B------:R-:W-:Y:S02]  /*a1c0*/  USHF.L.U32 UR5, UR17, 0x6, URZ ;  /* 0x0000000611057899 */ /* 0x000fe4000800063f */
[----:B------:R-:W-:Y:S02]  /*a1d0*/  @UP0 UIMAD.WIDE.U32 UR14, UR11, UR12, URZ ;  /* 0x0000000c0b0e02a5 */ /* 0x000fe4000f8e003f */
[----:B------:R-:W-:-:S04]  /*a1e0*/  @UP0 UIMAD UR11, UR11, UR13, URZ ;  /* 0x0000000d0b0b02a4 */ /* 0x000fc8000f8e023f */
[----:B------:R-:W-:Y:S01]  /*a1f0*/  @UP0 UIADD3 UR16, UR15, UR11, URZ ;  /* 0x0000000b0f100290 */ /* 0x000fe2000fffe03f */
[----:B--2---:R-:W-:Y:S01]  /*a200*/  LEA R54, R3, UR4, 0x1 ;  /* 0x0000000403367c11 */ /* 0x004fe2000f8e08ff */
[----:B------:R-:W-:Y:S10]  /*a210*/  @P0 BRA `(.L_x_369) ;  /* 0x0000000000300947 */ /* 0x000ff40003800000 */
        /* <DEDUP_REMOVED lines=12> */
.L_x_369:
[----:B------:R-:W2:Y:S01]  /*a2e0*/  LDL.64 R66, [R1+0x10] ;  /* 0x0000100001427983 */ /* 0x000ea20000100a00 */
[----:B------:R-:W-:Y:S01]  /*a2f0*/  USHF.R.S32.HI UR11, URZ, 0x1f, UR5 ;  /* 0x0000001f3f0b7899 */ /* 0x000fe20008011405 */
[----:B------:R-:W-:Y:S01]  /*a300*/  SHF.R.S32.HI R5, RZ, 0x1f, R2 ;  /* 0x0000001fff057819 */ /* 0x000fe20000011402 */
[----:B------:R-:W-:Y:S01]  /*a310*/  IMAD.U32 R3, RZ, RZ, UR8 ;  /* 0x00000008ff037e24 */ /* 0x000fe2000f8e00ff */
[----:B------:R-:W-:Y:S01]  /*a320*/  BAR.SYNC.DEFER_BLOCKING 0x0 ;  /* 0x0000000000007b1d */ /* 0x000fe20000010000 */
[----:B------:R-:W-:Y:S01]  /*a330*/  UIMAD UR15, UR11, UR8, URZ ;  /* 0x000000080b0f72a4 */ /* 0x000fe2000f8e023f */
[----:B------:R-:W-:Y:S01]  /*a340*/  LEA.HI R5, R5, R2, RZ, 0x3 ;  /* 0x0000000205057211 */ /* 0x000fe200078f18ff */
[----:B------:R-:W-:Y:S02]  /*a350*/  UIMAD UR10, UR17, -0x40, UR10 ;  /* 0xffffffc0110a78a4 */ /* 0x000fe4000f8e020a */
[----:B------:R-:W-:Y:S01]  /*a360*/  UIMAD UR15, UR5, UR9, UR15 ;  /* 0x00000009050f72a4 */ /* 0x000fe2000f8e020f */
[----:B------:R-:W-:Y:S01]  /*a370*/  BSSY B0, `(.L_x_370) ;  /* 0x0000035000007945 */ /* 0x000fe20003800000 */
[----:B------:R-:W-:Y:S01]  /*a380*/  USHF.R.S32.HI UR22, URZ, 0x1f, UR58 ;  /* 0x0000001f3f167899 */ /* 0x000fe2000801143a */
[----:B------:R-:W-:-:S03]  /*a390*/  ULDC.64 UR18, c[0x0][0x468] ;  /* 0x00011a0000127ab9 */ /* 0x000fc60000000a00 */
[----:B------:R-:W-:Y:S01]  /*a3a0*/  IMAD.U32 R2, RZ, RZ, UR15 ;  /* 0x0000000fff027e24 */ /* 0x000fe2000f8e00ff */
[----:B------:R-:W-:-:S04]  /*a3b0*/  UIMAD UR15, UR22, UR18, URZ ;  /* 0x00000012160f72a4 */ /* 0x000fc8000f8e023f */
[----:B------:R-:W-:Y:S01]  /*a3c0*/  UIMAD UR19, UR58, UR19, UR15 ;  /* 0x000000133a1372a4 */ /* 0x000fe2000f8e020f */
[----:B------:R1:W3:Y:S04]  /*a3d0*/  LDS.128 R48, [R54+0x19000] ;  /* 0x0190000036307984 */ /* 0x0002e80000000c00 */
[----:B------:R1:W4:Y:S04]  /*a3e0*/  LDS.128 R44, [R54+0x1b000] ;  /* 0x01b00000362c7984 */ /* 0x0003280000000c00 */
[----:B------:R1:W1:Y:S04]  /*a3f0*/  LDS.128 R40, [R54+0x1d000] ;  /* 0x01d0000036287984 */ /* 0x0002680000000c00 */
[----:B------:R1:W1:Y:S04]  /*a400*/  LDS.128 R36, [R54+0x1f000] ;  /* 0x01f0000036247984 */ /* 0x0002680000000c00 */
[----:B------:R1:W1:Y:S04]  /*a410*/  LDS.128 R32, [R54+0x21000] ;  /* 0x0210000036207984 */ /* 0x0002680000000c00 */
[----:B------:R1:W1:Y:S04]  /*a420*/  LDS.128 R28, [R54+0x23000] ;  /* 0x02300000361c7984 */ /* 0x0002680000000c00 */
[----:B------:R1:W1:Y:S04]  /*a430*/  LDS.128 R24, [R54+0x25000] ;  /* 0x0250000036187984 */ /* 0x0002680000000c00 */
[----:B------:R1:W1:Y:S01]  /*a440*/  LDS.128 R20, [R54+0x27000] ;  /* 0x0270000036147984 */ /* 0x0002620000000c00 */
[--C-:B--2---:R-:W-:Y:S01]  /*a450*/  SHF.R.S32.HI R59, RZ, 0x1f, R66.reuse ;  /* 0x0000001fff3b7819 */ /* 0x104fe20000011442 */
[----:B------:R-:W-:Y:S01]  /*a460*/  IMAD.MOV.U32 R58, RZ, RZ, R66 ;  /* 0x000000ffff3a7224 */ /* 0x000fe200078e0042 */
[C---:B------:R-:W-:Y:S01]  /*a470*/  IADD3 R52, R66.reuse, 0xc0, RZ ;  /* 0x000000c042347810 */ /* 0x040fe20007ffe0ff */
[----:B------:R-:W-:-:S02]  /*a480*/  VIADD R55, R66, 0x80 ;  /* 0x0000008042377836 */ /* 0x000fc40000000000 */
[----:B------:R-:W-:Y:S01]  /*a490*/  IMAD.WIDE.U32 R6, R3, UR5, R58 ;  /* 0x0000000503067c25 */ /* 0x000fe2000f8e003a */
[----:B------:R-:W-:-:S03]  /*a4a0*/  SHF.R.S32.HI R3, RZ, 0x3, R5 ;  /* 0x00000003ff037819 */ /* 0x000fc60000011405 */
[----:B------:R-:W-:Y:S01]  /*a4b0*/  VIADD R53, R66, 0x40 ;  /* 0x0000004042357836 */ /* 0x000fe20000000000 */
[----:B------:R-:W-:Y:S01]  /*a4c0*/  IADD3 R60, P0, R6, UR20, RZ ;  /* 0x00000014063c7c10 */ /* 0x000fe2000ff1e0ff */
[C---:B------:R-:W-:Y:S01]  /*a4d0*/  VIADD R4, R3.reuse, 0x20 ;  /* 0x0000002003047836 */ /* 0x040fe20000000000 */
[----:B------:R-:W-:Y:S02]  /*a4e0*/  ISETP.GE.AND P5, PT, R3, UR10, PT ;  /* 0x0000000a03007c0c */ /* 0x000fe4000bfa6270 */
[----:B------:R-:W-:Y:S02]  /*a4f0*/  IADD3.X R61, R7, UR21, R2, P0, !PT ;  /* 0x00000015073d7c10 */ /* 0x000fe400087fe402 */
[----:B------:R-:W-:Y:S02]  /*a500*/  MOV R2, UR18 ;  /* 0x0000001200027c02 */ /* 0x000fe40008000f00 */
[----:B------:R-:W-:-:S03]  /*a510*/  ISETP.GE.AND P4, PT, R4, UR10, PT ;  /* 0x0000000a04007c0c */ /* 0x000fc6000bf86270 */
[----:B------:R-:W-:Y:S01]  /*a520*/  IMAD.WIDE.U32 R60, R2, UR58, R60 ;  /* 0x0000003a023c7c25 */ /* 0x000fe2000f8e003c */
[----:B------:R-:W-:-:S03]  /*a530*/  SHF.R.S32.HI R2, RZ, 0x1f, R3 ;  /* 0x0000001fff027819 */ /* 0x000fc60000011403 */
[----:B------:R-:W-:Y:S01]  /*a540*/  VIADD R57, R61, UR19 ;  /* 0x000000133d397c36 */ /* 0x000fe20008000000 */
[----:B-1-34-:R-:W-:Y:S06]  /*a550*/  @P5 BRA `(.L_x_371) ;  /* 0x0000000000585947 */ /* 0x01afec0003800000 */
[----:B------:R-:W-:Y:S01]  /*a560*/  ULDC UR15, c[0x0][0x2d0] ;  /* 0x0000b400000f7ab9 */ /* 0x000fe20000000800 */
[----:B------:R-:W1:Y:S01]  /*a570*/  LDS.128 R16, [R54+0x1a000] ;  /* 0x01a0000036107984 */ /* 0x000e620000000c00 */
[----:B------:R-:W-:Y:S01]  /*a580*/  ISETP.GE.AND P3, PT, R66, UR15, PT ;  /* 0x0000000f42007c0c */ /* 0x000fe2000bf66270 */
[----:B------:R-:W-:Y:S01]  /*a590*/  IMAD R56, R2, UR8, RZ ;  /* 0x0000000802387c24 */ /* 0x000fe2000f8e02ff */
[----:B------:R-:W-:Y:S01]  /*a5a0*/  ISETP.GE.AND P2, PT, R53, UR15, PT ;  /* 0x0000000f35007c0c */ /* 0x000fe2000bf46270 */
[----:B------:R-:W2:Y:S01]  /*a5b0*/  LDS.128 R12, [R54+0x1c000] ;  /* 0x01c00000360c7984 */ /* 0x000ea20000000c00 */
[----:B------:R-:W-:Y:S01]  /*a5c0*/  IMAD.MOV.U32 R62, RZ, RZ, R60 ;  /* 0x000000ffff3e7224 */ /* 0x000fe200078e003c */
[----:B------:R-:W-:Y:S01]  /*a5d0*/  ISETP.GE.AND P1, PT, R55, UR15, PT ;  /* 0x0000000f37007c0c */ /* 0x000fe2000bf26270 */
[----:B------:R-:W-:Y:S01]  /*a5e0*/  IMAD.MOV.U32 R63, RZ, RZ, R57 ;  /* 0x000000ffff3f7224 */ /* 0x000fe200078e0039 */
[----:B------:R-:W3:Y:S01]  /*a5f0*/  LDS.128 R8, [R54+0x1e000] ;  /* 0x01e0000036087984 */ /* 0x000ee20000000c00 */
[C---:B------:R-:W-:Y:S01]  /*a600*/  IMAD R56, R3.reuse, UR9, R56 ;  /* 0x0000000903387c24 */ /* 0x040fe2000f8e0238 */
[----:B------:R-:W-:Y:S01]  /*a610*/  ISETP.GE.AND P0, PT, R52, UR15, PT ;  /* 0x0000000f34007c0c */ /* 0x000fe2000bf06270 */
[----:B------:R-:W-:Y:S01]  /*a620*/  IMAD.WIDE.U32 R62, R3, UR8, R62 ;  /* 0x00000008033e7c25 */ /* 0x000fe2000f8e003e */
[----:B------:R-:W-:-:S02]  /*a630*/  ULDC.64 UR18, c[0x0][0x3f0] ;  /* 0x0000fc0000127ab9 */ /* 0x000fc40000000a00 */
[----:B------:R-:W4:Y:S01]  /*a640*/  @!P3 LDS.128 R4, [R54+0x18000] ;  /* 0x018000003604b984 */ /* 0x000f220000000c00 */
[----:B------:R-:W-:Y:S01]  /*a650*/  IMAD.IADD R56, R56, 0x1, R63 ;  /* 0x0000000138387824 */ /* 0x000fe200078e023f */
[----:B------:R-:W-:-:S04]  /*a660*/  LEA R64, P6, R62, UR18, 0x1 ;  /* 0x000000123e407c11 */ /* 0x000fc8000f8c08ff */
[----:B------:R-:W-:-:S05]  /*a670*/  LEA.HI.X R65, R62, UR19, R56, 0x1, P6 ;  /* 0x000000133e417c11 */ /* 0x000fca000b0f0c38 */
[----:B-1----:R1:W-:Y:S04]  /*a680*/  @!P2 STG.E.128 desc[UR6][R64.64+0x80], R16 ;  /* 0x000080104000a986 */ /* 0x0023e8000c101d06 */
[----:B--2---:R1:W-:Y:S04]  /*a690*/  @!P1 STG.E.128 desc[UR6][R64.64+0x100], R12 ;  /* 0x0001000c40009986 */ /* 0x0043e8000c101d06 */
[----:B---3--:R1:W-:Y:S04]  /*a6a0*/  @!P0 STG.E.128 desc[UR6][R64.64+0x180], R8 ;  /* 0x0001800840008986 */ /* 0x0083e8000c101d06 */
[----:B----4-:R1:W-:Y:S02]  /*a6b0*/  @!P3 STG.E.128 desc[UR6][R64.64], R4 ;  /* 0x000000044000b986 */ /* 0x0103e4000c101d06 */
.L_x_371:
[----:B------:R-:W-:Y:S05]  /*a6c0*/  BSYNC B0 ;  /* 0x0000000000007941 */ /* 0x000fea0003800000 */
.L_x_370:
        /* <DEDUP_REMOVED lines=17> */
[----:B------:R2:W-:Y:S04]  /*a7e0*/  @!P3 STG.E.128 desc[UR6][R8.64], R48 ;  /* 0x000000300800b986 */ /* 0x0005e8000c101d06 */
[----:B------:R2:W-:Y:S04]  /*a7f0*/  @!P2 STG.E.128 desc[UR6][R8.64+0x80], R44 ;  /* 0x0000802c0800a986 */ /* 0x0005e8000c101d06 */
[----:B------:R2:W-:Y:S04]  /*a800*/  @!P1 STG.E.128 desc[UR6][R8.64+0x100], R40 ;  /* 0x0001002808009986 */ /* 0x0005e8000c101d06 */
[----:B------:R2:W-:Y:S02]  /*a810*/  @!P0 STG.E.128 desc[UR6][R8.64+0x180], R36 ;  /* 0x0001802408008986 */ /* 0x0005e4000c101d06 */
.L_x_373:
[----:B------:R-:W-:Y:S05]  /*a820*/  BSYNC B0 ;  /* 0x0000000000007941 */ /* 0x000fea0003800000 */
.L_x_372:
[----:B-1----:R1:W3:Y:S01]  /*a830*/  LDS.128 R12, [R54+0x20000] ;  /* 0x02000000360c7984 */ /* 0x0022e20000000c00 */
[----:B--2---:R-:W-:Y:S01]  /*a840*/  IMAD.U32 R37, RZ, RZ, UR12 ;  /* 0x0000000cff257e24 */ /* 0x004fe2000f8e00ff */
[----:B------:R-:W-:Y:S01]  /*a850*/  UIMAD UR11, UR11, UR12, URZ ;  /* 0x0000000c0b0b72a4 */ /* 0x000fe2000f8e023f */
[----:B------:R-:W-:Y:S01]  /*a860*/  BSSY B0, `(.L_x_374) ;  /* 0x0000023000007945 */ /* 0x000fe20003800000 */
[----:B------:R1:W2:Y:S01]  /*a870*/  LDS.128 R8, [R54+0x22000] ;  /* 0x0220000036087984 */ /* 0x0002a20000000c00 */
[----:B------:R-:W-:Y:S01]  /*a880*/  IMAD.WIDE.U32 R36, R37, UR5, R58 ;  /* 0x0000000525247c25 */ /* 0x000fe2000f8e003a */
[----:B------:R-:W-:Y:S02]  /*a890*/  UIMAD UR5, UR5, UR13, UR11 ;  /* 0x0000000d050572a4 */ /* 0x000fe4000f8e020b */
[----:B------:R1:W4:Y:S01]  /*a8a0*/  LDS.128 R4, [R54+0x24000] ;  /* 0x0240000036047984 */ /* 0x0003220000000c00 */
        /* <DEDUP_REMOVED lines=12> */
[----:B------:R-:W-:Y:S01]  /*a970*/  IMAD R36, R2, UR12, RZ ;  /* 0x0000000c02247c24 */ /* 0x000fe2000f8e02ff */
[----:B------:R-:W-:Y:S01]  /*a980*/  ULDC UR5, c[0x0][0x2d0] ;  /* 0x0000b40000057ab9 */ /* 0x000fe20000000800 */
[----:B------:R-:W-:Y:S01]  /*a990*/  IMAD.MOV.U32 R40, RZ, RZ, R38 ;  /* 0x000000ffff287224 */ /* 0x000fe200078e0026 */
[----:B------:R-:W-:Y:S01]  /*a9a0*/  ISETP.GE.AND P3, PT, R66, UR5, PT ;  /* 0x0000000542007c0c */ /* 0x000fe2000bf66270 */
[----:B------:R-:W-:Y:S01]  /*a9b0*/  IMAD.MOV.U32 R41, RZ, RZ, R37 ;  /* 0x000000ffff297224 */ /* 0x000fe200078e0025 */
[----:B------:R-:W-:Y:S01]  /*a9c0*/  ISETP.GE.AND P2, PT, R53, UR5, PT ;  /* 0x0000000535007c0c */ /* 0x000fe2000bf46270 */
[----:B------:R-:W-:Y:S01]  /*a9d0*/  IMAD R36, R3, UR13, R36 ;  /* 0x0000000d03247c24 */ /* 0x000fe2000f8e0224 */
[----:B------:R-:W-:Y:S01]  /*a9e0*/  ISETP.GE.AND P1, PT, R55, UR5, PT ;  /* 0x0000000537007c0c */ /* 0x000fe2000bf26270 */
[----:B------:R-:W-:Y:S01]  /*a9f0*/  IMAD.WIDE.U32 R40, R3, UR12, R40 ;  /* 0x0000000c03287c25 */ /* 0x000fe2000f8e0028 */
[----:B------:R-:W-:Y:S01]  /*aa00*/  ISETP.GE.AND P0, PT, R52, UR5, PT ;  /* 0x0000000534007c0c */ /* 0x000fe2000bf06270 */
[----:B------:R-:W-:-:S02]  /*aa10*/  ULDC.64 UR8, c[0x0][0x3f8] ;  /* 0x0000fe0000087ab9 */ /* 0x000fc40000000a00 */
[----:B------:R-:W-:Y:S01]  /*aa20*/  IMAD.IADD R36, R36, 0x1, R41 ;  /* 0x0000000124247824 */ /* 0x000fe200078e0229 */
[----:B------:R-:W-:-:S04]  /*aa30*/  LEA R42, P5, R40, UR8, 0x1 ;  /* 0x00000008282a7c11 */ /* 0x000fc8000f8a08ff */
[----:B------:R-:W-:-:S05]  /*aa40*/  LEA.HI.X R43, R40, UR9, R36, 0x1, P5 ;  /* 0x00000009282b7c11 */ /* 0x000fca000a8f0c24 */
[----:B---3--:R3:W-:Y:S04]  /*aa50*/  @!P3 STG.E.128 desc[UR6][R42.64], R12 ;  /* 0x0000000c2a00b986 */ /* 0x0087e8000c101d06 */
[----:B--2---:R3:W-:Y:S04]  /*aa60*/  @!P2 STG.E.128 desc[UR6][R42.64+0x80], R8 ;  /* 0x000080082a00a986 */ /* 0x0047e8000c101d06 */
[----:B----4-:R3:W-:Y:S04]  /*aa70*/  @!P1 STG.E.128 desc[UR6][R42.64+0x100], R4 ;  /* 0x000100042a009986 */ /* 0x0107e8000c101d06 */
[----:B-1----:R3:W-:Y:S02]  /*aa80*/  @!P0 STG.E.128 desc[UR6][R42.64+0x180], R16 ;  /* 0x000180102a008986 */ /* 0x0027e4000c101d06 */
.L_x_375:
[----:B------:R-:W-:Y:S05]  /*aa90*/  BSYNC B0 ;  /* 0x0000000000007941 */ /* 0x000fea0003800000 */
.L_x_374:
        /* <DEDUP_REMOVED lines=12> */
[----:B---34-:R-:W-:-:S03]  /*ab60*/  LEA R4, P4, R36, UR8, 0x1 ;  /* 0x0000000824047c11 */ /* 0x018fc6000f8808ff */
[----:B------:R-:W-:-:S04]  /*ab70*/  IMAD R2, R3, UR13, R2 ;  /* 0x0000000d03027c24 */ /* 0x000fc8000f8e0202 */
[----:B------:R-:W-:-:S05]  /*ab80*/  IMAD.IADD R2, R2, 0x1, R37 ;  /* 0x0000000102027824 */ /* 0x000fca00078e0225 */
[----:B------:R-:W-:-:S05]  /*ab90*/  LEA.HI.X R5, R36, UR9, R2, 0x1, P4 ;  /* 0x0000000924057c11 */ /* 0x000fca000a0f0c02 */
[----:B------:R3:W-:Y:S04]  /*aba0*/  @!P3 STG.E.128 desc[UR6][R4.64], R32 ;  /* 0x000000200400b986 */ /* 0x0007e8000c101d06 */
[----:B------:R3:W-:Y:S04]  /*abb0*/  @!P2 STG.E.128 desc[UR6][R4.64+0x80], R28 ;  /* 0x0000801c0400a986 */ /* 0x0007e8000c101d06 */
[----:B------:R3:W-:Y:S04]  /*abc0*/  @!P1 STG.E.128 desc[UR6][R4.64+0x100], R24 ;  /* 0x0001001804009986 */ /* 0x0007e8000c101d06 */
[----:B------:R3:W-:Y:S02]  /*abd0*/  @!P0 STG.E.128 desc[UR6][R4.64+0x180], R20 ;  /* 0x0001801404008986 */ /* 0x0007e4000c101d06 */
.L_x_346:
[----:B------:R-:W-:Y:S05]  /*abe0*/  BSYNC B1 ;  /* 0x0000000000017941 */ /* 0x000fea0003800000 */
.L_x_332:
[----:B------:R-:W-:Y:S01]  /*abf0*/  ULDC UR8, c[0x0][0x2c8] ;  /* 0x0000b20000087ab9 */ /* 0x000fe20000000800 */
[----:B------:R-:W-:Y:S02]  /*ac00*/  UIADD3 UR61, UR61, 0x1, URZ ;  /* 0x000000013d3d7890 */ /* 0x000fe4000fffe03f */
[----:B------:R-:W-:-:S04]  /*ac10*/  UIADD3 UR8, UR8, 0x3f, URZ ;  /* 0x0000003f08087890 */ /* 0x000fc8000fffe03f */
[----:B------:R-:W-:-:S04]  /*ac20*/  USHF.R.S32.HI UR5, URZ, 0x1f, UR8 ;  /* 0x0000001f3f057899 */ /* 0x000fc80008011408 */
[----:B------:R-:W-:-:S03]  /*ac30*/  ULEA.HI UR5, UR5, UR8, URZ, 0x6 ;  /* 0x0000000805057291 */ /* 0x000fc6000f8f303f */
[----:B------:R-:W-:Y:S01]  /*ac40*/  ULDC UR8, c[0x0][0xc] ;  /* 0x0000030000087ab9 */ /* 0x000fe20000000800 */
[----:B------:R-:W-:Y:S02]  /*ac50*/  USHF.R.S32.HI UR5, URZ, 0x6, UR5 ;  /* 0x000000063f057899 */ /* 0x000fe40008011405 */
[----:B------:R-:W-:-:S04]  /*ac60*/  UIADD3 UR17, UR8, UR17, URZ ;  /* 0x0000001108117290 */ /* 0x000fc8000fffe03f */
[----:B------:R-:W-:-:S06]  /*ac70*/  UISETP.GE.AND UP0, UPT, UR17, UR5, UPT ;  /* 0x000000051100728c */ /* 0x000fcc000bf06270 */
[----:B------:R-:W-:-:S13]  /*ac80*/  PLOP3.LUT P0, PT, PT, PT, UP0, 0x80, 0x0 ;  /* 0x000000000000781c */ /* 0x000fda0003f0f008 */
[----:B------:R-:W-:Y:S05]  /*ac90*/  @P0 BRA `(.L_x_376) ;  /* 0x0000000000040947 */ /* 0x000fea0003800000 */
[----:B------:R-:W-:Y:S05]  /*aca0*/  BRA `(.L_x_377) ;  /* 0xffffff5c00507947 */ /* 0x000fea000383ffff */
.L_x_376:
[----:B------:R-:W-:Y:S05]  /*acb0*/  EXIT ;  /* 0x000000000000794d */ /* 0x000fea0003800000 */
.L_x_378:
        /* <DEDUP_REMOVED lines=12> */
.L_x_1041:


//--------------------- .text._ZN5flash44flash_bwd_dq_dk_dv_loop_seqk_parallel_kernelI23Flash_bwd_kernel_traitsILi256ELi64ELi64ELi8ELi4ELi2ELi2ELb0ELb0EN7cutlass10bfloat16_tE19Flash_kernel_traitsILi256ELi64ELi64ELi8ES3_EELb0ELb1ELb0ELb0ELb0ELb1ELb0EEEvNS_16Flash_bwd_paramsE --------------------------
	.section	.text._ZN5flash44flash_bwd_dq_dk_dv_loop_seqk_parallel_kernelI23Flash_bwd_kernel_traitsILi256ELi64ELi64ELi8ELi4ELi2ELi2ELb0ELb0EN7cutlass10bfloat16_tE19Flash_kernel_traitsILi256ELi64ELi64ELi8ES3_EELb0ELb1ELb0ELb0ELb0ELb1ELb0EEEvNS_16Flash_bwd_paramsE,"ax",@progbits
	.align	128
        .global         _ZN5flash44flash_bwd_dq_dk_dv_loop_seqk_parallel_kernelI23Flash_bwd_kernel_traitsILi256ELi64ELi64ELi8ELi4ELi2ELi2ELb0ELb0EN7cutlass10bfloat16_tE19Flash_kernel_traitsILi256ELi64ELi64ELi8ES3_EELb0ELb1ELb0ELb0ELb0ELb1ELb0EEEvNS_16Flash_bwd_paramsE
        .type           _ZN5flash44flash_bwd_dq_dk_dv_loop_seqk_parallel_kernelI23Flash_bwd_kernel_traitsILi256ELi64ELi64ELi8ELi4ELi2ELi2ELb0ELb0EN7cutlass10bfloat16_tE19Flash_kernel_traitsILi256ELi64ELi64ELi8ES3_EELb0ELb1ELb0ELb0ELb0ELb1ELb0EEEvNS_16Flash_bwd_paramsE,@function
        .size           _ZN5flash44flash_bwd_dq_dk_dv_loop_seqk_parallel_kernelI23Flash_bwd_kernel_traitsILi256ELi64ELi64ELi8ELi4ELi2ELi2ELb0ELb0EN7cutlass10bfloat16_tE19Flash_kernel_traitsILi256ELi64ELi64ELi8ES3_EELb0ELb1ELb0ELb0ELb0ELb1ELb0EEEvNS_16Flash_bwd_paramsE,(.L_x_1042 - _ZN5flash44flash_bwd_dq_dk_dv_loop_seqk_parallel_kernelI23Flash_bwd_kernel_traitsILi256ELi64ELi64ELi8ELi4ELi2ELi2ELb0ELb0EN7cutlass10bfloat16_tE19Flash_kernel_traitsILi256ELi64ELi64ELi8ES3_EELb0ELb1ELb0ELb0ELb0ELb1ELb0EEEvNS_16Flash_bwd_paramsE)
        .other          _ZN5flash44flash_bwd_dq_dk_dv_loop_seqk_parallel_kernelI23Flash_bwd_kernel_traitsILi256ELi64ELi64ELi8ELi4ELi2ELi2ELb0ELb0EN7cutlass10bfloat16_tE19Flash_kernel_traitsILi256ELi64ELi64ELi8ES3_EELb0ELb1ELb0ELb0ELb0ELb1ELb0EEEvNS_16Flash_bwd_paramsE,@"STO_CUDA_ENTRY STV_DEFAULT"
_ZN5flash44flash_bwd_dq_dk_dv_loop_seqk_parallel_kernelI23Flash_bwd_kernel_traitsILi256ELi64ELi64ELi8ELi4ELi2ELi2ELb0ELb0EN7cutlass10bfloat16_tE19Flash_kernel_traitsILi256ELi64ELi64ELi8ES3_EELb0ELb1ELb0ELb0ELb0ELb1ELb0EEEvNS_16Flash_bwd_paramsE:
.text._ZN5flash44flash_bwd_dq_dk_dv_loop_seqk_parallel_kernelI23Flash_bwd_kernel_traitsILi256ELi64ELi64ELi8ELi4ELi2ELi2ELb0ELb0EN7cutlass10bfloat16_tE19Flash_kernel_traitsILi256ELi64ELi64ELi8ES3_EELb0ELb1ELb0ELb0ELb0ELb1ELb0EEEvNS_16Flash_bwd_paramsE:
        /* <DEDUP_REMOVED lines=14> */
[----:B------:R-:W-:Y:S01]  /*00e0*/  IMAD.MOV.U32 R213, RZ, RZ, 0x20 ;  /* 0x00000020ffd57424 */ /* 0x000fe200078e00ff */
[----:B------:R-:W-:Y:S01]  /*00f0*/  UMOV UR58, 0xffff8000 ;  /* 0xffff8000003a7882 */ /* 0x000fe20000000000 */
[----:B------:R-:W-:Y:S02]  /*0100*/  IMAD.MOV.U32 R215, RZ, RZ, 0x40 ;  /* 0x00000040ffd77424 */ /* 0x000fe400078e00ff */
[----:B------:R-:W-:Y:S02]  /*0110*/  IMAD.MOV.U32 R239, RZ, RZ, -0x10 ;  /* 0xfffffff0ffef7424 */ /* 0x000fe400078e00ff */
[----:B------:R-:W3:Y:S08]  /*0120*/  S2UR UR54, SR_CTAID.Z ;  /* 0x00000000003679c3 */ /* 0x000ef00000002700 */
[----:B------:R-:W4:Y:S01]  /*0130*/  S2UR UR45, SR_CTAID.Y ;  /* 0x00000000002d79c3 */ /* 0x000f220000002600 */
[----:B--2---:R-:W-:Y:S01]  /*0140*/  ULEA UR4, UR4, UR5, 0x18 ;  /* 0x0000000504047291 */ /* 0x004fe2000f8ec03f */
[----:B-1----:R-:W-:Y:S01]  /*0150*/  SHF.R.S32.HI R12, RZ, 0x1f, R13 ;  /* 0x0000001fff0c7819 */ /* 0x002fe2000001140d */
[----:B------:R-:W-:Y:S01]  /*0160*/  IMAD.SHL.U32 R249, R13, 0x2, RZ ;  /* 0x000000020df97824 */ /* 0x000fe200078e00ff */
[----:B---3--:R-:W-:-:S02]  /*0170*/  USHF.R.S32.HI UR5, URZ, 0x1f, UR54 ;  /* 0x0000001f3f057899 */ /* 0x008fc40008011436 */
[CC--:B------:R-:W-:Y:S02]  /*0180*/  LEA.HI R2, R12.reuse, R13.reuse, RZ, 0x5 ;  /* 0x0000000d0c027211 */ /* 0x0c0fe400078f28ff */
[----:B------:R-:W-:Y:S02]  /*0190*/  LEA.HI R6, R12, R13, RZ, 0x4 ;  /* 0x0000000d0c067211 */ /* 0x000fe400078f20ff */
[--C-:B------:R-:W-:Y:S01]  /*01a0*/  SHF.R.S32.HI R0, RZ, 0x5, R2.reuse ;  /* 0x00000005ff007819 */ /* 0x100fe20000011402 */
[----:B----4-:R-:W-:Y:S01]  /*01b0*/  USHF.R.S32.HI UR6, URZ, 0x1f, UR45 ;  /* 0x0000001f3f067899 */ /* 0x010fe2000801142d */
[----:B------:R-:W-:Y:S02]  /*01c0*/  SHF.R.S32.HI R3, RZ, 0x1f, R2 ;  /* 0x0000001fff037819 */ /* 0x000fe40000011402 */
[-C--:B------:R-:W-:Y:S02]  /*01d0*/  LEA.HI R2, R2, R0.reuse, RZ, 0x1 ;  /* 0x0000000002027211 */ /* 0x080fe400078f08ff */
[----:B------:R-:W-:-:S02]  /*01e0*/  LEA.HI R3, R3, R0, RZ, 0x2 ;  /* 0x0000000003037211 */ /* 0x000fc400078f10ff */
[----:B------:R-:W-:Y:S02]  /*01f0*/  LOP3.LUT R2, R2, 0xfffffffe, RZ, 0xc0, !PT ;  /* 0xfffffffe02027812 */ /* 0x000fe400078ec0ff */
[----:B------:R-:W-:Y:S02]  /*0200*/  LOP3.LUT R3, R3, 0xfffffffc, RZ, 0xc0, !PT ;  /* 0xfffffffc03037812 */ /* 0x000fe400078ec0ff */
[----:B------:R-:W-:Y:S01]  /*0210*/  SHF.R.S32.HI R5, RZ, 0x4, R6 ;  /* 0x00000004ff057819 */ /* 0x000fe20000011406 */
[----:B------:R-:W-:Y:S01]  /*0220*/  IMAD.IADD R222, R0, 0x1, -R2 ;  /* 0x0000000100de7824 */ /* 0x000fe200078e0a02 */
[----:B------:R-:W-:Y:S01]  /*0230*/  LEA.HI R16, R12, R13, RZ, 0x2 ;  /* 0x0000000d0c107211 */ /* 0x000fe200078f10ff */
[----:B------:R-:W-:Y:S01]  /*0240*/  IMAD.IADD R14, R0, 0x1, -R3 ;  /* 0x00000001000e7824 */ /* 0x000fe200078e0a03 */
[----:B------:R-:W-:Y:S02]  /*0250*/  LEA.HI R0, R6, R5, RZ, 0x1 ;  /* 0x0000000506007211 */ /* 0x000fe400078f08ff */
[----:B------:R-:W-:-:S02]  /*0260*/  LEA.HI R15, R12, R13, RZ, 0x3 ;  /* 0x0000000d0c0f7211 */ /* 0x000fc400078f18ff */
[----:B------:R-:W-:Y:S02]  /*0270*/  LOP3.LUT R0, R0, 0xfffffffe, RZ, 0xc0, !PT ;  /* 0xfffffffe00007812 */ /* 0x000fe400078ec0ff */
[--C-:B------:R-:W-:Y:S02]  /*0280*/  SHF.R.S32.HI R7, RZ, 0x2, R16.reuse ;  /* 0x00000002ff077819 */ /* 0x100fe40000011410 */
[----:B------:R-:W-:Y:S01]  /*0290*/  SHF.R.S32.HI R3, RZ, 0x1f, R16 ;  /* 0x0000001fff037819 */ /* 0x000fe20000011410 */
[----:B------:R-:W-:Y:S01]  /*02a0*/  IMAD.IADD R10, R5, 0x1, -R0 ;  /* 0x00000001050a7824 */ /* 0x000fe200078e0a00 */
[----:B------:R-:W-:Y:S02]  /*02b0*/  SHF.R.S32.HI R2, RZ, 0x3, R15 ;  /* 0x00000003ff027819 */ /* 0x000fe4000001140f */
[----:B------:R-:W-:Y:S01]  /*02c0*/  LOP3.LUT R4, R15, 0xfffffff8, RZ, 0xc0, !PT ;  /* 0xfffffff80f047812 */ /* 0x000fe200078ec0ff */
[----:B------:R-:W-:Y:S01]  /*02d0*/  IMAD.SHL.U32 R218, R10, 0x200, RZ ;  /* 0x000002000ada7824 */ /* 0x000fe200078e00ff */
[----:B------:R-:W-:Y:S01]  /*02e0*/  LEA.HI R3, R3, R7, RZ, 0x3 ;  /* 0x0000000703037211 */ /* 0x000fe200078f18ff */
[----:B------:R-:W-:-:S02]  /*02f0*/  IMAD.SHL.U32 R2, R2, 0x40, RZ ;  /* 0x0000004002027824 */ /* 0x000fc400078e00ff */
[----:B------:R-:W-:Y:S01]  /*0300*/  IMAD.IADD R0, R13, 0x1, -R4 ;  /* 0x000000010d007824 */ /* 0x000fe200078e0a04 */
[----:B------:R-:W-:Y:S02]  /*0310*/  LOP3.LUT R4, R6, 0xfffffff0, RZ, 0xc0, !PT ;  /* 0xfffffff006047812 */ /* 0x000fe400078ec0ff */
[----:B------:R-:W-:Y:S01]  /*0320*/  LOP3.LUT R3, R3, 0xfffffff8, RZ, 0xc0, !PT ;  /* 0xfffffff803037812 */ /* 0x000fe200078ec0ff */
[----:B------:R-:W-:Y:S01]  /*0330*/  IMAD.SHL.U32 R5, R0, 0x8, RZ ;  /* 0x0000000800057824 */ /* 0x000fe200078e00ff */
[----:B------:R-:W-:Y:S01]  /*0340*/  LOP3.LUT R2, R2, 0x1c0, RZ, 0xc0, !PT ;  /* 0x000001c002027812 */ /* 0x000fe200078ec0ff */
[----:B------:R-:W-:Y:S01]  /*0350*/  IMAD.IADD R4, R13, 0x1, -R4 ;  /* 0x000000010d047824 */ /* 0x000fe200078e0a04 */
[----:B------:R-:W-:Y:S01]  /*0360*/  LOP3.LUT P4, RZ, R0, 0x2, RZ, 0xc0, !PT ;  /* 0x0000000200ff7812 */ /* 0x000fe2000788c0ff */
[----:B------:R-:W-:Y:S01]  /*0370*/  IMAD.IADD R6, R7, 0x1, -R3 ;  /* 0x0000000107067824 */ /* 0x000fe200078e0a03 */
[----:B------:R-:W-:Y:S02]  /*0380*/  LOP3.LUT R3, R2, 0x38, R5, 0xf8, !PT ;  /* 0x0000003802037812 */ /* 0x000fe400078ef805 */
[----:B------:R-:W-:-:S02]  /*0390*/  SHF.R.U32.HI R2, RZ, 0x3, R2 ;  /* 0x00000003ff027819 */ /* 0x000fc40000011602 */
[C---:B------:R-:W-:Y:S01]  /*03a0*/  LOP3.LUT P3, RZ, R0.reuse, 0x4, RZ, 0xc0, !PT ;  /* 0x0000000400ff7812 */ /* 0x040fe2000786c0ff */
[----:B------:R-:W-:Y:S01]  /*03b0*/  IMAD.SHL.U32 R0, R0, 0x40, RZ ;  /* 0x0000004000007824 */ /* 0x000fe200078e00ff */
[----:B------:R-:W-:Y:S02]  /*03c0*/  SHF.R.S32.HI R5, RZ, 0x1f, R4 ;  /* 0x0000001fff057819 */ /* 0x000fe40000011404 */
[----:B------:R-:W-:Y:S01]  /*03d0*/  LOP3.LUT R8, R3, R2, RZ, 0x3c, !PT ;  /* 0x0000000203087212 */ /* 0x000fe200078e3cff */
[----:B------:R-:W-:Y:S01]  /*03e0*/  IMAD.SHL.U32 R2, R222, 0x10, RZ ;  /* 0x00000010de027824 */ /* 0x000fe200078e00ff */
[----:B------:R-:W-:Y:S02]  /*03f0*/  LEA.HI R3, R12, R13, RZ, 0x7 ;  /* 0x0000000d0c037211 */ /* 0x000fe400078f38ff */
[----:B------:R-:W-:Y:S02]  /*0400*/  LEA.HI R11, R5, R4, RZ, 0x3 ;  /* 0x00000004050b7211 */ /* 0x000fe400078f18ff */
[----:B------:R-:W-:-:S02]  /*0410*/  LOP3.LUT R0, R0, 0x1c0, RZ, 0xc0, !PT ;  /* 0x000001c000007812 */ /* 0x000fc400078ec0ff */
[----:B------:R-:W-:Y:S02]  /*0420*/  SHF.R.S32.HI R7, RZ, 0x7, R3 ;  /* 0x00000007ff077819 */ /* 0x000fe40000011403 */
[----:B------:R-:W-:Y:S02]  /*0430*/  LOP3.LUT R3, R11, 0xfffffff8, RZ, 0xc0, !PT ;  /* 0xfffffff80b037812 */ /* 0x000fe400078ec0ff */
[----:B------:R-:W-:Y:S02]  /*0440*/  LOP3.LUT R5, R0, 0x10, R2, 0xf8, !PT ;  /* 0x0000001000057812 */ /* 0x000fe400078ef802 */
[----:B------:R-:W-:Y:S01]  /*0450*/  LOP3.LUT R2, R6, 0x1, RZ, 0xc0, !PT ;  /* 0x0000000106027812 */ /* 0x000fe200078ec0ff */
[----:B------:R-:W-:Y:S01]  /*0460*/  IMAD.IADD R9, R4, 0x1, -R3 ;  /* 0x0000000104097824 */ /* 0x000fe200078e0a03 */
[----:B------:R-:W-:Y:S01]  /*0470*/  LOP3.LUT R214, R0, 0x8, R15, 0xf8, !PT ;  /* 0x0000000800d67812 */ /* 0x000fe200078ef80f */
[----:B------:R-:W-:Y:S01]  /*0480*/  IMAD R3, R7, 0x800, R218 ;  /* 0x0000080007037824 */ /* 0x000fe200078e02da */
[----:B------:R-:W-:-:S02]  /*0490*/  SHF.R.U32.HI R0, RZ, 0x3, R0 ;  /* 0x00000003ff007819 */ /* 0x000fc40000011600 */
[----:B------:R-:W-:Y:S02]  /*04a0*/  LOP3.LUT R4, R5, 0x8, R15, 0xf8, !PT ;  /* 0x0000000805047812 */ /* 0x000fe400078ef80f */
[----:B------:R-:W-:Y:S02]  /*04b0*/  ISETP.NE.U32.AND P0, PT, R2, 0x1, PT ;  /* 0x000000010200780c */ /* 0x000fe40003f05070 */
[----:B------:R-:W-:Y:S02]  /*04c0*/  LEA.HI R2, R12, R13, RZ, 0x6 ;  /* 0x0000000d0c027211 */ /* 0x000fe400078f30ff */
[----:B------:R-:W-:Y:S02]  /*04d0*/  LOP3.LUT R214, R214, R0, RZ, 0x3c, !PT ;  /* 0x00000000d6d67212 */ /* 0x000fe400078e3cff */
[----:B------:R-:W-:Y:S02]  /*04e0*/  LOP3.LUT R218, R218, R4, R0, 0xf6, !PT ;  /* 0x00000004dada7212 */ /* 0x000fe400078ef600 */
[----:B------:R-:W-:Y:S01]  /*04f0*/  SHF.R.S32.HI R0, RZ, 0x6, R2 ;  /* 0x00000006ff007819 */ /* 0x000fe20000011402 */
[----:B------:R-:W-:Y:S01]  /*0500*/  IMAD.IADD R214, R3, 0x1, R214 ;  /* 0x0000000103d67824 */ /* 0x000fe200078e02d6 */
[----:B------:R-:W-:-:S02]  /*0510*/  LOP3.LUT R3, R16, 0x7ffffffc, RZ, 0xc0, !PT ;  /* 0x7ffffffc10037812 */ /* 0x000fc400078ec0ff */
[----:B------:R-:W-:Y:S01]  /*0520*/  R2P PR, R6, 0x6 ;  /* 0x0000000606007804 */ /* 0x000fe20000000000 */
[C---:B------:R-:W-:Y:S01]  /*0530*/  IMAD R250, R0.reuse, 0x200, R8 ;  /* 0x0000020000fa7824 */ /* 0x040fe200078e0208 */
[----:B------:R-:W-:Y:S01]  /*0540*/  SEL R213, R213, 0xffffffe0, !P4 ;  /* 0xffffffe0d5d57807 */ /* 0x000fe20006000000 */
[----:B------:R-:W-:Y:S01]  /*0550*/  IMAD.SHL.U32 R2, R0, 0x8, RZ ;  /* 0x0000000800027824 */ /* 0x000fe200078e00ff */
[----:B------:R-:W-:Y:S01]  /*0560*/  SEL R215, R215, 0xffffffc0, !P3 ;  /* 0xffffffc0d7d77807 */ /* 0x000fe20005800000 */
[----:B------:R-:W-:Y:S01]  /*0570*/  IMAD.SHL.U32 R0, R6, 0x40, RZ ;  /* 0x0000004006007824 */ /* 0x000fe200078e00ff */
[----:B------:R-:W-:Y:S01]  /*0580*/  SEL R239, R239, 0x10, !P0 ;  /* 0x00000010efef7807 */ /* 0x000fe20004000000 */
[----:B------:R-:W-:Y:S01]  /*0590*/  IMAD.IADD R4, R13, 0x1, -R3 ;  /* 0x000000010d047824 */ /* 0x000fe200078e0a03 */
[----:B------:R-:W-:Y:S01]  /*05a0*/  LOP3.LUT R2, R2, 0x18, RZ, 0xc0, !PT ;  /* 0x0000001802027812 */ /* 0x000fe200078ec0ff */
[----:B------:R-:W-:Y:S01]  /*05b0*/  IMAD.SHL.U32 R3, R7, 0x20, RZ ;  /* 0x0000002007037824 */ /* 0x000fe200078e00ff */
[----:B------:R-:W-:Y:S01]  /*05c0*/  LOP3.LUT R0, R0, 0x1c0, RZ, 0xc0, !PT ;  /* 0x000001c000007812 */ /* 0x000fe200078ec0ff */
[----:B------:R-:W-:Y:S01]  /*05d0*/  IMAD.SHL.U32 R6, R10, 0x20, RZ ;  /* 0x000000200a067824 */ /* 0x000fe200078e00ff */
[----:B------:R-:W-:Y:S01]  /*05e0*/  LEA R218, R218, UR4, 0x1 ;  /* 0x00000004dada7c11 */ /* 0x000fe2000f8e08ff */
[----:B------:R-:W-:Y:S01]  /*05f0*/  IMAD.SHL.U32 R4, R4, 0x2, RZ ;  /* 0x0000000204047824 */ /* 0x000fe200078e00ff */
[----:B------:R-:W-:Y:S01]  /*0600*/  LOP3.LUT R249, R3, 0x6, R249, 0xf8, !PT ;  /* 0x0000000603f97812 */ /* 0x000fe200078ef8f9 */
[----:B------:R-:W-:Y:S01]  /*0610*/  IMAD.SHL.U32 R7, R9, 0x40, RZ ;  /* 0x0000004009077824 */ /* 0x000fe200078e00ff */
[----:B------:R-:W-:Y:S01]  /*0620*/  LOP3.LUT R5, R0, 0x20, R3, 0xf8, !PT ;  /* 0x0000002000057812 */ /* 0x000fe200078ef803 */
[----:B------:R-:W-:Y:S01]  /*0630*/  IMAD R8, R14, 0x400, R4 ;  /* 0x000004000e087824 */ /* 0x000fe200078e0204 */
[----:B------:R-:W-:Y:S01]  /*0640*/  SHF.R.U32.HI R3, RZ, 0x3, R0 ;  /* 0x00000003ff037819 */ /* 0x000fe20000011600 */
[----:B------:R-:W-:Y:S01]  /*0650*/  IMAD.SHL.U32 R214, R214, 0x2, RZ ;  /* 0x00000002d6d67824 */ /* 0x000fe200078e00ff */
[----:B------:R-:W-:Y:S01]  /*0660*/  LOP3.LUT R9, R2, 0x20, R6, 0xf8, !PT ;  /* 0x0000002002097812 */ /* 0x000fe200078ef806 */
[----:B------:R-:W-:Y:S01]  /*0670*/  IMAD.IADD R219, R215, 0x1, R218 ;  /* 0x00000001d7db7824 */ /* 0x000fe200078e02da */
[----:B------:R-:W-:-:S02]  /*0680*/  LOP3.LUT R6, R5, R3, RZ, 0x3c, !PT ;  /* 0x0000000305067212 */ /* 0x000fc400078e3cff */
[----:B------:R-:W-:Y:S01]  /*0690*/  LOP3.LUT R5, R3, R0, R2, 0x1e, !PT ;  /* 0x0000000003057212 */ /* 0x000fe200078e1e02 */
[----:B------:R-:W-:Y:S01]  /*06a0*/  IMAD R0, R222, 0x400, R4 ;  /* 0x00000400de007824 */ /* 0x000fe200078e0204 */
[----:B------:R-:W-:Y:S01]  /*06b0*/  LOP3.LUT R3, R7, 0x1c0, RZ, 0xc0, !PT ;  /* 0x000001c007037812 */ /* 0x000fe200078ec0ff */
[----:B------:R-:W-:Y:S02]  /*06c0*/  IMAD.SHL.U32 R4, R10, 0x8, RZ ;  /* 0x000000080a047824 */ /* 0x000fe400078e00ff */
[----:B------:R-:W-:Y:S01]  /*06d0*/  IMAD.IADD R5, R0, 0x1, R5 ;  /* 0x0000000100057824 */ /* 0x000fe200078e0205 */
[--C-:B------:R-:W-:Y:S01]  /*06e0*/  SHF.R.U32.HI R2, RZ, 0x3, R3.reuse ;  /* 0x00000003ff027819 */ /* 0x100fe20000011603 */
[----:B------:R-:W-:Y:S01]  /*06f0*/  IMAD.SHL.U32 R0, R11, 0x40, RZ ;  /* 0x000000400b007824 */ /* 0x000fe200078e00ff */
[----:B------:R-:W-:Y:S01]  /*0700*/  LOP3.LUT R4, R3, 0x8, R4, 0xf8, !PT ;  /* 0x0000000803047812 */ /* 0x000fe200078ef804 */
[----:B------:R-:W-:Y:S01]  /*0710*/  IMAD.IADD R6, R8, 0x1, R6 ;  /* 0x0000000108067824 */ /* 0x000fe200078e0206 */
[----:B------:R-:W-:-:S02]  /*0720*/  LOP3.LUT R3, R2, R9, R3, 0x1e, !PT ;  /* 0x0000000902037212 */ /* 0x000fc400078e1e03 */
[----:B------:R-:W-:Y:S02]  /*0730*/  LOP3.LUT R0, R0, 0xfffffe00, RZ, 0xc0, !PT ;  /* 0xfffffe0000007812 */ /* 0x000fe400078ec0ff */
[----:B------:R-:W-:Y:S02]  /*0740*/  LOP3.LUT R2, R4, R2, RZ, 0x3c, !PT ;  /* 0x0000000204027212 */ /* 0x000fe400078e3cff */
[----:B------:R-:W-:Y:S01]  /*0750*/  LOP3.LUT R227, R3, R0, RZ, 0xfc, !PT ;  /* 0x0000000003e37212 */ /* 0x000fe200078efcff */
[--C-:B------:R-:W-:Y:S01]  /*0760*/  IMAD R4, R14, 0x400, R0.reuse ;  /* 0x000004000e047824 */ /* 0x100fe200078e0200 */
[----:B------:R-:W-:Y:S01]  /*0770*/  LEA R233, R6, UR4, 0x1 ;  /* 0x0000000406e97c11 */ /* 0x000fe2000f8e08ff */
[----:B------:R-:W-:Y:S02]  /*0780*/  IMAD R222, R222, 0x400, R0 ;  /* 0x00000400dede7824 */ /* 0x000fe400078e0200 */
[----:B------:R-:W-:Y:S01]  /*0790*/  IMAD.U32 R0, RZ, RZ, UR5 ;  /* 0x00000005ff007e24 */ /* 0x000fe2000f8e00ff */
[----:B------:R-:W-:Y:S01]  /*07a0*/  USHF.L.U32 UR5, UR45, 0x7, URZ ;  /* 0x000000072d057899 */ /* 0x000fe2000800063f */
[----:B------:R-:W-:-:S02]  /*07b0*/  IMAD.IADD R226, R4, 0x1, R2 ;  /* 0x0000000104e27824 */ /* 0x000fc400078e0202 */
[----:B------:R-:W-:Y:S02]  /*07c0*/  IMAD.IADD R222, R2, 0x1, R222 ;  /* 0x0000000102de7824 */ /* 0x000fe400078e02de */
[----:B------:R-:W-:Y:S01]  /*07d0*/  IMAD.U32 R0, RZ, RZ, UR6 ;  /* 0x00000006ff007e24 */ /* 0x000fe2000f8e00ff */
[----:B------:R-:W-:Y:S01]  /*07e0*/  UIADD3 UR6, UR4, 0x18000, URZ ;  /* 0x0001800004067890 */ /* 0x000fe2000fffe03f */
[----:B------:R-:W-:Y:S01]  /*07f0*/  IMAD.U32 R2, RZ, RZ, UR5 ;  /* 0x00000005ff027e24 */ /* 0x000fe2000f8e00ff */
[----:B------:R-:W-:Y:S01]  /*0800*/  USHF.R.S32.HI UR5, URZ, 0x1f, UR54 ;  /* 0x0000001f3f057899 */ /* 0x000fe20008011436 */
[C---:B------:R-:W-:Y:S02]  /*0810*/  VIADD R238, R233.reuse, 0x20 ;  /* 0x00000020e9ee7836 */ /* 0x040fe40000000000 */
[----:B------:R-:W-:Y:S01]  /*0820*/  @P1 VIADD R238, R233, 0xffffffe0 ;  /* 0xffffffe0e9ee1836 */ /* 0x000fe20000000000 */
[----:B------:R-:W-:Y:S01]  /*0830*/  LEA R245, R5, UR6, 0x1 ;  /* 0x0000000605f57c11 */ /* 0x000fe2000f8e08ff */
[----:B------:R-:W-:Y:S01]  /*0840*/  VIADD R216, R214, UR6 ;  /* 0x00000006d6d87c36 */ /* 0x000fe20008000000 */
[----:B------:R-:W-:Y:S01]  /*0850*/  ULDC.64 UR6, c[0x0][0x208] ;  /* 0x0000820000067ab9 */ /* 0x000fe20000000a00 */
[----:B------:R-:W-:Y:S01]  /*0860*/  IMAD.U32 R0, RZ, RZ, UR5 ;  /* 0x00000005ff007e24 */ /* 0x000fe2000f8e00ff */
[----:B------:R-:W-:Y:S01]  /*0870*/  UIADD3 UR5, UR4, 0x28000, URZ ;  /* 0x0002800004057890 */ /* 0x000fe2000fffe03f */
[----:B------:R-:W-:-:S02]  /*0880*/  IMAD.IADD R213, R216, 0x1, R213 ;  /* 0x00000001d8d57824 */ /* 0x000fc400078e02d5 */
[----:B------:R-:W-:Y:S02]  /*0890*/  IMAD.IADD R216, R216, 0x1, R215 ;  /* 0x00000001d8d87824 */ /* 0x000fe400078e02d7 */
[----:B------:R-:W-:Y:S01]  /*08a0*/  VIADD R246, R245, 0x40 ;  /* 0x00000040f5f67836 */ /* 0x000fe20000000000 */
[----:B------:R-:W-:Y:S01]  /*08b0*/  LEA R222, R222, UR5, 0x1 ;  /* 0x00000005dede7c11 */ /* 0x000fe2000f8e08ff */
[----:B------:R-:W-:Y:S02]  /*08c0*/  IMAD.IADD R240, R233, 0x1, R239 ;  /* 0x00000001e9f07824 */ /* 0x000fe400078e02ef */
[----:B------:R-:W-:Y:S02]  /*08d0*/  IMAD.IADD R215, R213, 0x1, R215 ;  /* 0x00000001d5d77824 */ /* 0x000fe400078e02d7 */
[----:B------:R-:W-:Y:S02]  /*08e0*/  @P2 VIADD R246, R245, 0xffffffc0 ;  /* 0xffffffc0f5f62836 */ /* 0x000fe40000000000 */
[----:B------:R-:W-:-:S07]  /*08f0*/  IMAD.IADD R239, R239, 0x1, R238 ;  /* 0x00000001efef7824 */ /* 0x000fce00078e02ee */
.L_x_413:
        /* <DEDUP_REMOVED lines=16> */
[----:B-12---:R-:W-:Y:S01]  /*0a00*/  IMAD.U32 R2, RZ, RZ, UR8 ;  /* 0x00000008ff027e24 */ /* 0x006fe2000f8e00ff */
        /* <DEDUP_REMOVED lines=11> */
[----:B------:R-:W-:-:S03]  /*0ac0*/  PLOP3.LUT P3, PT, PT, PT, UP2, 0x80, 0x0 ;  /* 0x000000000000781c */ /* 0x000fc60003f6f028 */
[----:B------:R-:W-:Y:S01]  /*0ad0*/  UISETP.EQ.OR.EX UP4, UPT, UR13, URZ, !UP1, UP4 ;  /* 0x0000003f0d00728c */ /* 0x000fe2000cf82740 */
[----:B------:R-:W2:Y:S01]  /*0ae0*/  @P1 LDG.E R7, desc[UR6][R4.64] ;  /* 0x0000000604071981 */ /* 0x000ea2000c1e1900 */
        /* <DEDUP_REMOVED lines=9> */
[----:B------:R-:W-:Y:S01]  /*0b80*/  UMOV UR18, URZ ;  /* 0x0000003f00127c82 */ /* 0x000fe20008000000 */
[----:B------:R-:W-:Y:S01]  /*0b90*/  IMAD.U32 R3, RZ, RZ, UR5 ;  /* 0x00000005ff037e24 */ /* 0x000fe2000f8e00ff */
[----:B------:R-:W-:-:S04]  /*0ba0*/  @!UP3 ULDC.64 UR8, c[0x0][0x318] ;  /* 0x0000c6000008bab9 */ /* 0x000fc80000000a00 */
[----:B------:R-:W5:Y:S01]  /*0bb0*/  @!P2 LDG.E R4, desc[UR6][R2.64] ;  /* 0x000000060204a981 */ /* 0x000f62000c1e1900 */
[----:B------:R-:W-:Y:S01]  /*0bc0*/  @!UP3 UISETP.NE.U32.AND UP0, UPT, UR8, URZ, UPT ;  /* 0x0000003f0800b28c */ /* 0x000fe2000bf05070 */
[----:B------:R-:W-:Y:S02]  /*0bd0*/  UMOV UR5, 0xffffffff ;  /* 0xffffffff00057882 */ /* 0x000fe40000000000 */
[----:B------:R-:W-:Y:S01]  /*0be0*/  @!UP3 ULDC UR8, c[0x0][0x2cc] ;  /* 0x0000b3000008bab9 */ /* 0x000fe20000000800 */
[----:B------:R-:W-:Y:S01]  /*0bf0*/  @!UP3 UISETP.NE.AND.EX UP0, UPT, UR9, URZ, UPT, UP0 ;  /* 0x0000003f0900b28c */ /* 0x000fe2000bf05300 */
[----:B------:R-:W-:Y:S01]  /*0c00*/  UMOV UR30, 0xffffffff ;  /* 0xffffffff001e7882 */ /* 0x000fe20000000000 */
[----:B------:R-:W-:Y:S02]  /*0c10*/  USHF.L.U32 UR28, UR17, 0x6, URZ ;  /* 0x00000006111c7899 */ /* 0x000fe4000800063f */
[----:B------:R-:W-:-:S03]  /*0c20*/  @!UP3 USEL UR9, UR8, URZ, UP0 ;  /* 0x0000003f0809b287 */ /* 0x000fc60008000000 */
[----:B------:R-:W-:Y:S01]  /*0c30*/  ULDC UR8, c[0x0][0x2c8] ;  /* 0x0000b20000087ab9 */ /* 0x000fe20000000800 */
[----:B--2---:R-:W-:Y:S02]  /*0c40*/  @P1 R2UR UR18, R7 ;  /* 0x00000000071212ca */ /* 0x004fe400000e0000 */
[----:B---3--:R-:W-:Y:S02]  /*0c50*/  @P0 R2UR UR10, R5 ;  /* 0x00000000050a02ca */ /* 0x008fe400000e0000 */
        /* <DEDUP_REMOVED lines=13> */
.L_x_379:
        /* <DEDUP_REMOVED lines=11> */
[----:B------:R-:W-:Y:S02]  /*0de0*/  UIMAD.WIDE.U32 UR20, UR45, UR8, URZ ;  /* 0x000000082d1472a5 */ /* 0x000fe4000f8e003f */
[----:B------:R-:W-:Y:S01]  /*0df0*/  UIMAD UR8, UR56, UR8, URZ ;  /* 0x00000008380872a4 */ /* 0x000fe2000f8e023f */
[----:B------:R-:W2:Y:S01]  /*0e00*/  S2UR UR11, SR_CTAID.X ;  /* 0x00000000000b79c3 */ /* 0x000ea20000002500 */
[----:B------:R-:W-:Y:S01]  /*0e10*/  ULDC UR57, c[0x0][0x2d4] ;  /* 0x0000b50000397ab9 */ /* 0x000fe20000000800 */
[----:B------:R-:W-:-:S02]  /*0e20*/  USHF.L.U32 UR14, UR45, 0x7, URZ ;  /* 0x000000072d0e7899 */ /* 0x000fc4000800063f */
[----:B------:R-:W-:Y:S02]  /*0e30*/  UIMAD UR36, UR45, UR9, UR8 ;  /* 0x000000092d2472a4 */ /* 0x000fe4000f8e0208 */
[----:B------:R-:W-:Y:S01]  /*0e40*/  USHF.R.S32.HI UR46, URZ, 0x1f, UR57 ;  /* 0x0000001f3f2e7899 */ /* 0x000fe20008011439 */
[----:B------:R-:W-:Y:S01]  /*0e50*/  @!UP0 ULDC.64 UR8, c[0x0][0x418] ;  /* 0x0001060000088ab9 */ /* 0x000fe20000000a00 */
[----:B------:R-:W-:Y:S01]  /*0e60*/  ULDC.64 UR34, c[0x0][0x240] ;  /* 0x0000900000227ab9 */ /* 0x000fe20000000a00 */
[----:B------:R-:W-:Y:S01]  /*0e70*/  ULDC UR60, c[0x0][0x2dc] ;  /* 0x0000b700003c7ab9 */ /* 0x000fe20000000800 */
[----:B------:R-:W-:Y:S01]  /*0e80*/  ULDC UR59, c[0x0][0x270] ;  /* 0x00009c00003b7ab9 */ /* 0x000fe20000000800 */
[----:B------:R-:W-:Y:S02]  /*0e90*/  USEL UR37, UR14, URZ, UP2 ;  /* 0x0000003f0e257287 */ /* 0x000fe40009000000 */
[----:B------:R-:W-:Y:S01]  /*0ea0*/  @!UP0 UIMAD.WIDE.U32 UR40, UR45, UR8, URZ ;  /* 0x000000082d2882a5 */ /* 0x000fe2000f8e003f */
[----:B-1----:R-:W-:Y:S01]  /*0eb0*/  IABS R5, R6 ;  /* 0x0000000600057213 */ /* 0x002fe20000000000 */
[----:B------:R-:W-:Y:S01]  /*0ec0*/  UIMAD.WIDE.U32 UR14, UR5, UR34, URZ ;  /* 0x00000022050e72a5 */ /* 0x000fe2000f8e003f */
[----:B------:R-:W-:Y:S01]  /*0ed0*/  ISETP.NE.AND P3, PT, R6, RZ, PT ;  /* 0x000000ff0600720c */ /* 0x000fe20003f65270 */
[----:B------:R-:W-:Y:S01]  /*0ee0*/  UIMAD UR23, UR5, UR35, URZ ;  /* 0x00000023051772a4 */ /* 0x000fe2000f8e023f */
[----:B------:R-:W1:Y:S01]  /*0ef0*/  I2F.RP R2, R5 ;  /* 0x0000000500027306 */ /* 0x000e620000209400 */
[----:B------:R-:W-:-:S02]  /*0f00*/  USHF.L.U64.HI UR16, UR45, 0x7, UR56 ;  /* 0x000000072d107899 */ /* 0x000fc40008010238 */
[----:B------:R-:W-:Y:S02]  /*0f10*/  USEL UR53, UR20, UR14, !UP0 ;  /* 0x0000000e14357287 */ /* 0x000fe4000c000000 */
[----:B--2---:R-:W-:Y:S02]  /*0f20*/  UIMAD.WIDE.U32 UR32, UR11, UR12, URZ ;  /* 0x0000000c0b2072a5 */ /* 0x004fe4000f8e003f */
[----:B------:R-:W-:Y:S02]  /*0f30*/  USEL UR39, UR16, URZ, UP2 ;  /* 0x0000003f10277287 */ /* 0x000fe40009000000 */
[----:B------:R-:W-:Y:S02]  /*0f40*/  UIMAD UR49, UR11, UR13, UR33 ;  /* 0x0000000d0b3172a4 */ /* 0x000fe4000f8e0221 */
[----:B------:R-:W-:Y:S01]  /*0f50*/  @!UP0 UIMAD UR11, UR56, UR8, URZ ;  /* 0x00000008380b82a4 */ /* 0x000fe2000f8e023f */
[----:B------:R-:W-:Y:S01]  /*0f60*/  @UP0 ULDC.64 UR12, c[0x0][0x420] ;  /* 0x00010800000c0ab9 */ /* 0x000fe20000000a00 */
[----:B------:R-:W-:Y:S01]  /*0f70*/  ULDC.U8 UR24, c[0x0][0x3d8] ;  /* 0x0000f60000187ab9 */ /* 0x000fe20000000000 */
[----:B-1----:R-:W1:Y:S01]  /*0f80*/  MUFU.RCP R2, R2 ;  /* 0x0000000200027308 */ /* 0x002e620000001000 */
[----:B------:R-:W-:-:S02]  /*0f90*/  @!UP0 UIMAD UR44, UR45, UR9, UR11 ;  /* 0x000000092d2c82a4 */ /* 0x000fc4000f8e020b */
[----:B------:R-:W-:Y:S02]  /*0fa0*/  UIADD3 UR11, UR29, 0x3f, URZ ;  /* 0x0000003f1d0b7890 */ /* 0x000fe4000fffe03f */
[----:B------:R-:W-:Y:S02]  /*0fb0*/  @UP0 UIMAD.WIDE.U32 UR42, UR5, UR12, URZ ;  /* 0x0000000c052a02a5 */ /* 0x000fe4000f8e003f */
[----:B------:R-:W-:Y:S02]  /*0fc0*/  USHF.R.S32.HI UR19, URZ, 0x1f, UR11 ;  /* 0x0000001f3f137899 */ /* 0x000fe4000801140b */
[----:B------:R-:W-:Y:S02]  /*0fd0*/  @UP0 UIMAD UR48, UR5, UR13, UR43 ;  /* 0x0000000d053002a4 */ /* 0x000fe4000f8e022b */
[----:B------:R-:W-:Y:S02]  /*0fe0*/  ULEA.HI UR33, UR19, UR11, URZ, 0x6 ;  /* 0x0000000b13217291 */ /* 0x000fe4000f8f303f */
[----:B------:R-:W-:-:S02]  /*0ff0*/  UIMAD UR11, UR46, UR45, URZ ;  /* 0x0000002d2e0b72a4 */ /* 0x000fc4000f8e023f */
[----:B------:R-:W-:Y:S01]  /*1000*/  UIMAD.WIDE UR8, UR60, UR59, URZ ;  /* 0x0000003b3c0872a5 */ /* 0x000fe2000f8e023f */
[----:B-1----:R-:W-:Y:S01]  /*1010*/  VIADD R2, R2, 0xffffffe ;  /* 0x0ffffffe02027836 */ /* 0x002fe20000000000 */
[----:B------:R-:W-:Y:S02]  /*1020*/  UIMAD.WIDE.U32 UR12, UR45, UR57, URZ ;  /* 0x000000392d0c72a5 */ /* 0x000fe4000f8e003f */
[----:B------:R-:W-:Y:S01]  /*1030*/  UIMAD UR11, UR56, UR57, UR11 ;  /* 0x00000039380b72a4 */ /* 0x000fe2000f8e020b */
[----:B------:R-:W1:Y:S01]  /*1040*/  F2I.FTZ.U32.TRUNC.NTZ R3, R2 ;  /* 0x0000000200037305 */ /* 0x000e62000021f000 */
[----:B------:R-:W-:Y:S02]  /*1050*/  UIADD3 UR46, UR21, UR36, URZ ;  /* 0x00000024152e7290 */ /* 0x000fe4000fffe03f */
[----:B------:R-:W-:Y:S02]  /*1060*/  @UP0 UIADD3 UR46, UR15, UR23, URZ ;  /* 0x000000170f2e0290 */ /* 0x000fe4000fffe03f */
[----:B------:R-:W-:-:S02]  /*1070*/  UIMAD UR15, UR9, UR12, URZ ;  /* 0x0000000c090f72a4 */ /* 0x000fc4000f8e023f */
[----:B------:R-:W-:Y:S02]  /*1080*/  UIADD3 UR11, UR13, UR11, URZ ;  /* 0x0000000b0d0b7290 */ /* 0x000fe4000fffe03f */
[----:B------:R-:W-:Y:S02]  /*1090*/  ULOP3.LUT UR14, UR33, 0xffffffc0, URZ, 0xc0, !UPT ;  /* 0xffffffc0210e7892 */ /* 0x000fe4000f8ec03f */
[----:B------:R-:W-:Y:S02]  /*10a0*/  UIMAD.WIDE.U32 UR20, UR8, UR12, URZ ;  /* 0x0000000c081472a5 */ /* 0x000fe4000f8e003f */
[----:B------:R-:W-:Y:S01]  /*10b0*/  UIMAD UR11, UR8, UR11, UR15 ;  /* 0x0000000b080b72a4 */ /* 0x000fe2000f8e020f */
[----:B-1----:R-:W-:Y:S01]  /*10c0*/  IMAD.MOV R0, RZ, RZ, -R3 ;  /* 0x000000ffff007224 */ /* 0x002fe200078e0a03 */
[----:B------:R-:W-:Y:S01]  /*10d0*/  UIADD3 UR16, UR14, -0x40, URZ ;  /* 0xffffffc00e107890 */ /* 0x000fe2000fffe03f */
[----:B------:R-:W-:Y:S01]  /*10e0*/  IMAD.MOV.U32 R2, RZ, RZ, RZ ;  /* 0x000000ffff027224 */ /* 0x000fe200078e00ff */
[----:B------:R-:W-:Y:S01]  /*10f0*/  UISETP.NE.AND UP3, UPT, UR24, URZ, UPT ;  /* 0x0000003f1800728c */ /* 0x000fe2000bf65270 */
[----:B------:R-:W-:Y:S01]  /*1100*/  IMAD R0, R0, R5, RZ ;  /* 0x0000000500007224 */ /* 0x000fe200078e02ff */
[----:B------:R-:W-:-:S02]  /*1110*/  UIMAD.WIDE.U32 UR12, UR8, UR5, URZ ;  /* 0x00000005080c72a5 */ /* 0x000fc4000f8e003f */
[----:B------:R-:W-:Y:S01]  /*1120*/  UIADD3 UR47, UR21, UR11, URZ ;  /* 0x0000000b152f7290 */ /* 0x000fe2000fffe03f */
[----:B------:R-:W-:Y:S01]  /*1130*/  IMAD.HI.U32 R0, R3, R0, R2 ;  /* 0x0000000003007227 */ /* 0x000fe200078e0002 */
[----:B------:R-:W-:Y:S01]  /*1140*/  MOV R2, R4 ;  /* 0x0000000400027202 */ /* 0x000fe20000000f00 */
[----:B------:R-:W-:Y:S02]  /*1150*/  UISETP.NE.AND UP1, UPT, UR30, -0x1, UPT ;  /* 0xffffffff1e00788c */ /* 0x000fe4000bf25270 */
[----:B------:R-:W-:Y:S02]  /*1160*/  USHF.R.S32.HI UR21, URZ, 0x1f, UR16 ;  /* 0x0000001f3f157899 */ /* 0x000fe40008011410 */
[----:B------:R-:W-:Y:S01]  /*1170*/  IMAD.HI.U32 R0, R0, R2, RZ ;  /* 0x0000000200007227 */ /* 0x000fe200078e00ff */
[----:B------:R-:W-:Y:S02]  /*1180*/  UIADD3 UR11, UP2, UR16, UR37, URZ ;  /* 0x00000025100b7290 */ /* 0x000fe4000ff5e03f */
[----:B------:R-:W-:Y:S01]  /*1190*/  UIMAD UR15, UR9, UR5, URZ ;  /* 0x00000005090f72a4 */ /* 0x000fe2000f8e023f */
[----:B------:R-:W-:Y:S01]  /*11a0*/  IMAD.MOV R3, RZ, RZ, -R0 ;  /* 0x000000ffff037224 */ /* 0x000fe200078e0a00 */
[----:B------:R-:W-:-:S02]  /*11b0*/  USEL UR55, UR20, UR12, !UP0 ;  /* 0x0000000c14377287 */ /* 0x000fc4000c000000 */
[----:B------:R-:W-:Y:S01]  /*11c0*/  UIADD3.X UR12, UR21, UR39, URZ, UP2, !UPT ;  /* 0x00000027150c7290 */ /* 0x000fe200097fe43f */
[C---:B------:R-:W-:Y:S01]  /*11d0*/  IMAD R2, R5.reuse, R3, R2 ;  /* 0x0000000305027224 */ /* 0x040fe200078e0202 */
[----:B------:R-:W-:Y:S01]  /*11e0*/  UIMAD UR9, UR9, UR11, URZ ;  /* 0x0000000b090972a4 */ /* 0x000fe2000f8e023f */
[----:B------:R-:W-:Y:S01]  /*11f0*/  ULDC UR61, c[0x0][0x2c4] ;  /* 0x0000b100003d7ab9 */ /* 0x000fe20000000800 */
[----:B------:R-:W-:Y:S02]  /*1200*/  UIMAD.WIDE.U32 UR36, UR8, UR11, URZ ;  /* 0x0000000b082472a5 */ /* 0x000fe4000f8e003f */
[----:B------:R-:W-:Y:S01]  /*1210*/  ISETP.GT.U32.AND P1, PT, R5, R2, PT ;  /* 0x000000020500720c */ /* 0x000fe20003f24070 */
[----:B------:R-:W-:Y:S02]  /*1220*/  UIMAD UR19, UR8, UR12, UR9 ;  /* 0x0000000c081372a4 */ /* 0x000fe4000f8e0209 */
[----:B------:R-:W-:Y:S01]  /*1230*/  @UP3 UIMAD UR8, UR45, UR61, URZ ;  /* 0x0000003d2d0832a4 */ /* 0x000fe2000f8e023f */
[----:B------:R-:W-:Y:S01]  /*1240*/  ULDC.U8 UR25, c[0x0][0x480] ;  /* 0x0001200000197ab9 */ /* 0x000fe20000000000 */
[----:B------:R-:W-:-:S02]  /*1250*/  @UP1 UIADD3 UR22, UR18, UR30, URZ ;  /* 0x0000001e12161290 */ /* 0x000fc4000fffe03f */
[----:B------:R-:W-:Y:S02]  /*1260*/  @UP1 UIADD3 UR31, UR18, UR30, URZ ;  /* 0x0000001e121f1290 */ /* 0x000fe4000fffe03f */
[----:B------:R-:W-:Y:S01]  /*1270*/  UISETP.NE.AND UP4, UPT, UR25, URZ, UPT ;  /* 0x0000003f1900728c */ /* 0x000fe2000bf85270 */
[----:B------:R-:W-:-:S03]  /*1280*/  @UP1 ULDC.64 UR26, c[0x0][0x248] ;  /* 0x00009200001a1ab9 */ /* 0x000fc60000000a00 */
[----:B------:R-:W-:Y:S01]  /*1290*/  @!P1 IMAD.IADD R2, R2, 0x1, -R5 ;  /* 0x0000000102029824 */ /* 0x000fe200078e0a05 */
[----:B------:R-:W-:Y:S01]  /*12a0*/  @!P1 IADD3 R0, R0, 0x1, RZ ;  /* 0x0000000100009810 */ /* 0x000fe20007ffe0ff */
[----:B------:R-:W-:Y:S01]  /*12b0*/  @UP1 ULDC.64 UR24, c[0x0][0x250] ;  /* 0x0000940000181ab9 */ /* 0x000fe20000000a00 */
[----:B------:R-:W-:Y:S01]  /*12c0*/  @UP0 UIADD3 UR47, UR13, UR15, URZ ;  /* 0x0000000f0d2f0290 */ /* 0x000fe2000fffe03f */
[----:B------:R-:W-:Y:S01]  /*12d0*/  PLOP3.LUT P1, PT, PT, PT, UP3, 0x80, 0x0 ;  /* 0x000000000000781c */ /* 0x000fe20003f2f038 */
[----:B------:R-:W-:Y:S01]  /*12e0*/  @UP3 USEL UR9, UR8, UR5, !UP0 ;  /* 0x0000000508093287 */ /* 0x000fe2000c000000 */
[----:B------:R-:W-:Y:S01]  /*12f0*/  ISETP.GE.U32.AND P0, PT, R2, R5, PT ;  /* 0x000000050200720c */ /* 0x000fe20003f06070 */
[----:B------:R-:W-:Y:S01]  /*1300*/  @UP1 UIMAD.WIDE.U32 UR14, UR22, UR26, URZ ;  /* 0x0000001a160e12a5 */ /* 0x000fe2000f8e003f */
[----:B------:R-:W-:Y:S01]  /*1310*/  LOP3.LUT R2, R6, UR54, RZ, 0x3c, !PT ;  /* 0x0000003606027c12 */ /* 0x000fe2000f8e3cff */
[----:B------:R-:W-:Y:S02]  /*1320*/  @UP1 UIMAD UR22, UR22, UR27, URZ ;  /* 0x0000001b161612a4 */ /* 0x000fe4000f8e023f */
[----:B------:R-:W-:Y:S01]  /*1330*/  @UP1 UIMAD.WIDE.U32 UR12, UR31, UR24, URZ ;  /* 0x000000181f0c12a5 */ /* 0x000fe2000f8e003f */
[----:B------:R-:W-:Y:S01]  /*1340*/  ISETP.GE.AND P2, PT, R2, RZ, PT ;  /* 0x000000ff0200720c */ /* 0x000fe20003f46270 */
[----:B------:R-:W-:Y:S01]  /*1350*/  @UP3 ULDC UR8, c[0x0][0x2e4] ;  /* 0x0000b90000083ab9 */ /* 0x000fe20000000800 */
[----:B------:R-:W-:-:S02]  /*1360*/  UIMAD UR50, UR54, UR60, URZ ;  /* 0x0000003c363272a4 */ /* 0x000fc4000f8e023f */
[----:B------:R-:W-:Y:S02]  /*1370*/  @UP3 UIMAD UR20, UR54, UR8, UR9 ;  /* 0x00000008361432a4 */ /* 0x000fe4000f8e0209 */
[----:B------:R-:W-:Y:S01]  /*1380*/  @UP1 UIMAD UR11, UR31, UR25, URZ ;  /* 0x000000191f0b12a4 */ /* 0x000fe2000f8e023f */
[----:B------:R-:W-:Y:S01]  /*1390*/  @P0 VIADD R0, R0, 0x1 ;  /* 0x0000000100000836 */ /* 0x000fe20000000000 */
[----:B------:R-:W-:Y:S01]  /*13a0*/  PLOP3.LUT P0, PT, PT, PT, UP1, 0x80, 0x0 ;  /* 0x000000000000781c */ /* 0x000fe20003f0f018 */
[----:B------:R-:W-:Y:S02]  /*13b0*/  @!UP3 UIMAD UR8, UR45, UR59, UR54 ;  /* 0x0000003b2d08b2a4 */ /* 0x000fe4000f8e0236 */
[----:B------:R-:W-:Y:S01]  /*13c0*/  IMAD.MOV.U32 R4, RZ, RZ, R0 ;  /* 0x000000ffff047224 */ /* 0x000fe200078e0000 */
[----:B------:R-:W-:Y:S02]  /*13d0*/  @!UP0 UIADD3 UR48, UR41, UR44, URZ ;  /* 0x0000002c29308290 */ /* 0x000fe4000fffe03f */
[----:B------:R-:W-:-:S02]  /*13e0*/  USEL UR51, UR32, URZ, UP4 ;  /* 0x0000003f20337287 */ /* 0x000fc4000a000000 */
[----:B------:R-:W-:Y:S01]  /*13f0*/  @UP1 UIADD3 UR31, UR15, UR22, URZ ;  /* 0x000000160f1f1290 */ /* 0x000fe2000fffe03f */
[----:B------:R-:W-:Y:S01]  /*1400*/  @!P2 IADD3 R4, -R4, RZ, RZ ;  /* 0x000000ff0404a210 */ /* 0x000fe20007ffe1ff */
[----:B------:R-:W-:Y:S01]  /*1410*/  USHF.R.S32.HI UR38, URZ, 0x1f, UR28 ;  /* 0x0000001f3f267899 */ /* 0x000fe2000801141c */
[----:B------:R-:W-:Y:S01]  /*1420*/  @!P3 LOP3.LUT R4, RZ, R6, RZ, 0x33, !PT ;  /* 0x00000006ff04b212 */ /* 0x000fe200078e33ff */
[----:B------:R-:W-:Y:S02]  /*1430*/  USHF.R.S32.HI UR52, URZ, 0x1f, UR50 ;  /* 0x0000001f3f347899 */ /* 0x000fe40008011432 */
[----:B------:R-:W-:Y:S02]  /*1440*/  USHF.R.S32.HI UR39, URZ, 0x6, UR33 ;  /* 0x000000063f277899 */ /* 0x000fe40008011421 */
[----:B------:R-:W-:Y:S02]  /*1450*/  @UP1 UIADD3 UR32, UR13, UR11, URZ ;  /* 0x0000000b0d201290 */ /* 0x000fe4000fffe03f */
[----:B------:R-:W-:-:S02]  /*1460*/  USEL UR49, UR49, URZ, UP4 ;  /* 0x0000003f31317287 */ /* 0x000fc4000a000000 */
[----:B------:R-:W-:Y:S02]  /*1470*/  @!UP3 UIMAD UR20, UR8, UR61, URZ ;  /* 0x0000003d0814b2a4 */ /* 0x000fe4000f8e023f */
[----:B------:R-:W-:Y:S01]  /*1480*/  UIADD3 UR44, UR37, UR19, URZ ;  /* 0x00000013252c7290 */ /* 0x000fe2000fffe03f */
        /* <DEDUP_REMOVED lines=15> */
.L_x_381:
        /* <DEDUP_REMOVED lines=13> */
.L_x_382:
        /* <DEDUP_REMOVED lines=11> */
.L_x_383:
[----:B------:R-:W-:-:S04]  /*1700*/  UIMAD UR5, UR45, UR59, UR54 ;  /* 0x0000003b2d0572a4 */ /* 0x000fc8000f8e0236 */
[----:B------:R-:W-:-:S12]  /*1710*/  UIMAD UR5, UR5, UR57, URZ ;  /* 0x00000039050572a4 */ /* 0x000fd8000f8e023f */
.L_x_384:
[----:B------:R-:W1:Y:S01]  /*1720*/  S2R R21, SR_TID.X ;  /* 0x0000000000157919 */ /* 0x000e620000002100 */
[----:B------:R-:W2:Y:S01]  /*1730*/  LDC.64 R10, c[0x0][0x420] ;  /* 0x00010800ff0a7b82 */ /* 0x000ea20000000a00 */
[----:B------:R-:W-:Y:S01]  /*1740*/  UIADD3 UR37, UR16, UR5, URZ ;  /* 0x0000000510257290 */ /* 0x000fe2000fffe03f */
[----:B------:R-:W-:Y:S01]  /*1750*/  BSSY B1, `(.L_x_380) ;  /* 0x0000737000017945 */ /* 0x000fe20003800000 */
[----:B------:R-:W-:Y:S01]  /*1760*/  UIADD3 UR5, -UR10, UR29, UR28 ;  /* 0x0000001d0a057290 */ /* 0x000fe2000fffe11c */
[----:B------:R-:W-:Y:S01]  /*1770*/  ULDC UR9, c[0x0][0x398] ;  /* 0x0000e60000097ab9 */ /* 0x000fe20000000800 */
[----:B------:R-:W-:Y:S01]  /*1780*/  ULDC.64 UR12, c[0x0][0x428] ;  /* 0x00010a00000c7ab9 */ /* 0x000fe20000000a00 */
[----:B------:R-:W-:Y:S02]  /*1790*/  UIMAD UR19, UR60, UR59, URZ ;  /* 0x0000003b3c1372a4 */ /* 0x000fe4000f8e023f */
[----:B------:R-:W-:Y:S02]  /*17a0*/  UIADD3 UR5, UR5, -UR9, URZ ;  /* 0x8000000905057290 */ /* 0x000fe4000fffe03f */
[----:B------:R-:W-:Y:S01]  /*17b0*/  UIADD3 UR33, UR16, UR20, URZ ;  /* 0x0000001410217290 */ /* 0x000fe2000fffe03f */
[----:B------:R-:W-:Y:S01]  /*17c0*/  ULDC.64 UR14, c[0x0][0x258] ;  /* 0x00009600000e7ab9 */ /* 0x000fe20000000a00 */
[----:B------:R-:W-:Y:S01]  /*17d0*/  ULDC.64 UR60, c[0x0][0x2b0] ;  /* 0x0000ac00003c7ab9 */ /* 0x000fe20000000a00 */
[----:B------:R-:W-:Y:S01]  /*17e0*/  IMAD.U32 R12, RZ, RZ, UR14 ;  /* 0x0000000eff0c7e24 */ /* 0x000fe2000f8e00ff */
[----:B------:R-:W-:Y:S01]  /*17f0*/  ULDC.64 UR42, c[0x0][0x210] ;  /* 0x00008400002a7ab9 */ /* 0x000fe20000000a00 */
[----:B------:R-:W-:Y:S01]  /*1800*/  ULDC.64 UR40, c[0x0][0x3e0] ;  /* 0x0000f80000287ab9 */ /* 0x000fe20000000a00 */
[----:B-1----:R-:W-:-:S04]  /*1810*/  SHF.R.S32.HI R28, RZ, 0x1f, R21 ;  /* 0x0000001fff1c7819 */ /* 0x002fc80000011415 */
[CC--:B------:R-:W-:Y:S02]  /*1820*/  LEA.HI R0, R28.reuse, R21.reuse, RZ, 0x3 ;  /* 0x000000151c007211 */ /* 0x0c0fe400078f18ff */
[----:B------:R-:W-:Y:S02]  /*1830*/  LEA.HI R16, R28, R21, RZ, 0x5 ;  /* 0x000000151c107211 */ /* 0x000fe400078f28ff */
[----:B------:R-:W-:Y:S02]  /*1840*/  LOP3.LUT R2, R0, 0xfffffff8, RZ, 0xc0, !PT ;  /* 0xfffffff800027812 */ /* 0x000fe400078ec0ff */
[----:B------:R-:W-:Y:S02]  /*1850*/  SHF.R.S32.HI R0, RZ, 0x3, R0 ;  /* 0x00000003ff007819 */ /* 0x000fe40000011400 */
[----:B------:R-:W-:Y:S01]  /*1860*/  SHF.R.S32.HI R17, RZ, 0x5, R16 ;  /* 0x00000005ff117819 */ /* 0x000fe20000011410 */
[----:B------:R-:W-:Y:S01]  /*1870*/  IMAD.IADD R2, R21, 0x1, -R2 ;  /* 0x0000000115027824 */ /* 0x000fe200078e0a02 */
[----:B------:R-:W-:-:S02]  /*1880*/  SHF.R.S32.HI R18, RZ, 0x1f, R0 ;  /* 0x0000001fff127819 */ /* 0x000fc40000011400 */
[----:B------:R-:W-:Y:S01]  /*1890*/  IADD3 R5, P1, R0, UR16, RZ ;  /* 0x0000001000057c10 */ /* 0x000fe2000ff3e0ff */
[----:B------:R-:W-:Y:S02]  /*18a0*/  IMAD.SHL.U32 R2, R2, 0x8, RZ ;  /* 0x0000000802027824 */ /* 0x000fe400078e00ff */
[C---:B--2---:R-:W-:Y:S01]  /*18b0*/  IMAD R14, R18.reuse, R10, RZ ;  /* 0x0000000a120e7224 */ /* 0x044fe200078e02ff */
[----:B------:R-:W-:Y:S02]  /*18c0*/  IADD3.X R6, R18, UR21, RZ, P1, !PT ;  /* 0x0000001512067c10 */ /* 0x000fe40008ffe4ff */
[----:B------:R-:W-:Y:S01]  /*18d0*/  SHF.R.S32.HI R3, RZ, 0x1f, R2 ;  /* 0x0000001fff037819 */ /* 0x000fe20000011402 */
[----:B------:R-:W-:Y:S02]  /*18e0*/  IMAD R14, R0, R11, R14 ;  /* 0x0000000b000e7224 */ /* 0x000fe400078e020e */
[----:B------:R-:W-:Y:S02]  /*18f0*/  IMAD R8, R6, UR34, RZ ;  /* 0x0000002206087c24 */ /* 0x000fe4000f8e02ff */
[----:B------:R-:W-:-:S04]  /*1900*/  IMAD.WIDE.U32 R6, R5, UR34, R2 ;  /* 0x0000002205067c25 */ /* 0x000fc8000f8e0002 */
[----:B------:R-:W-:Y:S01]  /*1910*/  IMAD R5, R5, UR35, R8 ;  /* 0x0000002305057c24 */ /* 0x000fe2000f8e0208 */
[----:B------:R-:W-:Y:S01]  /*1920*/  IADD3 R8, P1, R6, UR53, RZ ;  /* 0x0000003506087c10 */ /* 0x000fe2000ff3e0ff */
[----:B------:R-:W-:-:S03]  /*1930*/  USHF.R.S32.HI UR53, URZ, 0x1f, UR54 ;  /* 0x0000001f3f357899 */ /* 0x000fc60008011436 */
[----:B------:R-:W-:Y:S01]  /*1940*/  IADD3.X R9, R7, UR46, R5, P1, !PT ;  /* 0x0000002e07097c10 */ /* 0x000fe20008ffe405 */
[----:B------:R-:W-:Y:S01]  /*1950*/  IMAD R5, R10, UR21, RZ ;  /* 0x000000150a057c24 */ /* 0x000fe2000f8e02ff */
[----:B------:R-:W-:Y:S01]  /*1960*/  IADD3 R6, P1, R2, UR8, RZ ;  /* 0x0000000802067c10 */ /* 0x000fe2000ff3e0ff */
[----:B------:R-:W-:Y:S02]  /*1970*/  USHF.L.U32 UR8, UR19, 0x6, URZ ;  /* 0x0000000613087899 */ /* 0x000fe4000800063f */
[----:B------:R-:W-:Y:S01]  /*1980*/  IMAD R5, R11, UR16, R5 ;  /* 0x000000100b057c24 */ /* 0x000fe2000f8e0205 */
[----:B------:R-:W-:Y:S01]  /*1990*/  IADD3.X R7, R3, UR48, RZ, P1, !PT ;  /* 0x0000003003077c10 */ /* 0x000fe20008ffe4ff */
[----:B------:R-:W-:Y:S01]  /*19a0*/  UIADD3 UR11, UP2, UP0, UR36, UR8, UR50 ;  /* 0x00000008240b7290 */ /* 0x000fe2000f85e032 */
[----:B------:R-:W-:Y:S01]  /*19b0*/  IMAD.WIDE.U32 R8, R12, UR54, R8 ;  /* 0x000000360c087c25 */ /* 0x000fe2000f8e0008 */
[----:B------:R-:W-:Y:S02]  /*19c0*/  USHF.R.S32.HI UR8, URZ, 0x1f, UR8 ;  /* 0x0000001f3f087899 */ /* 0x000fe40008011408 */
[----:B------:R-:W-:Y:S01]  /*19d0*/  UIMAD UR9, UR53, UR12, URZ ;  /* 0x0000000c350972a4 */ /* 0x000fe2000f8e023f */
[----:B------:R-:W-:Y:S01]  /*19e0*/  IMAD.WIDE.U32 R6, R10, UR16, R6 ;  /* 0x000000100a067c25 */ /* 0x000fe2000f8e0006 */
[----:B------:R-:W-:Y:S01]  /*19f0*/  USHF.R.S32.HI UR16, URZ, 0x1f, UR5 ;  /* 0x0000001f3f107899 */ /* 0x000fe20008011405 */
[----:B------:R-:W-:Y:S01]  /*1a00*/  LEA R236, P3, R8, UR42, 0x1 ;  /* 0x0000002a08ec7c11 */ /* 0x000fe2000f8608ff */
[----:B------:R-:W-:Y:S01]  /*1a10*/  UIADD3.X UR8, UR44, UR8, UR52, UP2, UP0 ;  /* 0x000000082c087290 */ /* 0x000fe200097e0434 */
[----:B------:R-:W-:Y:S01]  /*1a20*/  IMAD.IADD R7, R7, 0x1, R5 ;  /* 0x0000000107077824 */ /* 0x000fe200078e0205 */
[----:B------:R-:W-:Y:S01]  /*1a30*/  ULEA.HI UR16, UR16, UR5, URZ, 0x6 ;  /* 0x0000000510107291 */ /* 0x000fe2000f8f303f */
[----:B------:R-:W-:Y:S01]  /*1a40*/  IMAD.U32 R5, RZ, RZ, UR12 ;  /* 0x0000000cff057e24 */ /* 0x000fe2000f8e00ff */
[----:B------:R-:W-:-:S02]  /*1a50*/  UIADD3 UR11, UP3, UP2, UR51, UR11, UR55 ;  /* 0x0000000b330b7290 */ /* 0x000fc4000fa7e037 */
[----:B------:R-:W-:Y:S01]  /*1a60*/  USHF.R.S32.HI UR16, URZ, 0x6, UR16 ;  /* 0x000000063f107899 */ /* 0x000fe20008011410 */
[----:B------:R-:W-:Y:S01]  /*1a70*/  IMAD.WIDE.U32 R6, R5, UR54, R6 ;  /* 0x0000003605067c25 */ /* 0x000fe2000f8e0006 */
[----:B------:R-:W-:Y:S01]  /*1a80*/  LOP3.LUT R5, R16, 0xffffffe0, RZ, 0xc0, !PT ;  /* 0xffffffe010057812 */ /* 0x000fe200078ec0ff */
[----:B------:R-:W-:Y:S02]  /*1a90*/  UIADD3.X UR5, UR49, UR8, UR47, UP3, UP2 ;  /* 0x0000000831057290 */ /* 0x000fe40009fe442f */
[----:B------:R-:W-:Y:S02]  /*1aa0*/  UISETP.LT.AND UP0, UPT, URZ, UR16, UPT ;  /* 0x000000103f00728c */ /* 0x000fe4000bf01270 */
[----:B------:R-:W-:Y:S01]  /*1ab0*/  IMAD.IADD R5, R21, 0x1, -R5 ;  /* 0x0000000115057824 */ /* 0x000fe200078e0a05 */
[----:B------:R-:W-:Y:S01]  /*1ac0*/  ULDC.64 UR20, c[0x0][0x400] ;  /* 0x0001000000147ab9 */ /* 0x000fe20000000a00 */
[----:B------:R-:W-:Y:S02]  /*1ad0*/  USEL UR16, URZ, UR16, !UP0 ;  /* 0x000000103f107287 */ /* 0x000fe4000c000000 */
[----:B------:R-:W-:Y:S01]  /*1ae0*/  IMAD R13, R17, UR19, R5 ;  /* 0x00000013110d7c24 */ /* 0x000fe2000f8e0205 */
[----:B------:R-:W-:-:S02]  /*1af0*/  UIMAD UR13, UR54, UR13, UR9 ;  /* 0x0000000d360d72a4 */ /* 0x000fc4000f8e0209 */
[----:B------:R-:W-:Y:S02]  /*1b00*/  UIMAD UR9, UR53, UR14, URZ ;  /* 0x0000000e350972a4 */ /* 0x000fe4000f8e023f */
[----:B------:R-:W-:Y:S01]  /*1b10*/  IADD3 R12, P1, R13, UR11, RZ ;  /* 0x0000000b0d0c7c10 */ /* 0x000fe2000ff3e0ff */
[----:B------:R-:W-:Y:S01]  /*1b20*/  UISETP.GT.AND UP0, UPT, UR39, UR16, UPT ;  /* 0x000000102700728c */ /* 0x000fe2000bf04270 */
[----:B------:R-:W-:Y:S01]  /*1b30*/  VIADD R7, R7, UR13 ;  /* 0x0000000d07077c36 */ /* 0x000fe20008000000 */
[----:B------:R-:W-:Y:S01]  /*1b40*/  UIMAD UR15, UR54, UR15, UR9 ;  /* 0x0000000f360f72a4 */ /* 0x000fe2000f8e0209 */
[----:B------:R-:W-:Y:S01]  /*1b50*/  LEA.HI.X.SX32 R13, R13, UR5, 0x1, P1 ;  /* 0x000000050d0d7c11 */ /* 0x000fe200088f0eff */
[----:B------:R-:W-:Y:S01]  /*1b60*/  UIMAD.WIDE UR8, UR33, 0x4, UR60 ;  /* 0x00000004210878a5 */ /* 0x000fe2000f8e023c */
[----:B------:R-:W-:Y:S01]  /*1b70*/  LEA R228, P1, R12, UR20, 0x2 ;  /* 0x000000140ce47c11 */ /* 0x000fe2000f8210ff */
[----:B------:R-:W-:Y:S01]  /*1b80*/  IMAD.WIDE.U32 R6, R0, R10, R6 ;  /* 0x0000000a00067225 */ /* 0x000fe200078e0006 */
[----:B------:R-:W-:Y:S01]  /*1b90*/  ULDC.64 UR60, c[0x0][0x478] ;  /* 0x00011e00003c7ab9 */ /* 0x000fe20000000a00 */
[----:B------:R-:W-:Y:S01]  /*1ba0*/  UIADD3 UR5, UR39, -0x1, URZ ;  /* 0xffffffff27057890 */ /* 0x000fe2000fffe03f */
[----:B------:R-:W-:Y:S01]  /*1bb0*/  LEA.HI.X R229, R12, UR21, R13, 0x2, P1 ;  /* 0x000000150ce57c11 */ /* 0x000fe200088f140d */
[----:B------:R-:W-:Y:S01]  /*1bc0*/  VIADD R9, R9, UR15 ;  /* 0x0000000f09097c36 */ /* 0x000fe20008000000 */
[----:B------:R-:W-:Y:S01]  /*1bd0*/  PLOP3.LUT P1, PT, PT, PT, UP0, 0x80, 0x0 ;  /* 0x000000000000781c */ /* 0x000fe20003f2f008 */
[----:B------:R-:W-:Y:S01]  /*1be0*/  UIMAD.WIDE UR14, UR37, 0x4, UR60 ;  /* 0x00000004250e78a5 */ /* 0x000fe2000f8e023c */
[----:B------:R-:W-:Y:S01]  /*1bf0*/  IMAD.IADD R7, R7, 0x1, R14 ;  /* 0x0000000107077824 */ /* 0x000fe200078e020e */
[----:B------:R-:W-:Y:S01]  /*1c00*/  LEA R234, P2, R6, UR40, 0x1 ;  /* 0x0000002806ea7c11 */ /* 0x000fe2000f8408ff */
[----:B------:R-:W-:Y:S01]  /*1c10*/  UMOV UR12, UR8 ;  /* 0x00000008000c7c82 */ /* 0x000fe20008000000 */
[----:B------:R-:W-:Y:S01]  /*1c20*/  LEA.HI.X R237, R8, UR43, R9, 0x1, P3 ;  /* 0x0000002b08ed7c11 */ /* 0x000fe200098f0c09 */
[----:B------:R-:W-:Y:S01]  /*1c30*/  UMOV UR11, UR9 ;  /* 0x00000009000b7c82 */ /* 0x000fe20008000000 */
[----:B------:R-:W-:Y:S01]  /*1c40*/  LEA.HI.X R235, R6, UR41, R7, 0x1, P2 ;  /* 0x0000002906eb7c11 */ /* 0x000fe200090f0c07 */
[----:B------:R-:W-:-:S05]  /*1c50*/  UMOV UR13, UR15 ;  /* 0x0000000f000d7c82 */ /* 0x000fca0008000000 */
        /* <DEDUP_REMOVED lines=20> */
.L_x_386:
        /* <DEDUP_REMOVED lines=19> */
.L_x_387:
[----:B------:R-:W-:Y:S01]  /*1ed0*/  UIMAD UR5, UR38, UR8, URZ ;  /* 0x00000008260572a4 */ /* 0x000fe2000f8e023f */
[----:B------:R-:W-:Y:S01]  /*1ee0*/  IMAD.U32 R4, RZ, RZ, UR8 ;  /* 0x00000008ff047e24 */ /* 0x000fe2000f8e00ff */
[----:B------:R-:W-:Y:S01]  /*1ef0*/  UIMAD UR10, UR17, -0x40, UR10 ;  /* 0xffffffc0110a78a4 */ /* 0x000fe2000f8e020a */
        /* <DEDUP_REMOVED lines=30> */
.L_x_389:
[----:B------:R-:W-:Y:S05]  /*20e0*/  BSYNC B0 ;  /* 0x0000000000007941 */ /* 0x000fea0003800000 */
.L_x_388:
[----:B------:R-:W-:Y:S04]  /*20f0*/  BSSY B0, `(.L_x_390) ;  /* 0x0000010000007945 */ /* 0x000fe80003800000 */
[----:B------:R-:W-:Y:S05]  /*2100*/  @P0 BRA `(.L_x_391) ;  /* 0x0000000000380947 */ /* 0x000fea0003800000 */
[----:B-1----:R-:W-:Y:S01]  /*2110*/  IADD3 R4, P2, R0, 0x20, RZ ;  /* 0x0000002000047810 */ /* 0x002fe20007f5e0ff */
[----:B------:R-:W-:Y:S01]  /*2120*/  ULDC.64 UR10, c[0x0][0x3f0] ;  /* 0x0000fc00000a7ab9 */ /* 0x000fe20000000a00 */
[----:B------:R-:W-:Y:S02]  /*2130*/  MOV R7, R10 ;  /* 0x0000000a00077202 */ /* 0x000fe40000000f00 */
[----:B------:R-:W-:Y:S01]  /*2140*/  IADD3.X R5, RZ, R18, RZ, P2, !PT ;  /* 0x00000012ff057210 */ /* 0x000fe200017fe4ff */
        /* <DEDUP_REMOVED lines=10> */
.L_x_391:
[----:B------:R-:W-:Y:S05]  /*21f0*/  BSYNC B0 ;  /* 0x0000000000007941 */ /* 0x000fea0003800000 */
.L_x_390:
[----:B-12---:R-:W-:Y:S01]  /*2200*/  IMAD.U32 R4, RZ, RZ, UR12 ;  /* 0x0000000cff047e24 */ /* 0x006fe2000f8e00ff */
[----:B------:R-:W-:Y:S01]  /*2210*/  UIMAD UR5, UR38, UR12, URZ ;  /* 0x0000000c260572a4 */ /* 0x000fe2000f8e023f */
[----:B------:R-:W-:Y:S01]  /*2220*/  BSSY B0, `(.L_x_392) ;  /* 0x000001b000007945 */ /* 0x000fe20003800000 */
[----:B------:R-:W-:Y:S01]  /*2230*/  USHF.R.S32.HI UR10, URZ, 0x1f, UR54 ;  /* 0x0000001f3f0a7899 */ /* 0x000fe20008011436 */
[----:B------:R-:W-:Y:S01]  /*2240*/  IMAD.WIDE.U32 R2, R4, UR28, R2 ;  /* 0x0000001c04027c25 */ /* 0x000fe2000f8e0002 */
[----:B------:R-:W-:Y:S01]  /*2250*/  UIMAD UR5, UR28, UR13, UR5 ;  /* 0x0000000d1c0572a4 */ /* 0x000fe2000f8e0205 */
[----:B------:R-:W-:Y:S01]  /*2260*/  ULDC.64 UR8, c[0x0][0x470] ;  /* 0x00011c0000087ab9 */ /* 0x000fe20000000a00 */
[----:B------:R-:W-:-:S04]  /*2270*/  IADD3 R4, P2, R2, UR16, RZ ;  /* 0x0000001002047c10 */ /* 0x000fc8000ff5e0ff */
        /* <DEDUP_REMOVED lines=21> */
.L_x_393:
[----:B------:R-:W-:Y:S05]  /*23d0*/  BSYNC B0 ;  /* 0x0000000000007941 */ /* 0x000fea0003800000 */
.L_x_392:
        /* <DEDUP_REMOVED lines=14> */
[----:B------:R1:W-:Y:S01]  /*24c0*/  STG.E.128 desc[UR6][R2.64+0x180], RZ ;  /* 0x000180ff02007986 */ /* 0x0003e2000c101d06 */
[----:B------:R-:W-:Y:S05]  /*24d0*/  BRA `(.L_x_394) ;  /* 0x0000006400787947 */ /* 0x000fea0003800000 */
.L_x_385:
[----:B------:R-:W-:Y:S01]  /*24e0*/  PLOP3.LUT P0, PT, PT, PT, UP4, 0x80, 0x0 ;  /* 0x000000000000781c */ /* 0x000fe20003f0f048 */
[----:B------:R-:W-:Y:S01]  /*24f0*/  UIMAD UR8, UR5, -0x40, UR29 ;  /* 0xffffffc0050878a4 */ /* 0x000fe2000f8e021d */
[----:B------:R-:W-:Y:S01]  /*2500*/  VIADD R12, R0, 0x20 ;  /* 0x00000020000c7836 */ /* 0x000fe20000000000 */
[----:B------:R-:W-:Y:S01]  /*2510*/  ULEA.HI UR9, UR5, UR5, URZ, 0x1 ;  /* 0x0000000505097291 */ /* 0x000fe2000f8f083f */
[----:B------:R-:W-:Y:S01]  /*2520*/  IMAD.WIDE.U32 R6, R10, 0x40, RZ ;  /* 0x000000400a067825 */ /* 0x000fe200078e00ff */
[----:B------:R-:W-:Y:S01]  /*2530*/  LEA R232, R250, UR4, 0x1 ;  /* 0x00000004fae87c11 */ /* 0x000fe2000f8e08ff */
[----:B------:R-:W-:Y:S07]  /*2540*/  BSSY B0, `(.L_x_395) ;  /* 0x000003d000007945 */ /* 0x000fee0003800000 */
[----:B------:R-:W-:Y:S01]  /*2550*/  @P0 BAR.SYNC.DEFER_BLOCKING 0x0 ;  /* 0x0000000000000b1d */ /* 0x000fe20000010000 */
[----:B------:R-:W-:Y:S01]  /*2560*/  ISETP.GE.AND P1, PT, R12, UR8, PT ;  /* 0x000000080c007c0c */ /* 0x000fe2000bf26270 */
[----:B------:R-:W-:Y:S01]  /*2570*/  IMAD.SHL.U32 R11, R11, 0x40, RZ ;  /* 0x000000400b0b7824 */ /* 0x000fe200078e00ff */
[----:B------:R-:W-:Y:S01]  /*2580*/  ISETP.GE.AND P2, PT, R0, UR8, PT ;  /* 0x0000000800007c0c */ /* 0x000fe2000bf46270 */
[----:B------:R-:W-:-:S04]  /*2590*/  ULOP3.LUT UR9, UR9, 0xfffffffe, URZ, 0xc0, !UPT ;  /* 0xfffffffe09097892 */ /* 0x000fc8000f8ec03f */
[----:B------:R-:W-:-:S04]  /*25a0*/  UIADD3 UR9, UR5, -UR9, URZ ;  /* 0x8000000905097290 */ /* 0x000fc8000fffe03f */
[----:B------:R-:W-:Y:S02]  /*25b0*/  UISETP.NE.AND UP0, UPT, UR9, 0x1, UPT ;  /* 0x000000010900788c */ /* 0x000fe4000bf05270 */
[----:B------:R-:W-:-:S04]  /*25c0*/  @!P1 IADD3 R6, P3, R234, R6, RZ ;  /* 0x00000006ea069210 */ /* 0x000fc80007f7e0ff */
[----:B------:R-:W-:Y:S02]  /*25d0*/  @!P1 IADD3.X R7, R235, R7, R11, P3, !PT ;  /* 0x00000007eb079210 */ /* 0x000fe40001ffe40b */
[----:B------:R-:W-:Y:S01]  /*25e0*/  PLOP3.LUT P0, PT, PT, PT, UP0, 0x80, 0x0 ;  /* 0x000000000000781c */ /* 0x000fe20003f0f008 */
        /* <DEDUP_REMOVED lines=21> */
[----:B------:R2:W-:Y:S02]  /*2740*/  @!P1 LDGSTS.E.BYPASS.LTC128B.128 [R232+0x17000], desc[UR6][R6.64+0x180] ;  /* 0x1700018006e89fae */ /* 0x0005e4000b901d46 */
[----:B--2---:R-:W-:-:S05]  /*2750*/  VIADD R6, R250, 0x4000 ;  /* 0x00004000fa067836 */ /* 0x004fca0000000000 */
[----:B------:R-:W-:-:S04]  /*2760*/  SEL R6, R6, R250, !P0 ;  /* 0x000000fa06067207 */ /* 0x000fc80004000000 */
[----:B------:R-:W-:Y:S01]  /*2770*/  LEA R231, R6, UR4, 0x1 ;  /* 0x0000000406e77c11 */ /* 0x000fe2000f8e08ff */
[----:B-1----:R-:W-:Y:S06]  /*2780*/  @!P2 BRA `(.L_x_396) ;  /* 0x000000000044a947 */ /* 0x002fec0003800000 */
        /* <DEDUP_REMOVED lines=17> */
.L_x_396:
[----:B------:R-:W-:Y:S01]  /*28a0*/  @!PT LDS RZ, [RZ] ;  /* 0x00000000fffff984 */ /* 0x000fe20000000800 */
[----:B------:R-:W-:Y:S01]  /*28b0*/  @!PT LDS RZ, [RZ] ;  /* 0x00000000fffff984 */ /* 0x000fe20000000800 */
[----:B------:R-:W-:Y:S01]  /*28c0*/  @!PT LDS RZ, [RZ] ;  /* 0x00000000fffff984 */ /* 0x000fe20000000800 */
[----:B------:R1:W-:Y:S04]  /*28d0*/  LDGSTS.E.BYPASS.LTC128B.128 [R231], desc[UR6][R236.64] ;  /* 0x00000000ece77fae */ /* 0x0003e8000b901d46 */
[----:B------:R1:W-:Y:S04]  /*28e0*/  LDGSTS.E.BYPASS.LTC128B.128 [R231+0x2000], desc[UR6][R236.64+0x80] ;  /* 0x02000080ece77fae */ /* 0x0003e8000b901d46 */
[----:B------:R1:W-:Y:S04]  /*28f0*/  LDGSTS.E.BYPASS.LTC128B.128 [R231+0x4000], desc[UR6][R236.64+0x100] ;  /* 0x04000100ece77fae */ /* 0x0003e8000b901d46 */
[----:B------:R1:W-:Y:S02]  /*2900*/  LDGSTS.E.BYPASS.LTC128B.128 [R231+0x6000], desc[UR6][R236.64+0x180] ;  /* 0x06000180ece77fae */ /* 0x0003e4000b901d46 */
.L_x_397:
[----:B------:R-:W-:Y:S05]  /*2910*/  BSYNC B0 ;  /* 0x0000000000007941 */ /* 0x000fea0003800000 */
.L_x_395:
        /* <DEDUP_REMOVED lines=21> */
.L_x_399:
[----:B------:R-:W-:Y:S01]  /*2a70*/  IMAD.U32 R7, RZ, RZ, UR9 ;  /* 0x00000009ff077e24 */ /* 0x000fe2000f8e00ff */
[----:B------:R-:W-:-:S04]  /*2a80*/  IADD3 R6, P1, R236, UR20, RZ ;  /* 0x00000014ec067c10 */ /* 0x000fc8000ff3e0ff */
[----:B------:R-:W-:-:S05]  /*2a90*/  IADD3.X R7, R237, UR21, R7, P1, !PT ;  /* 0x00000015ed077c10 */ /* 0x000fca0008ffe407 */
[----:B------:R-:W-:Y:S01]  /*2aa0*/  @!PT LDS RZ, [RZ] ;  /* 0x00000000fffff984 */ /* 0x000fe20000000800 */
[----:B------:R-:W-:Y:S01]  /*2ab0*/  @!PT LDS RZ, [RZ] ;  /* 0x00000000fffff984 */ /* 0x000fe20000000800 */
[----:B------:R-:W-:Y:S01]  /*2ac0*/  @!PT LDS RZ, [RZ] ;  /* 0x00000000fffff984 */ /* 0x000fe20000000800 */
[----:B------:R3:W-:Y:S04]  /*2ad0*/  LDGSTS.E.BYPASS.LTC128B.128 [R231+0x1000], desc[UR6][R6.64] ;  /* 0x0100000006e77fae */ /* 0x0007e8000b901d46 */
[----:B------:R3:W-:Y:S04]  /*2ae0*/  LDGSTS.E.BYPASS.LTC128B.128 [R231+0x3000], desc[UR6][R6.64+0x80] ;  /* 0x0300008006e77fae */ /* 0x0007e8000b901d46 */
[----:B------:R3:W-:Y:S04]  /*2af0*/  LDGSTS.E.BYPASS.LTC128B.128 [R231+0x5000], desc[UR6][R6.64+0x100] ;  /* 0x0500010006e77fae */ /* 0x0007e8000b901d46 */
[----:B------:R3:W-:Y:S02]  /*2b00*/  LDGSTS.E.BYPASS.LTC128B.128 [R231+0x7000], desc[UR6][R6.64+0x180] ;  /* 0x0700018006e77fae */ /* 0x0007e4000b901d46 */
.L_x_400:
[----:B------:R-:W-:Y:S05]  /*2b10*/  BSYNC B0 ;  /* 0x0000000000007941 */ /* 0x000fea0003800000 */
.L_x_398:
[----:B------:R-:W-:Y:S01]  /*2b20*/  SHF.R.S32.HI R14, RZ, 0x1f, R5 ;  /* 0x0000001fff0e7819 */ /* 0x000fe20000011405 */
[----:B------:R-:W-:Y:S01]  /*2b30*/  UIMAD UR15, UR38, UR26, URZ ;  /* 0x0000001a260f72a4 */ /* 0x000fe2000f8e023f */
[----:B---3--:R-:W-:Y:S01]  /*2b40*/  IMAD.U32 R6, RZ, RZ, UR26 ;  /* 0x0000001aff067e24 */ /* 0x008fe2000f8e00ff */
[----:B------:R-:W-:Y:S01]  /*2b50*/  UIMAD UR9, UR38, UR24, URZ ;  /* 0x00000018260972a4 */ /* 0x000fe2000f8e023f */
[----:B------:R-:W-:Y:S01]  /*2b60*/  LEA.HI R14, R14, R5, RZ, 0x2 ;  /* 0x000000050e0e7211 */ /* 0x000fe200078f10ff */
[----:B------:R-:W-:Y:S01]  /*2b70*/  IMAD.U32 R5, RZ, RZ, UR24 ;  /* 0x00000018ff057e24 */ /* 0x000fe2000f8e00ff */
[----:B------:R-:W-:Y:S01]  /*2b80*/  UIMAD UR19, UR28, UR27, UR15 ;  /* 0x0000001b1c1372a4 */ /* 0x000fe2000f8e020f */
[----:B------:R-:W-:Y:S01]  /*2b90*/  SHF.R.S32.HI R8, RZ, 0x1f, R16 ;  /* 0x0000001fff087819 */ /* 0x000fe20000011410 */
[----:B------:R-:W-:Y:S01]  /*2ba0*/  UIMAD UR15, UR28, UR25, UR9 ;  /* 0x000000191c0f72a4 */ /* 0x000fe2000f8e0209 */
[----:B------:R-:W-:Y:S01]  /*2bb0*/  IMAD.WIDE.U32 R6, R6, UR28, R2 ;  /* 0x0000001c06067c25 */ /* 0x000fe2000f8e0002 */
[----:B------:R-:W-:Y:S01]  /*2bc0*/  UIMAD UR9, UR17, -0x40, UR10 ;  /* 0xffffffc0110978a4 */ /* 0x000fe2000f8e020a */
[----:B------:R-:W-:Y:S01]  /*2bd0*/  SHF.R.S32.HI R14, RZ, 0x2, R14 ;  /* 0x00000002ff0e7819 */ /* 0x000fe2000001140e */
[----:B------:R-:W-:Y:S01]  /*2be0*/  ULDC.64 UR20, c[0x0][0x268] ;  /* 0x00009a0000147ab9 */ /* 0x000fe20000000a00 */
[----:B------:R-:W-:Y:S01]  /*2bf0*/  IMAD.WIDE.U32 R2, R5, UR28, R2 ;  /* 0x0000001c05027c25 */ /* 0x000fe2000f8e0002 */
[----:B------:R-:W-:Y:S01]  /*2c00*/  LEA.HI R5, R8, R17, RZ, 0x2 ;  /* 0x0000001108057211 */ /* 0x000fe200078f10ff */
[----:B------:R-:W3:Y:S01]  /*2c10*/  LDC R248, c[0x0][0x270] ;  /* 0x00009c00fff87b82 */ /* 0x000ee20000000800 */
[----:B------:R-:W-:Y:S01]  /*2c20*/  ISETP.GE.AND P1, PT, R12, UR9, PT ;  /* 0x000000090c007c0c */ /* 0x000fe2000bf26270 */
[----:B------:R-:W-:Y:S01]  /*2c30*/  IMAD.U32 R8, RZ, RZ, UR15 ;  /* 0x0000000fff087e24 */ /* 0x000fe2000f8e00ff */
[----:B------:R-:W-:Y:S01]  /*2c40*/  IADD3 R2, P2, R2, UR22, RZ ;  /* 0x0000001602027c10 */ /* 0x000fe2000ff5e0ff */
[----:B------:R-:W-:Y:S01]  /*2c50*/  IMAD.U32 R9, RZ, RZ, UR19 ;  /* 0x00000013ff097e24 */ /* 0x000fe2000f8e00ff */
[----:B------:R-:W-:Y:S01]  /*2c60*/  LOP3.LUT R5, R5, 0xfffffffc, RZ, 0xc0, !PT ;  /* 0xfffffffc05057812 */ /* 0x000fe200078ec0ff */
[----:B------:R-:W-:Y:S01]  /*2c70*/  IMAD.MOV.U32 R241, RZ, RZ, 0x7f800000 ;  /* 0x7f800000fff17424 */ /* 0x000fe200078e00ff */
[----:B------:R-:W-:Y:S01]  /*2c80*/  IADD3.X R3, R3, UR32, R8, P2, !PT ;  /* 0x0000002003037c10 */ /* 0x000fe200097fe408 */
[----:B------:R-:W-:Y:S01]  /*2c90*/  IMAD.MOV.U32 R242, RZ, RZ, 0x7f800000 ;  /* 0x7f800000fff27424 */ /* 0x000fe200078e00ff */
[----:B------:R-:W-:Y:S01]  /*2ca0*/  ISETP.GE.AND P2, PT, R0, UR9, PT ;  /* 0x0000000900007c0c */ /* 0x000fe2000bf46270 */
[----:B------:R-:W-:Y:S01]  /*2cb0*/  IMAD.IADD R5, R17, 0x1, -R5 ;  /* 0x0000000111057824 */ /* 0x000fe200078e0a05 */
[----:B------:R-:W-:Y:S01]  /*2cc0*/  IADD3 R6, P3, R6, UR23, RZ ;  /* 0x0000001706067c10 */ /* 0x000fe2000ff7e0ff */
[----:B------:R-:W-:Y:S01]  /*2cd0*/  ULDC.64 UR22, c[0x0][0x260] ;  /* 0x0000980000167ab9 */ /* 0x000fe20000000a00 */
[----:B------:R-:W-:Y:S01]  /*2ce0*/  IMAD.WIDE.U32 R2, R4, UR20, R2 ;  /* 0x0000001404027c25 */ /* 0x000fe2000f8e0002 */
[----:B------:R-:W1:Y:S01]  /*2cf0*/  @!P1 LDC.64 R26, c[0x0][0x218] ;  /* 0x00008600ff1a9b82 */ /* 0x000e620000000a00 */
[----:B------:R-:W-:-:S02]  /*2d00*/  IADD3.X R7, R7, UR31, R9, P3, !PT ;  /* 0x0000001f07077c10 */ /* 0x000fc40009ffe409 */
[----:B------:R-:W-:Y:S02]  /*2d10*/  IMAD.MOV.U32 R221, RZ, RZ, 0x20 ;  /* 0x00000020ffdd7424 */ /* 0x000fe400078e00ff */
[----:B------:R-:W-:Y:S01]  /*2d20*/  IMAD.MOV.U32 R220, RZ, RZ, 0x40 ;  /* 0x00000040ffdc7424 */ /* 0x000fe200078e00ff */
[----:B------:R-:W-:Y:S01]  /*2d30*/  CS2R R190, SRZ ;  /* 0x0000000000be7805 */ /* 0x000fe2000001ff00 */
[----:B------:R-:W-:Y:S01]  /*2d40*/  IMAD R8, R15, UR22, RZ ;  /* 0x000000160f087c24 */ /* 0x000fe2000f8e02ff */
[----:B------:R-:W2:Y:S01]  /*2d50*/  @!P2 LDC.64 R22, c[0x0][0x218] ;  /* 0x00008600ff16ab82 */ /* 0x000ea20000000a00 */
[----:B------:R-:W-:Y:S01]  /*2d60*/  IMAD R14, R5, 0x10, R14 ;  /* 0x00000010050e7824 */ /* 0x000fe200078e020e */
[----:B------:R1:W-:Y:S01]  /*2d70*/  @P2 STS.128 [R232+0x18000], RZ ;  /* 0x018000ffe8002388 */ /* 0x0003e20000000c00 */
[----:B------:R-:W-:Y:S01]  /*2d80*/  IMAD R5, R15, UR20, RZ ;  /* 0x000000140f057c24 */ /* 0x000fe2000f8e02ff */
[----:B------:R-:W-:Y:S01]  /*2d90*/  UIADD3 UR19, UR29, 0x40, UR28 ;  /* 0x000000401d137890 */ /* 0x000fe2000fffe01c */
[----:B------:R-:W-:Y:S01]  /*2da0*/  IMAD R10, R4, UR23, R8 ;  /* 0x00000017040a7c24 */ /* 0x000fe2000f8e0208 */
[----:B------:R-:W-:Y:S01]  /*2db0*/  @!P1 IADD3 R8, P3, R0, 0x20, RZ ;  /* 0x0000002000089810 */ /* 0x000fe20007f7e0ff */
[C---:B------:R-:W-:Y:S01]  /*2dc0*/  IMAD.WIDE.U32 R6, R4.reuse, UR22, R6 ;  /* 0x0000001604067c25 */ /* 0x040fe2000f8e0006 */
[----:B------:R-:W4:Y:S01]  /*2dd0*/  @!P2 LDC.64 R24, c[0x0][0x220] ;  /* 0x00008800ff18ab82 */ /* 0x000f220000000a00 */
[----:B------:R1:W-:Y:S01]  /*2de0*/  @P2 STS.128 [R232+0x1a000], RZ ;  /* 0x01a000ffe8002388 */ /* 0x0003e20000000c00 */
[----:B------:R-:W-:Y:S01]  /*2df0*/  CS2R R188, SRZ ;  /* 0x0000000000bc7805 */ /* 0x000fe2000001ff00 */
[----:B------:R-:W-:Y:S01]  /*2e00*/  IMAD R9, R4, UR21, R5 ;  /* 0x0000001504097c24 */ /* 0x000fe2000f8e0205 */
[----:B------:R-:W-:Y:S01]  /*2e10*/  CS2R R194, SRZ ;  /* 0x0000000000c27805 */ /* 0x000fe2000001ff00 */
[----:B------:R-:W-:Y:S01]  /*2e20*/  VIADD R4, R14, 0x8 ;  /* 0x000000080e047836 */ /* 0x000fe20000000000 */
[----:B------:R1:W-:Y:S01]  /*2e30*/  @P2 STS.128 [R232+0x1c000], RZ ;  /* 0x01c000ffe8002388 */ /* 0x0003e20000000c00 */
[----:B------:R-:W-:Y:S01]  /*2e40*/  IMAD.IADD R3, R3, 0x1, R9 ;  /* 0x0000000103037824 */ /* 0x000fe200078e0209 */
[----:B------:R-:W-:Y:S01]  /*2e50*/  CS2R R192, SRZ ;  /* 0x0000000000c07805 */ /* 0x000fe2000001ff00 */
[----:B------:R-:W-:Y:S01]  /*2e60*/  IMAD.IADD R5, R7, 0x1, R10 ;  /* 0x0000000107057824 */ /* 0x000fe200078e020a */
[----:B------:R-:W-:Y:S01]  /*2e70*/  ISETP.GE.AND P5, PT, R4, UR8, PT ;  /* 0x0000000804007c0c */ /* 0x000fe2000bfa6270 */
[----:B------:R-:W-:Y:S01]  /*2e80*/  @!P1 IMAD.X R9, RZ, RZ, R18, P3 ;  /* 0x000000ffff099224 */ /* 0x000fe200018e0612 */
[----:B------:R-:W-:Y:S01]  /*2e90*/  @!P1 IADD3 R10, P3, R0, 0x20, RZ ;  /* 0x00000020000a9810 */ /* 0x000fe20007f7e0ff */
[----:B------:R-:W-:Y:S01]  /*2ea0*/  @!P2 IMAD.MOV.U32 R4, RZ, RZ, R6 ;  /* 0x000000ffff04a224 */ /* 0x000fe200078e0006 */
[----:B------:R1:W-:Y:S01]  /*2eb0*/  @P2 STS.128 [R232+0x1e000], RZ ;  /* 0x01e000ffe8002388 */ /* 0x0003e20000000c00 */
[----:B------:R-:W-:Y:S01]  /*2ec0*/  @!P2 IMAD R11, R18, UR26, RZ ;  /* 0x0000001a120bac24 */ /* 0x000fe2000f8e02ff */
[----:B------:R-:W-:Y:S01]  /*2ed0*/  CS2R R186, SRZ ;  /* 0x0000000000ba7805 */ /* 0x000fe2000001ff00 */
[----:B------:R-:W-:Y:S01]  /*2ee0*/  @!P1 IMAD.MOV.U32 R7, RZ, RZ, R5 ;  /* 0x000000ffff079224 */ /* 0x000fe200078e0005 */
[----:B------:R-:W-:Y:S01]  /*2ef0*/  CS2R R184, SRZ ;  /* 0x0000000000b87805 */ /* 0x000fe2000001ff00 */
[----:B------:R-:W-:Y:S01]  /*2f00*/  @!P1 IMAD R9, R9, UR26, RZ ;  /* 0x0000001a09099c24 */ /* 0x000fe2000f8e02ff */
[----:B------:R-:W-:Y:S01]  /*2f10*/  CS2R R182, SRZ ;  /* 0x0000000000b67805 */ /* 0x000fe2000001ff00 */
[C---:B------:R-:W-:Y:S01]  /*2f20*/  @!P2 IMAD R19, R0.reuse, UR27, R11 ;  /* 0x0000001b0013ac24 */ /* 0x040fe2000f8e020b */
[----:B------:R-:W-:Y:S01]  /*2f30*/  CS2R R180, SRZ ;  /* 0x0000000000b47805 */ /* 0x000fe2000001ff00 */
[----:B------:R-:W-:Y:S01]  /*2f40*/  @!P2 IMAD.WIDE.U32 R12, R0, UR26, R4 ;  /* 0x0000001a000cac25 */ /* 0x000fe2000f8e0004 */
[----:B------:R-:W-:-:S02]  /*2f50*/  CS2R R174, SRZ ;  /* 0x0000000000ae7805 */ /* 0x000fc4000001ff00 */
[----:B------:R-:W-:Y:S02]  /*2f60*/  CS2R R172, SRZ ;  /* 0x0000000000ac7805 */ /* 0x000fe4000001ff00 */
[----:B------:R-:W-:Y:S01]  /*2f70*/  CS2R R178, SRZ ;  /* 0x0000000000b27805 */ /* 0x000fe2000001ff00 */
[----:B------:R-:W-:Y:S01]  /*2f80*/  @!P2 IMAD R15, R18, UR24, RZ ;  /* 0x00000018120fac24 */ /* 0x000fe2000f8e02ff */
[----:B------:R-:W-:Y:S01]  /*2f90*/  CS2R R176, SRZ ;  /* 0x0000000000b07805 */ /* 0x000fe2000001ff00 */
[----:B------:R-:W-:Y:S01]  /*2fa0*/  @!P1 IMAD.X R11, RZ, RZ, R18, P3 ;  /* 0x000000ffff0b9224 */ /* 0x000fe200018e0612 */
[----:B------:R-:W-:Y:S01]  /*2fb0*/  CS2R R170, SRZ ;  /* 0x0000000000aa7805 */ /* 0x000fe2000001ff00 */
[C---:B------:R-:W-:Y:S01]  /*2fc0*/  @!P1 IMAD R18, R8.reuse, UR27, R9 ;  /* 0x0000001b08129c24 */ /* 0x040fe2000f8e0209 */
[----:B------:R-:W-:Y:S01]  /*2fd0*/  CS2R R168, SRZ ;  /* 0x0000000000a87805 */ /* 0x000fe2000001ff00 */
[----:B------:R-:W-:Y:S01]  /*2fe0*/  @!P1 IMAD.WIDE.U32 R4, R8, UR26, R6 ;  /* 0x0000001a08049c25 */ /* 0x000fe2000f8e0006 */
[----:B------:R-:W-:-:S02]  /*2ff0*/  CS2R R166, SRZ ;  /* 0x0000000000a67805 */ /* 0x000fc4000001ff00 */
[----:B------:R-:W-:Y:S02]  /*3000*/  CS2R R164, SRZ ;  /* 0x0000000000a47805 */ /* 0x000fe4000001ff00 */
[----:B------:R-:W-:Y:S01]  /*3010*/  CS2R R158, SRZ ;  /* 0x00000000009e7805 */ /* 0x000fe2000001ff00 */
[--C-:B------:R-:W-:Y:S01]  /*3020*/  @!P1 IMAD.MOV.U32 R17, RZ, RZ, R3.reuse ;  /* 0x000000ffff119224 */ /* 0x100fe200078e0003 */
[----:B-1----:R-:W-:Y:S01]  /*3030*/  @!P1 LEA R6, P3, R4, R26, 0x1 ;  /* 0x0000001a04069211 */ /* 0x002fe200078608ff */
[----:B------:R-:W-:Y:S01]  /*3040*/  @!P2 IMAD.WIDE.U32 R8, R0, UR24, R2 ;  /* 0x000000180008ac25 */ /* 0x000fe2000f8e0002 */
[----:B------:R-:W-:Y:S02]  /*3050*/  CS2R R156, SRZ ;  /* 0x00000000009c7805 */ /* 0x000fe4000001ff00 */
[----:B------:R-:W-:Y:S02]  /*3060*/  CS2R R162, SRZ ;  /* 0x0000000000a27805 */ /* 0x000fe4000001ff00 */
[----:B------:R-:W-:Y:S01]  /*3070*/  CS2R R160, SRZ ;  /* 0x0000000000a07805 */ /* 0x000fe2000001ff00 */
[----:B------:R-:W-:Y:S01]  /*3080*/  @!P1 IMAD.MOV.U32 R16, RZ, RZ, R2 ;  /* 0x000000ffff109224 */ /* 0x000fe200078e0002 */
[----:B--2---:R-:W-:Y:S01]  /*3090*/  @!P2 LEA R2, P4, R12, R22, 0x1 ;  /* 0x000000160c02a211 */ /* 0x004fe200078808ff */
[----:B------:R-:W-:Y:S01]  /*30a0*/  @!P2 IMAD.IADD R3, R13, 0x1, R19 ;  /* 0x000000010d03a824 */ /* 0x000fe200078e0213 */
[----:B------:R-:W-:Y:S01]  /*30b0*/  CS2R R154, SRZ ;  /* 0x00000000009a7805 */ /* 0x000fe2000001ff00 */
[----:B------:R-:W-:Y:S01]  /*30c0*/  @!P2 IMAD R20, R0, UR25, R15 ;  /* 0x000000190014ac24 */ /* 0x000fe2000f8e020f */
[----:B------:R-:W-:Y:S01]  /*30d0*/  CS2R R152, SRZ ;  /* 0x0000000000987805 */ /* 0x000fe2000001ff00 */
[----:B------:R-:W-:Y:S01]  /*30e0*/  @!P1 IMAD R0, R11, UR24, RZ ;  /* 0x000000180b009c24 */ /* 0x000fe2000f8e02ff */
[----:B------:R-:W-:Y:S01]  /*30f0*/  @!P2 LEA.HI.X R3, R12, R23, R3, 0x1, P4 ;  /* 0x000000170c03a211 */ /* 0x000fe200020f0c03 */
[----:B------:R-:W-:Y:S01]  /*3100*/  @!P1 IMAD.IADD R5, R5, 0x1, R18 ;  /* 0x0000000105059824 */ /* 0x000fe200078e0212 */
[----:B------:R-:W1:Y:S01]  /*3110*/  @!P1 LDC.64 R12, c[0x0][0x220] ;  /* 0x00008800ff0c9b82 */ /* 0x000e620000000a00 */
[----:B------:R-:W-:Y:S01]  /*3120*/  @!P1 IMAD R15, R10, UR25, R0 ;  /* 0x000000190a0f9c24 */ /* 0x000fe2000f8e0200 */
[----:B------:R-:W-:Y:S01]  /*3130*/  CS2R R150, SRZ ;  /* 0x0000000000967805 */ /* 0x000fe2000001ff00 */
[----:B------:R-:W-:Y:S01]  /*3140*/  @!P2 IMAD.IADD R0, R9, 0x1, R20 ;  /* 0x000000010900a824 */ /* 0x000fe200078e0214 */
[----:B------:R-:W-:Y:S01]  /*3150*/  @!P1 LEA.HI.X R7, R4, R27, R5, 0x1, P3 ;  /* 0x0000001b04079211 */ /* 0x000fe200018f0c05 */
[----:B------:R-:W-:Y:S01]  /*3160*/  @!P1 IMAD.WIDE.U32 R10, R10, UR24, R16 ;  /* 0x000000180a0a9c25 */ /* 0x000fe2000f8e0010 */
[----:B------:R-:W-:Y:S01]  /*3170*/  @!PT LDS RZ, [RZ] ;  /* 0x00000000fffff984 */ /* 0x000fe20000000800 */
[----:B------:R-:W-:Y:S01]  /*3180*/  @!PT LDS RZ, [RZ] ;  /* 0x00000000fffff984 */ /* 0x000fe20000000800 */
[----:B------:R-:W-:Y:S01]  /*3190*/  @!PT LDS RZ, [RZ] ;  /* 0x00000000fffff984 */ /* 0x000fe20000000800 */
[----:B------:R-:W-:Y:S01]  /*31a0*/  @!P2 LDGSTS.E.BYPASS.LTC128B.128 [R232+0x18000], desc[UR6][R2.64] ;  /* 0x1800000002e8afae */ /* 0x000fe2000b901d46 */
[----:B----4-:R-:W-:-:S02]  /*31b0*/  @!P2 LEA R4, P3, R8, R24, 0x1 ;  /* 0x000000180804a211 */ /* 0x010fc400078608ff */
[----:B------:R-:W-:Y:S01]  /*31c0*/  CS2R R148, SRZ ;  /* 0x0000000000947805 */ /* 0x000fe2000001ff00 */
[----:B------:R-:W-:Y:S01]  /*31d0*/  IMAD.SHL.U32 R244, R14, 0x4, RZ ;  /* 0x000000040ef47824 */ /* 0x000fe200078e00ff */
[----:B------:R-:W-:Y:S01]  /*31e0*/  @!P2 LDGSTS.E.BYPASS.LTC128B.128 [R232+0x1a000], desc[UR6][R2.64+0x80] ;  /* 0x1a00008002e8afae */ /* 0x000fe2000b901d46 */
[----:B------:R-:W-:Y:S01]  /*31f0*/  @!P2 LEA.HI.X R5, R8, R25, R0, 0x1, P3 ;  /* 0x000000190805a211 */ /* 0x000fe200018f0c00 */
[----:B------:R-:W-:Y:S01]  /*3200*/  IMAD.MOV.U32 R252, RZ, RZ, 0x8 ;  /* 0x00000008fffc7424 */ /* 0x000fe200078e00ff */
[----:B------:R-:W-:Y:S01]  /*3210*/  SHF.R.S32.HI R0, RZ, 0x1f, R14 ;  /* 0x0000001fff007819 */ /* 0x000fe2000001140e */
[----:B------:R-:W-:Y:S01]  /*3220*/  @!P2 LDGSTS.E.BYPASS.LTC128B.128 [R232+0x1c000], desc[UR6][R2.64+0x100] ;  /* 0x1c00010002e8afae */ /* 0x000fe2000b901d46 */
[----:B------:R-:W-:Y:S02]  /*3230*/  CS2R R142, SRZ ;  /* 0x00000000008e7805 */ /* 0x000fe4000001ff00 */
[----:B------:R-:W-:Y:S02]  /*3240*/  CS2R R140, SRZ ;  /* 0x00000000008c7805 */ /* 0x000fe4000001ff00 */
[----:B------:R-:W-:Y:S01]  /*3250*/  SHF.L.U64.HI R243, R14, 0x2, R0 ;  /* 0x000000020ef37819 */ /* 0x000fe20000010200 */
[----:B------:R2:W-:Y:S01]  /*3260*/  @!P2 LDGSTS.E.BYPASS.LTC128B.128 [R232+0x1e000], desc[UR6][R2.64+0x180] ;  /* 0x1e00018002e8afae */ /* 0x0005e2000b901d46 */
        /* <DEDUP_REMOVED lines=28> */
[----:B------:R-:W-:Y:S01]  /*3430*/  CS2R R56, SRZ ;  /* 0x0000000000387805 */ /* 0x000fe2000001ff00 */
[----:B--2---:R-:W-:Y:S01]  /*3440*/  @!P1 IMAD.IADD R3, R11, 0x1, R15 ;  /* 0x000000010b039824 */ /* 0x004fe200078e020f */
[C---:B-1----:R-:W-:Y:S01]  /*3450*/  @!P1 LEA R2, P3, R10.reuse, R12, 0x1 ;  /* 0x0000000c0a029211 */ /* 0x042fe200078608ff */
[----:B------:R-:W-:Y:S01]  /*3460*/  @!P1 LDGSTS.E.BYPASS.LTC128B.128 [R232+0x1d000], desc[UR6][R6.64+0x100] ;  /* 0x1d00010006e89fae */ /* 0x000fe2000b901d46 */
[----:B------:R-:W-:Y:S02]  /*3470*/  CS2R R54, SRZ ;  /* 0x0000000000367805 */ /* 0x000fe4000001ff00 */
[----:B------:R-:W-:Y:S02]  /*3480*/  CS2R R52, SRZ ;  /* 0x0000000000347805 */ /* 0x000fe4000001ff00 */
[----:B------:R-:W-:Y:S01]  /*3490*/  @!P1 LEA.HI.X R3, R10, R13, R3, 0x1, P3 ;  /* 0x0000000d0a039211 */ /* 0x000fe200018f0c03 */
[----:B------:R-:W-:Y:S01]  /*34a0*/  @!P1 LDGSTS.E.BYPASS.LTC128B.128 [R232+0x1f000], desc[UR6][R6.64+0x180] ;  /* 0x1f00018006e89fae */ /* 0x000fe2000b901d46 */
[----:B------:R-:W-:-:S02]  /*34b0*/  ISETP.GE.AND P3, PT, R14, UR8, PT ;  /* 0x000000080e007c0c */ /* 0x000fc4000bf66270 */
        /* <DEDUP_REMOVED lines=15> */
[----:B------:R-:W-:Y:S01]  /*35b0*/  ULDC UR20, c[0x0][0x2dc] ;  /* 0x0000b70000147ab9 */ /* 0x000fe20000000800 */
[----:B------:R-:W-:-:S02]  /*35c0*/  ULDC UR15, c[0x0][0x2ec] ;  /* 0x0000bb00000f7ab9 */ /* 0x000fc40000000800 */
[----:B------:R-:W-:Y:S01]  /*35d0*/  @!PT LDS RZ, [RZ] ;  /* 0x00000000fffff984 */ /* 0x000fe20000000800 */
[----:B------:R-:W-:Y:S01]  /*35e0*/  @!PT LDS RZ, [RZ] ;  /* 0x00000000fffff984 */ /* 0x000fe20000000800 */
[----:B------:R-:W-:Y:S01]  /*35f0*/  @!PT LDS RZ, [RZ] ;  /* 0x00000000fffff984 */ /* 0x000fe20000000800 */
[----:B------:R-:W-:Y:S04]  /*3600*/  @!P2 LDGSTS.E.BYPASS.LTC128B.128 [R232+0x20000], desc[UR6][R4.64] ;  /* 0x2000000004e8afae */ /* 0x000fe8000b901d46 */
[----:B------:R-:W-:Y:S04]  /*3610*/  @!P2 LDGSTS.E.BYPASS.LTC128B.128 [R232+0x22000], desc[UR6][R4.64+0x80] ;  /* 0x2200008004e8afae */ /* 0x000fe8000b901d46 */
[----:B------:R-:W-:Y:S04]  /*3620*/  @!P2 LDGSTS.E.BYPASS.LTC128B.128 [R232+0x24000], desc[UR6][R4.64+0x100] ;  /* 0x2400010004e8afae */ /* 0x000fe8000b901d46 */
[----:B------:R1:W-:Y:S01]  /*3630*/  @!P2 LDGSTS.E.BYPASS.LTC128B.128 [R232+0x26000], desc[UR6][R4.64+0x180] ;  /* 0x2600018004e8afae */ /* 0x0003e2000b901d46 */
[----:B------:R-:W-:-:S03]  /*3640*/  LEA.HI R0, R28, R21, RZ, 0x4 ;  /* 0x000000151c007211 */ /* 0x000fc600078f20ff */
[----:B------:R4:W-:Y:S01]  /*3650*/  @P1 STS.128 [R232+0x21000], RZ ;  /* 0x021000ffe8001388 */ /* 0x0009e20000000c00 */
[----:B-1----:R-:W-:-:S03]  /*3660*/  IADD3 R4, P2, R244, UR12, RZ ;  /* 0x0000000cf4047c10 */ /* 0x002fc6000ff5e0ff */
[----:B------:R4:W-:Y:S01]  /*3670*/  @P1 STS.128 [R232+0x23000], RZ ;  /* 0x023000ffe8001388 */ /* 0x0009e20000000c00 */
[----:B------:R-:W-:-:S03]  /*3680*/  IADD3.X R5, R243, UR11, RZ, P2, !PT ;  /* 0x0000000bf3057c10 */ /* 0x000fc600097fe4ff */
[----:B------:R4:W-:Y:S04]  /*3690*/  @P1 STS.128 [R232+0x25000], RZ ;  /* 0x025000ffe8001388 */ /* 0x0009e80000000c00 */
[----:B------:R-:W5:Y:S04]  /*36a0*/  @!P3 LDG.E R241, desc[UR6][R4.64] ;  /* 0x0000000604f1b981 */ /* 0x000f68000c1e1900 */
[----:B------:R-:W5:Y:S01]  /*36b0*/  @!P5 LDG.E R242, desc[UR6][R4.64+0x20] ;  /* 0x0000200604f2d981 */ /* 0x000f62000c1e1900 */
[----:B------:R-:W-:-:S03]  /*36c0*/  LOP3.LUT R0, R0, 0xfffffff0, RZ, 0xc0, !PT ;  /* 0xfffffff000007812 */ /* 0x000fc600078ec0ff */
[----:B------:R4:W-:Y:S02]  /*36d0*/  @P1 STS.128 [R232+0x27000], RZ ;  /* 0x027000ffe8001388 */ /* 0x0009e40000000c00 */
[----:B------:R-:W-:Y:S02]  /*36e0*/  IMAD.IADD R0, R21, 0x1, -R0 ;  /* 0x0000000115007824 */ /* 0x000fe400078e0a00 */
[----:B------:R-:W-:Y:S01]  /*36f0*/  @!PT LDS RZ, [RZ] ;  /* 0x00000000fffff984 */ /* 0x000fe20000000800 */
[----:B------:R-:W-:Y:S01]  /*3700*/  @!PT LDS RZ, [RZ] ;  /* 0x00000000fffff984 */ /* 0x000fe20000000800 */
[----:B------:R-:W-:Y:S01]  /*3710*/  @!PT LDS RZ, [RZ] ;  /* 0x00000000fffff984 */ /* 0x000fe20000000800 */
[----:B------:R-:W-:Y:S04]  /*3720*/  @!P1 LDGSTS.E.BYPASS.LTC128B.128 [R232+0x21000], desc[UR6][R2.64] ;  /* 0x2100000002e89fae */ /* 0x000fe8000b901d46 */
[----:B------:R-:W-:Y:S04]  /*3730*/  @!P1 LDGSTS.E.BYPASS.LTC128B.128 [R232+0x23000], desc[UR6][R2.64+0x80] ;  /* 0x2300008002e89fae */ /* 0x000fe8000b901d46 */
[----:B------:R-:W-:Y:S04]  /*3740*/  @!P1 LDGSTS.E.BYPASS.LTC128B.128 [R232+0x25000], desc[UR6][R2.64+0x100] ;  /* 0x2500010002e89fae */ /* 0x000fe8000b901d46 */
[----:B------:R1:W-:Y:S04]  /*3750*/  @!P1 LDGSTS.E.BYPASS.LTC128B.128 [R232+0x27000], desc[UR6][R2.64+0x180] ;  /* 0x2700018002e89fae */ /* 0x0003e8000b901d46 */
[----:B------:R-:W0:Y:S01]  /*3760*/  LDGDEPBAR ;  /* 0x00000000000079af */ /* 0x000e220000000000 */
[----:B-1----:R-:W-:-:S04]  /*3770*/  SHF.R.S32.HI R2, RZ, 0x1f, R0 ;  /* 0x0000001fff027819 */ /* 0x002fc80000011400 */
[----:B------:R-:W-:-:S04]  /*3780*/  LEA.HI R2, R2, R0, RZ, 0x3 ;  /* 0x0000000002027211 */ /* 0x000fc800078f18ff */
[----:B------:R-:W-:-:S05]  /*3790*/  LOP3.LUT R2, R2, 0xfffffff8, RZ, 0xc0, !PT ;  /* 0xfffffff802027812 */ /* 0x000fca00078ec0ff */
[----:B------:R-:W-:-:S05]  /*37a0*/  IMAD.IADD R0, R0, 0x1, -R2 ;  /* 0x0000000100007824 */ /* 0x000fca00078e0a02 */
[----:B------:R-:W-:Y:S01]  /*37b0*/  R2P PR, R0, 0x6 ;  /* 0x0000000600007804 */ /* 0x000fe20000000000 */
[----:B------:R-:W-:Y:S02]  /*37c0*/  VIADD R0, R226, 0x4000 ;  /* 0x00004000e2007836 */ /* 0x000fe40000000000 */
[----:B------:R-:W-:Y:S02]  /*37d0*/  VIADD R2, R227, 0x4000 ;  /* 0x00004000e3027836 */ /* 0x000fe40000000000 */
[----:B------:R-:W-:Y:S01]  /*37e0*/  SEL R221, R221, 0xffffffe0, !P1 ;  /* 0xffffffe0dddd7807 */ /* 0x000fe20004800000 */
[----:B------:R-:W-:Y:S01]  /*37f0*/  IMAD.U32 R3, RZ, RZ, UR29 ;  /* 0x0000001dff037e24 */ /* 0x000fe2000f8e00ff */
[----:B------:R-:W-:Y:S01]  /*3800*/  SEL R220, R220, 0xffffffc0, !P2 ;  /* 0xffffffc0dcdc7807 */ /* 0x000fe20005000000 */
[----:B------:R-:W-:Y:S01]  /*3810*/  VIADD R14, R14, 0x1 ;  /* 0x000000010e0e7836 */ /* 0x000fe20000000000 */
[----:B------:R-:W-:Y:S01]  /*3820*/  SEL R0, R0, R226, !P0 ;  /* 0x000000e200007207 */ /* 0x000fe20004000000 */
[----:B------:R-:W-:Y:S01]  /*3830*/  IMAD.IADD R223, R222, 0x1, R221 ;  /* 0x00000001dedf7824 */ /* 0x000fe200078e02dd */
[----:B------:R-:W-:-:S02]  /*3840*/  SEL R2, R2, R227, !P0 ;  /* 0x000000e302027207 */ /* 0x000fc40004000000 */
[----:B------:R-:W-:Y:S02]  /*3850*/  CS2R R28, SRZ ;  /* 0x00000000001c7805 */ /* 0x000fe4000001ff00 */
[----:B------:R-:W-:Y:S02]  /*3860*/  IADD3 R247, R14, UR10, -R3 ;  /* 0x0000000a0ef77c10 */ /* 0x000fe4000fffe803 */
[----:B------:R-:W-:Y:S02]  /*3870*/  CS2R R26, SRZ ;  /* 0x00000000001a7805 */ /* 0x000fe4000001ff00 */
[----:B------:R-:W-:Y:S02]  /*3880*/  CS2R R24, SRZ ;  /* 0x0000000000187805 */ /* 0x000fe4000001ff00 */
[----:B------:R-:W-:Y:S02]  /*3890*/  CS2R R22, SRZ ;  /* 0x0000000000167805 */ /* 0x000fe4000001ff00 */
[----:B------:R-:W-:-:S02]  /*38a0*/  CS2R R20, SRZ ;  /* 0x0000000000147805 */ /* 0x000fc4000001ff00 */
[----:B------:R-:W-:Y:S01]  /*38b0*/  LEA R217, R0, UR4, 0x1 ;  /* 0x0000000400d97c11 */ /* 0x000fe2000f8e08ff */
[----:B------:R-:W-:Y:S01]  /*38c0*/  IMAD.IADD R224, R222, 0x1, R220 ;  /* 0x00000001dee07824 */ /* 0x000fe200078e02dc */
[----:B------:R-:W-:Y:S01]  /*38d0*/  LEA R212, R2, UR4, 0x1 ;  /* 0x0000000402d47c11 */ /* 0x000fe2000f8e08ff */
[----:B------:R-:W-:Y:S01]  /*38e0*/  IMAD.IADD R225, R220, 0x1, R223 ;  /* 0x00000001dce17824 */ /* 0x000fe200078e02df */
[----:B---34-:R-:W-:-:S12]  /*38f0*/  UIADD3 UR19, UR19, -UR10, URZ ;  /* 0x8000000a13137290 */ /* 0x018fd8000fffe03f */
.L_x_403:
[----:B------:R-:W0:Y:S01]  /*3900*/  LDGDEPBAR ;  /* 0x00000000000079af */ /* 0x000e220000000000 */
[----:B------:R-:W-:Y:S01]  /*3910*/  IMAD.IADD R3, R217, 0x1, R221 ;  /* 0x00000001d9037824 */ /* 0x000fe200078e02dd */
[----:B-----5:R-:W-:Y:S01]  /*3920*/  FSETP.NEU.FTZ.AND P1, PT, R241, -INF , PT ;  /* 0xff800000f100780b */ /* 0x020fe20003f3d000 */
[----:B------:R-:W-:Y:S01]  /*3930*/  IMAD.IADD R2, R217, 0x1, R220 ;  /* 0x00000001d9027824 */ /* 0x000fe200078e02dc */
[----:B------:R-:W-:Y:S02]  /*3940*/  USHF.L.U32 UR8, UR5, 0x6, URZ ;  /* 0x0000000605087899 */ /* 0x000fe4000800063f */
[----:B------:R-:W-:Y:S01]  /*3950*/  IADD3 R0, R3, R220, RZ ;  /* 0x000000dc03007210 */ /* 0x000fe20007ffe0ff */
        /* <DEDUP_REMOVED lines=8> */
[----:B------:R-:W-:Y:S04]  /*39e0*/  LDSM.16.M88.4 R16, [R217] ;  /* 0x00000000d910783b */ /* 0x000fe80000000200 */
        /* <DEDUP_REMOVED lines=83> */
[----:B------:R3:W1:Y:S01]  /*3f20*/  LDSM.16.M88.4 R92, [R3+0x6000] ;  /* 0x00600000035c783b */ /* 0x0006620000000200 */
[C---:B----4-:R-:W-:Y:S06]  /*3f30*/  HMMA.16816.F32.BF16 R4, R100.reuse, R104, R4 ;  /* 0x000000686404723c */ /* 0x050fec0000041804 */
[C---:B------:R-:W-:Y:S01]  /*3f40*/  HMMA.16816.F32.BF16 R8, R100.reuse, R106, R8 ;  /* 0x0000006a6408723c */ /* 0x040fe20000041808 */
[----:B------:R-:W-:Y:S05]  /*3f50*/  LDSM.16.M88.4 R104, [R216+0x6000] ;  /* 0x00600000d868783b */ /* 0x000fea0000000200 */
[C---:B--2---:R-:W-:Y:S06]  /*3f60*/  HMMA.16816.F32.BF16 R12, R100.reuse, R88, R12 ;  /* 0x00000058640c723c */ /* 0x044fec000004180c */
[----:B------:R-:W-:Y:S01]  /*3f70*/  HMMA.16816.F32.BF16 R16, R100, R90, R16 ;  /* 0x0000005a6410723c */ /* 0x000fe20000041810 */
[----:B------:R-:W2:Y:S04]  /*3f80*/  LDSM.16.M88.4 R88, [R213+0x6800] ;  /* 0x00680000d558783b */ /* 0x000ea80000000200 */
[----:B------:R4:W2:Y:S01]  /*3f90*/  LDSM.16.M88.4 R100, [R2+0x6000] ;  /* 0x006000000264783b */ /* 0x0008a20000000200 */
[C---:B------:R-:W-:Y:S05]  /*3fa0*/  HMMA.16816.F32.BF16 R4, R108.reuse, R112, R4 ;  /* 0x000000706c04723c */ /* 0x040fea0000041804 */
[----:B---3--:R-:W-:Y:S01]  /*3fb0*/  @!P0 VIADD R3, R247, UR8 ;  /* 0x00000008f7038c36 */ /* 0x008fe20008000000 */
[C---:B------:R-:W-:Y:S01]  /*3fc0*/  HMMA.16816.F32.BF16 R8, R108.reuse, R114, R8 ;  /* 0x000000726c08723c */ /* 0x040fe20000041808 */
[----:B------:R-:W-:Y:S05]  /*3fd0*/  LDSM.16.M88.4 R112, [R215+0x6000] ;  /* 0x00600000d770783b */ /* 0x000fea0000000200 */
[C---:B-1----:R-:W-:Y:S06]  /*3fe0*/  HMMA.16816.F32.BF16 R12, R108.reuse, R84, R12 ;  /* 0x000000546c0c723c */ /* 0x042fec000004180c */
[----:B------:R-:W-:Y:S01]  /*3ff0*/  HMMA.16816.F32.BF16 R16, R108, R86, R16 ;  /* 0x000000566c10723c */ /* 0x000fe20000041810 */
[----:B------:R-:W1:Y:S04]  /*4000*/  LDSM.16.M88.4 R84, [R216+0x6800] ;  /* 0x00680000d854783b */ /* 0x000e680000000200 */
[----:B------:R3:W1:Y:S01]  /*4010*/  LDSM.16.M88.4 R108, [R0+0x6000] ;  /* 0x00600000006c783b */ /* 0x0006620000000200 */
[C---:B------:R-:W-:Y:S05]  /*4020*/  HMMA.16816.F32.BF16 R4, R92.reuse, R96, R4 ;  /* 0x000000605c04723c */ /* 0x040fea0000041804 */
[----:B----4-:R-:W-:Y:S01]  /*4030*/  FMUL.FTZ R2, R242, 1.4426950216293334961 ;  /* 0x3fb8aa3bf2027820 */ /* 0x010fe20000410000 */
[C---:B------:R-:W-:Y:S06]  /*4040*/  HMMA.16816.F32.BF16 R8, R92.reuse, R98, R8 ;  /* 0x000000625c08723c */ /* 0x040fec0000041808 */
[C---:B--2---:R-:W-:Y:S06]  /*4050*/  HMMA.16816.F32.BF16 R12, R92.reuse, R88, R12 ;  /* 0x000000585c0c723c */ /* 0x044fec000004180c */
[----:B------:R-:W-:Y:S05]  /*4060*/  HMMA.16816.F32.BF16 R16, R92, R90, R16 ;  /* 0x0000005a5c10723c */ /* 0x000fea0000041810 */
[C---:B------:R-:W-:Y:S01]  /*4070*/  @!P0 VIMNMX R89, R3.reuse, UR10, PT ;  /* 0x0000000a03598c48 */ /* 0x040fe2000bfe0100 */
[C---:B------:R-:W-:Y:S01]  /*4080*/  HMMA.16816.F32.BF16 R4, R100.reuse, R104, R4 ;  /* 0x000000686404723c */ /* 0x040fe20000041804 */
[----:B---3--:R-:W-:Y:S04]  /*4090*/  IMAD.U32 R0, RZ, RZ, UR17 ;  /* 0x00000011ff007e24 */ /* 0x008fe8000f8e00ff */
[----:B------:R-:W-:Y:S01]  /*40a0*/  @!P0 VIADDMNMX R3, R3, R252, UR10, PT ;  /* 0x0000000a03038e46 */ /* 0x000fe2000b8001fc */
[C---:B------:R-:W-:Y:S05]  /*40b0*/  HMMA.16816.F32.BF16 R8, R100.reuse, R106, R8 ;  /* 0x0000006a6408723c */ /* 0x040fea0000041808 */
[----:B------:R-:W-:Y:S01]  /*40c0*/  @!P0 LEA R0, R0, R249, 0x6 ;  /* 0x000000f900008211 */ /* 0x000fe200078e30ff */
[C---:B-1----:R-:W-:Y:S03]  /*40d0*/  HMMA.16816.F32.BF16 R12, R100.reuse, R84, R12 ;  /* 0x00000054640c723c */ /* 0x042fe6000004180c */
[CC--:B------:R-:W-:Y:S02]  /*40e0*/  @!P0 ISETP.GE.AND P2, PT, R0.reuse, R89.reuse, PT ;  /* 0x000000590000820c */ /* 0x0c0fe40003f46270 */
[----:B------:R-:W-:Y:S01]  /*40f0*/  @!P0 VIADD R90, R0, 0x1 ;  /* 0x00000001005a8836 */ /* 0x000fe20000000000 */
[----:B------:R-:W-:Y:S01]  /*4100*/  HMMA.16816.F32.BF16 R16, R100, R86, R16 ;  /* 0x000000566410723c */ /* 0x000fe20000041810 */
[----:B------:R-:W1:Y:S04]  /*4110*/  LDSM.16.M88.4 R84, [R215+0x6800] ;  /* 0x00680000d754783b */ /* 0x000e680000000200 */
[----:B------:R-:W-:Y:S01]  /*4120*/  FMUL.FTZ R88, R241, 1.4426950216293334961 ;  /* 0x3fb8aa3bf1587820 */ /* 0x000fe20000410000 */
[C---:B------:R-:W-:Y:S05]  /*4130*/  HMMA.16816.F32.BF16 R4, R108.reuse, R112, R4 ;  /* 0x000000706c04723c */ /* 0x040fea0000041804 */
[----:B------:R-:W-:Y:S01]  /*4140*/  FSEL R88, R88, RZ, P1 ;  /* 0x000000ff58587208 */ /* 0x000fe20000800000 */
[C---:B------:R-:W-:Y:S03]  /*4150*/  HMMA.16816.F32.BF16 R8, R108.reuse, R114, R8 ;  /* 0x000000726c08723c */ /* 0x040fe60000041808 */
[----:B------:R-:W-:Y:S11]  /*4160*/  @!P0 ISETP.GE.AND P1, PT, R90, R89, PT ;  /* 0x000000595a00820c */ /* 0x000ff60003f26270 */
[----:B------:R-:W-:Y:S04]  /*4170*/  @!UPT UIADD3 URZ, URZ, URZ, URZ ;  /* 0x0000003f3f3ff290 */ /* 0x000fe8000fffe03f */
[----:B------:R-:W-:Y:S02]  /*4180*/  @!P0 FSEL R5, R5, -INF , !P1 ;  /* 0xff80000005058808 */ /* 0x000fe40004800000 */
[----:B------:R-:W-:Y:S02]  /*4190*/  @!P0 FSEL R4, R4, -INF , !P2 ;  /* 0xff80000004048808 */ /* 0x000fe40005000000 */
[----:B------:R-:W-:Y:S01]  /*41a0*/  FSETP.NEU.FTZ.AND P1, PT, R242, -INF , PT ;  /* 0xff800000f200780b */ /* 0x000fe20003f3d000 */
[--C-:B------:R-:W-:Y:S01]  /*41b0*/  FFMA.FTZ R5, R5, UR15, -R88.reuse ;  /* 0x0000000f05057c23 */ /* 0x100fe20008010858 */
[-C--:B------:R-:W-:Y:S01]  /*41c0*/  @!P0 ISETP.GE.AND P2, PT, R0, R3.reuse, PT ;  /* 0x000000030000820c */ /* 0x080fe20003f46270 */
[----:B------:R-:W-:Y:S01]  /*41d0*/  FFMA.FTZ R4, R4, UR15, -R88 ;  /* 0x0000000f04047c23 */ /* 0x000fe20008010858 */
[----:B------:R-:W-:Y:S01]  /*41e0*/  FSEL R2, R2, RZ, P1 ;  /* 0x000000ff02027208 */ /* 0x000fe20000800000 */
[----:B------:R2:W-:Y:S01]  /*41f0*/  MUFU.EX2 R126, R5 ;  /* 0x00000005007e7308 */ /* 0x0005e20000000800 */
[----:B------:R-:W-:Y:S01]  /*4200*/  @!P0 ISETP.GE.AND P1, PT, R90, R3, PT ;  /* 0x000000035a00820c */ /* 0x000fe20003f26270 */
[C---:B-1----:R-:W-:Y:S03]  /*4210*/  HMMA.16816.F32.BF16 R12, R108.reuse, R84, R12 ;  /* 0x000000546c0c723c */ /* 0x042fe6000004180c */
[----:B------:R-:W-:Y:S02]  /*4220*/  @!P0 FSEL R7, R7, -INF , !P1 ;  /* 0xff80000007078808 */ /* 0x000fe40004800000 */
[----:B------:R-:W-:Y:S01]  /*4230*/  @!P0 FSEL R6, R6, -INF , !P2 ;  /* 0xff80000006068808 */ /* 0x000fe20005000000 */
[----:B------:R-:W-:Y:S02]  /*4240*/  HMMA.16816.F32.BF16 R16, R108, R86, R16 ;  /* 0x000000566c10723c */ /* 0x000fe40000041810 */
[----:B------:R1:W3:Y:S03]  /*4250*/  MUFU.EX2 R127, R4 ;  /* 0x00000004007f7308 */ /* 0x0002e60000000800 */
[--C-:B------:R-:W-:Y:S01]  /*4260*/  FFMA.FTZ R6, R6, UR15, -R2.reuse ;  /* 0x0000000f06067c23 */ /* 0x100fe20008010802 */
[----:B------:R-:W-:Y:S06]  /*4270*/  FFMA.FTZ R7, R7, UR15, -R2 ;  /* 0x0000000f07077c23 */ /* 0x000fec0008010802 */
[----:B------:R-:W-:Y:S01]  /*4280*/  MUFU.EX2 R131, R6 ;  /* 0x0000000600837308 */ /* 0x000fe20000000800 */
[C---:B--2---:R-:W-:Y:S05]  /*4290*/  @!P0 VIADD R5, R0.reuse, 0x8 ;  /* 0x0000000800058836 */ /* 0x044fea0000000000 */
[-C--:B------:R-:W-:Y:S04]  /*42a0*/  @!P0 ISETP.GE.AND P1, PT, R5, R89.reuse, PT ;  /* 0x000000590500820c */ /* 0x080fe80003f26270 */
[----:B------:R-:W2:Y:S01]  /*42b0*/  MUFU.EX2 R130, R7 ;  /* 0x0000000700827308 */ /* 0x000ea20000000800 */
[----:B-1----:R-:W-:Y:S02]  /*42c0*/  @!P0 IADD3 R4, R0, 0x9, RZ ;  /* 0x0000000900048810 */ /* 0x002fe40007ffe0ff */
[----:B------:R-:W-:Y:S02]  /*42d0*/  @!P0 FSEL R8, R8, -INF , !P1 ;  /* 0xff80000008088808 */ /* 0x000fe40004800000 */
[----:B------:R-:W-:Y:S03]  /*42e0*/  @!P0 ISETP.GE.AND P1, PT, R4, R89, PT ;  /* 0x000000590400820c */ /* 0x000fe60003f26270 */
[--C-:B------:R-:W-:Y:S01]  /*42f0*/  FFMA.FTZ R8, R8, UR15, -R88.reuse ;  /* 0x0000000f08087c23 */ /* 0x100fe20008010858 */
[----:B------:R-:W-:Y:S02]  /*4300*/  @!P0 FSEL R9, R9, -INF , !P1 ;  /* 0xff80000009098808 */ /* 0x000fe40004800000 */
[-C--:B------:R-:W-:Y:S01]  /*4310*/  @!P0 ISETP.GE.AND P1, PT, R5, R3.reuse, PT ;  /* 0x000000030500820c */ /* 0x080fe20003f26270 */
[----:B------:R-:W-:Y:S01]  /*4320*/  @!P0 VIADD R5, R0, 0x10 ;  /* 0x0000001000058836 */ /* 0x000fe20000000000 */
[----:B------:R-:W-:Y:S01]  /*4330*/  MUFU.EX2 R124, R8 ;  /* 0x00000008007c7308 */ /* 0x000fe20000000800 */
[----:B------:R-:W-:Y:S01]  /*4340*/  FFMA.FTZ R9, R9, UR15, -R88 ;  /* 0x0000000f09097c23 */ /* 0x000fe20008010858 */
[----:B------:R-:W-:Y:S02]  /*4350*/  @!P0 FSEL R10, R10, -INF , !P1 ;  /* 0xff8000000a0a8808 */ /* 0x000fe40004800000 */
[----:B------:R-:W-:Y:S01]  /*4360*/  @!P0 ISETP.GE.AND P1, PT, R4, R3, PT ;  /* 0x000000030400820c */ /* 0x000fe20003f26270 */
[----:B------:R-:W-:Y:S02]  /*4370*/  @!P0 VIADD R4, R0, 0x11 ;  /* 0x0000001100048836 */ /* 0x000fe40000000000 */
[--C-:B------:R-:W-:Y:S01]  /*4380*/  FFMA.FTZ R10, R10, UR15, -R2.reuse ;  /* 0x0000000f0a0a7c23 */ /* 0x100fe20008010802 */
[----:B------:R-:W-:Y:S02]  /*4390*/  @!P0 FSEL R11, R11, -INF , !P1 ;  /* 0xff8000000b0b8808 */ /* 0x000fe40004800000 */
[----:B------:R-:W-:Y:S01]  /*43a0*/  MUFU.EX2 R122, R9 ;  /* 0x00000009007a7308 */ /* 0x000fe20000000800 */
[-C--:B------:R-:W-:Y:S02]  /*43b0*/  @!P0 ISETP.GE.AND P1, PT, R5, R89.reuse, PT ;  /* 0x000000590500820c */ /* 0x080fe40003f26270 */
[----:B------:R-:W-:Y:S02]  /*43c0*/  FFMA.FTZ R11, R11, UR15, -R2 ;  /* 0x0000000f0b0b7c23 */ /* 0x000fe40008010802 */
[----:B------:R-:W-:Y:S02]  /*43d0*/  @!P0 FSEL R12, R12, -INF , !P1 ;  /* 0xff8000000c0c8808 */ /* 0x000fe40004800000 */
[----:B------:R-:W-:Y:S03]  /*43e0*/  @!P0 ISETP.GE.AND P1, PT, R4, R89, PT ;  /* 0x000000590400820c */ /* 0x000fe60003f26270 */
[----:B------:R-:W-:Y:S01]  /*43f0*/  MUFU.EX2 R129, R10 ;  /* 0x0000000a00817308 */ /* 0x000fe20000000800 */
[--C-:B------:R-:W-:Y:S01]  /*4400*/  FFMA.FTZ R12, R12, UR15, -R88.reuse ;  /* 0x0000000f0c0c7c23 */ /* 0x100fe20008010858 */
[----:B------:R-:W-:Y:S02]  /*4410*/  @!P0 FSEL R13, R13, -INF , !P1 ;  /* 0xff8000000d0d8808 */ /* 0x000fe40004800000 */
[-C--:B------:R-:W-:Y:S06]  /*4420*/  @!P0 ISETP.GE.AND P1, PT, R5, R3.reuse, PT ;  /* 0x000000030500820c */ /* 0x080fec0003f26270 */
[----:B------:R-:W1:Y:S01]  /*4430*/  MUFU.EX2 R128, R11 ;  /* 0x0000000b00807308 */ /* 0x000e620000000800 */
[----:B------:R-:W-:Y:S01]  /*4440*/  @!P0 FSEL R14, R14, -INF , !P1 ;  /* 0xff8000000e0e8808 */ /* 0x000fe20004800000 */
[----:B------:R-:W-:Y:S01]  /*4450*/  FFMA.FTZ R13, R13, UR15, -R88 ;  /* 0x0000000f0d0d7c23 */ /* 0x000fe20008010858 */
[----:B------:R-:W-:Y:S02]  /*4460*/  @!P0 ISETP.GE.AND P1, PT, R4, R3, PT ;  /* 0x000000030400820c */ /* 0x000fe40003f26270 */
        /* <DEDUP_REMOVED lines=10> */
[----:B------:R-:W-:Y:S03]  /*4510*/  @!P0 FSEL R18, R18, -INF , !P2 ;  /* 0xff80000012128808 */ /* 0x000fe60005000000 */
[----:B------:R-:W4:Y:S01]  /*4520*/  MUFU.EX2 R118, R13 ;  /* 0x0000000d00767308 */ /* 0x000f220000000800 */
[----:B------:R-:W-:Y:S01]  /*4530*/  @!P0 FSEL R17, R17, -INF , !P1 ;  /* 0xff80000011118808 */ /* 0x000fe20004800000 */
[----:B------:R-:W-:Y:S01]  /*4540*/  FFMA.FTZ R16, R16, UR15, -R88 ;  /* 0x0000000f10107c23 */ /* 0x000fe20008010858 */
[----:B------:R-:W-:Y:S01]  /*4550*/  @!P0 ISETP.GE.AND P1, PT, R0, R3, PT ;  /* 0x000000030000820c */ /* 0x000fe20003f26270 */
[----:B------:R-:W-:Y:S01]  /*4560*/  FFMA.FTZ R18, R18, UR15, -R2 ;  /* 0x0000000f12127c23 */ /* 0x000fe20008010802 */
[----:B---3--:R-:W-:Y:S01]  /*4570*/  F2FP.BF16.F32.PACK_AB R4, R126, R127 ;  /* 0x0000007f7e04723e */ /* 0x008fe200000010ff */
[----:B------:R-:W-:Y:S01]  /*4580*/  FFMA.FTZ R88, R17, UR15, -R88 ;  /* 0x0000000f11587c23 */ /* 0x000fe20008010858 */
[----:B------:R-:W-:Y:S03]  /*4590*/  @!P0 FSEL R19, R19, -INF , !P1 ;  /* 0xff80000013138808 */ /* 0x000fe60004800000 */
[----:B------:R-:W-:Y:S01]  /*45a0*/  MUFU.EX2 R125, R14 ;  /* 0x0000000e007d7308 */ /* 0x000fe20000000800 */
[----:B--2---:R-:W-:Y:S01]  /*45b0*/  F2FP.BF16.F32.PACK_AB R3, R130, R131 ;  /* 0x000000838203723e */ /* 0x004fe200000010ff */
[----:B------:R2:W-:Y:S01]  /*45c0*/  STS [R233+0x2a000], R4 ;  /* 0x02a00004e9007388 */ /* 0x0005e20000000800 */
[----:B-1----:R-:W-:Y:S01]  /*45d0*/  F2FP.BF16.F32.PACK_AB R0, R128, R129 ;  /* 0x000000818000723e */ /* 0x002fe200000010ff */
[----:B------:R-:W-:Y:S01]  /*45e0*/  FFMA.FTZ R2, R19, UR15, -R2 ;  /* 0x0000000f13027c23 */ /* 0x000fe20008010802 */
[----:B------:R-:W-:Y:S01]  /*45f0*/  IADD3 R114, P0, R244, UR14, RZ ;  /* 0x0000000ef4727c10 */ /* 0x000fe2000ff1e0ff */
[----:B------:R-:W-:Y:S01]  /*4600*/  STS [R233+0x2a400], R3 ;  /* 0x02a40003e9007388 */ /* 0x000fe20000000800 */
[----:B------:R-:W-:Y:S03]  /*4610*/  PLOP3.LUT P1, PT, PT, PT, UP3, 0x80, 0x0 ;  /* 0x000000000000781c */ /* 0x000fe60003f2f038 */
[----:B------:R1:W-:Y:S01]  /*4620*/  MUFU.EX2 R119, R2 ;  /* 0x0000000200777308 */ /* 0x0003e20000000800 */
[----:B----4-:R-:W-:Y:S01]  /*4630*/  F2FP.BF16.F32.PACK_AB R5, R118, R120 ;  /* 0x000000787605723e */ /* 0x010fe200000010ff */
[----:B------:R3:W-:Y:S01]  /*4640*/  STS [R240+0x2a400], R0 ;  /* 0x02a40000f0007388 */ /* 0x0007e20000000800 */
[----:B------:R-:W-:Y:S07]  /*4650*/  IADD3.X R115, R243, UR13, RZ, P0, !PT ;  /* 0x0000000df3737c10 */ /* 0x000fee00087fe4ff */
[----:B------:R-:W2:Y:S01]  /*4660*/  MUFU.EX2 R123, R15 ;  /* 0x0000000f007b7308 */ /* 0x000ea20000000800 */
[----:B------:R-:W4:Y:S09]  /*4670*/  LDG.E R113, desc[UR6][R114.64] ;  /* 0x0000000672717981 */ /* 0x000f32000c1e1900 */
[----:B------:R-:W3:Y:S01]  /*4680*/  MUFU.EX2 R121, R18 ;  /* 0x0000001200797308 */ /* 0x000ee20000000800 */
[----:B-1----:R-:W-:Y:S05]  /*4690*/  F2FP.BF16.F32.PACK_AB R2, R122, R124 ;  /* 0x0000007c7a02723e */ /* 0x002fea00000010ff */
[----:B------:R1:W-:Y:S04]  /*46a0*/  STS [R240+0x2a000], R2 ;  /* 0x02a00002f0007388 */ /* 0x0003e80000000800 */
[----:B------:R-:W-:Y:S01]  /*46b0*/  MUFU.EX2 R117, R16 ;  /* 0x0000001000757308 */ /* 0x000fe20000000800 */
[----:B--2---:R-:W-:Y:S01]  /*46c0*/  F2FP.BF16.F32.PACK_AB R4, R123, R125 ;  /* 0x0000007d7b04723e */ /* 0x004fe200000010ff */
[----:B------:R-:W-:Y:S01]  /*46d0*/  STS [R238+0x2a000], R5 ;  /* 0x02a00005ee007388 */ /* 0x000fe20000000800 */
[----:B---3--:R-:W-:Y:S03]  /*46e0*/  LEA R0, R226, UR4, 0x1 ;  /* 0x00000004e2007c11 */ /* 0x008fe6000f8e08ff */
[----:B------:R-:W-:Y:S04]  /*46f0*/  STS [R238+0x2a400], R4 ;  /* 0x02a40004ee007388 */ /* 0x000fe80000000800 */
[----:B------:R-:W2:Y:S01]  /*4700*/  MUFU.EX2 R116, R88 ;  /* 0x0000005800747308 */ /* 0x000ea20000000800 */
[----:B------:R-:W3:Y:S01]  /*4710*/  LDG.E R114, desc[UR6][R114.64+0x20] ;  /* 0x0000200672727981 */ /* 0x000ee2000c1e1900 */
[----:B-1----:R-:W-:Y:S02]  /*4720*/  F2FP.BF16.F32.PACK_AB R2, R119, R121 ;  /* 0x000000797702723e */ /* 0x002fe400000010ff */
[----:B--2---:R-:W-:Y:S03]  /*4730*/  F2FP.BF16.F32.PACK_AB R3, R116, R117 ;  /* 0x000000757403723e */ /* 0x004fe600000010ff */
[----:B------:R1:W-:Y:S04]  /*4740*/  STS [R239+0x2a400], R2 ;  /* 0x02a40002ef007388 */ /* 0x0003e80000000800 */
[----:B------:R2:W-:Y:S04]  /*4750*/  STS [R239+0x2a000], R3 ;  /* 0x02a00003ef007388 */ /* 0x0005e80000000800 */
[----:B------:R-:W-:Y:S04]  /*4760*/  LDSM.16.M88.4 R16, [R0+0x10000] ;  /* 0x010000000010783b */ /* 0x000fe80000000200 */
[----:B------:R-:W2:Y:S04]  /*4770*/  LDSM.16.M88.4 R8, [R214+UR4+0x20000] ;  /* 0x02000004d608783b */ /* 0x000ea80008000200 */
[----:B------:R-:W2:Y:S04]  /*4780*/  LDSM.16.M88.4 R84, [R214+UR4+0x20800] ;  /* 0x02080004d654783b */ /* 0x000ea80008000200 */
[----:B------:R-:W-:Y:S04]  /*4790*/  LDSM.16.M88.4 R92, [R213+0x8000] ;  /* 0x00800000d55c783b */ /* 0x000fe80000000200 */
[----:B------:R-:W-:Y:S01]  /*47a0*/  LDSM.16.M88.4 R96, [R213+0x8800] ;  /* 0x00880000d560783b */ /* 0x000fe20000000200 */
[----:B-1----:R-:W-:Y:S03]  /*47b0*/  IADD3 R2, R221, R0, RZ ;  /* 0x00000000dd027210 */ /* 0x002fe60007ffe0ff */
[----:B------:R-:W-:Y:S01]  /*47c0*/  LDSM.16.M88.4 R104, [R216+0x8000] ;  /* 0x00800000d868783b */ /* 0x000fe20000000200 */
[C---:B--2---:R-:W-:Y:S01]  /*47d0*/  IMAD.IADD R3, R220.reuse, 0x1, R0 ;  /* 0x00000001dc037824 */ /* 0x044fe200078e0200 */
[----:B------:R-:W-:Y:S02]  /*47e0*/  IADD3 R112, R220, R2, RZ ;  /* 0x00000002dc707210 */ /* 0x000fe40007ffe0ff */
[----:B------:R-:W1:Y:S04]  /*47f0*/  LDSM.16.M88.4 R88, [R2+0x10000] ;  /* 0x010000000258783b */ /* 0x000e680000000200 */
[----:B------:R-:W2:Y:S04]  /*4800*/  LDSM.16.M88.4 R100, [R3+0x10000] ;  /* 0x010000000364783b */ /* 0x000ea80000000200 */
[----:B------:R-:W-:Y:S01]  /*4810*/  LDSM.16.M88.4 R108, [R215+0x8000] ;  /* 0x00800000d76c783b */ /* 0x000fe20000000200 */
[C---:B------:R-:W-:Y:S06]  /*4820*/  HMMA.16816.F32.BF16 R4, R16.reuse, R8, RZ ;  /* 0x000000081004723c */ /* 0x040fec00000418ff */
[C---:B------:R-:W-:Y:S06]  /*4830*/  HMMA.16816.F32.BF16 R8, R16.reuse, R10, RZ ;  /* 0x0000000a1008723c */ /* 0x040fec00000418ff */
[C---:B------:R-:W-:Y:S06]  /*4840*/  HMMA.16816.F32.BF16 R12, R16.reuse, R84, RZ ;  /* 0x00000054100c723c */ /* 0x040fec00000418ff */
[----:B------:R-:W-:Y:S01]  /*4850*/  HMMA.16816.F32.BF16 R16, R16, R86, RZ ;  /* 0x000000561010723c */ /* 0x000fe200000418ff */
[----:B------:R-:W2:Y:S05]  /*4860*/  LDSM.16.M88.4 R84, [R216+0x8800] ;  /* 0x00880000d854783b */ /* 0x000eaa0000000200 */
[C---:B-1----:R-:W-:Y:S06]  /*4870*/  HMMA.16816.F32.BF16 R4, R88.reuse, R92, R4 ;  /* 0x0000005c5804723c */ /* 0x042fec0000041804 */
[C---:B------:R-:W-:Y:S01]  /*4880*/  HMMA.16816.F32.BF16 R8, R88.reuse, R94, R8 ;  /* 0x0000005e5808723c */ /* 0x040fe20000041808 */
[----:B------:R-:W1:Y:S05]  /*4890*/  LDSM.16.M88.4 R92, [R112+0x10000] ;  /* 0x01000000705c783b */ /* 0x000e6a0000000200 */
[C---:B------:R-:W-:Y:S06]  /*48a0*/  HMMA.16816.F32.BF16 R12, R88.reuse, R96, R12 ;  /* 0x00000060580c723c */ /* 0x040fec000004180c */
[----:B------:R-:W-:Y:S01]  /*48b0*/  HMMA.16816.F32.BF16 R16, R88, R98, R16 ;  /* 0x000000625810723c */ /* 0x000fe20000041810 */
[----:B------:R-:W1:Y:S04]  /*48c0*/  LDSM.16.M88.4 R88, [R215+0x8800] ;  /* 0x00880000d758783b */ /* 0x000e680000000200 */
[----:B------:R-:W-:Y:S01]  /*48d0*/  LDSM.16.M88.4 R96, [R0+0x12000] ;  /* 0x012000000060783b */ /* 0x000fe20000000200 */
[C---:B--2---:R-:W-:Y:S06]  /*48e0*/  HMMA.16816.F32.BF16 R4, R100.reuse, R104, R4 ;  /* 0x000000686404723c */ /* 0x044fec0000041804 */
[C---:B------:R-:W-:Y:S01]  /*48f0*/  HMMA.16816.F32.BF16 R8, R100.reuse, R106, R8 ;  /* 0x0000006a6408723c */ /* 0x040fe20000041808 */
[----:B------:R-:W2:Y:S05]  /*4900*/  LDSM.16.M88.4 R104, [R214+UR4+0x22000] ;  /* 0x02200004d668783b */ /* 0x000eaa0008000200 */
[C---:B------:R-:W-:Y:S06]  /*4910*/  HMMA.16816.F32.BF16 R12, R100.reuse, R84, R12 ;  /* 0x00000054640c723c */ /* 0x040fec000004180c */
[----:B------:R-:W-:Y:S01]  /*4920*/  HMMA.16816.F32.BF16 R16, R100, R86, R16 ;  /* 0x000000566410723c */ /* 0x000fe20000041810 */
[----:B------:R-:W2:Y:S04]  /*4930*/  LDSM.16.M88.4 R84, [R214+UR4+0x22800] ;  /* 0x02280004d654783b */ /* 0x000ea80008000200 */
        /* <DEDUP_REMOVED lines=34> */
[----:B------:R-:W3:Y:S04]  /*4b60*/  LDSM.16.M88.4 R88, [R213+0xc800] ;  /* 0x00c80000d558783b */ /* 0x000ee80000000200 */
[----:B------:R-:W-:Y:S01]  /*4b70*/  LDSM.16.M88.4 R96, [R3+0x14000] ;  /* 0x014000000360783b */ /* 0x000fe20000000200 */
[C---:B--2---:R-:W-:Y:S06]  /*4b80*/  HMMA.16816.F32.BF16 R4, R100.reuse, R104, R4 ;  /* 0x000000686404723c */ /* 0x044fec0000041804 */
[C---:B------:R-:W-:Y:S01]  /*4b90*/  HMMA.16816.F32.BF16 R8, R100.reuse, R106, R8 ;  /* 0x0000006a6408723c */ /* 0x040fe20000041808 */
[----:B------:R-:W2:Y:S05]  /*4ba0*/  LDSM.16.M88.4 R104, [R216+0xc000] ;  /* 0x00c00000d868783b */ /* 0x000eaa0000000200 */
[C---:B----4-:R-:W-:Y:S06]  /*4bb0*/  HMMA.16816.F32.BF16 R12, R100.reuse, R84, R12 ;  /* 0x00000054640c723c */ /* 0x050fec000004180c */
[----:B------:R-:W-:Y:S01]  /*4bc0*/  HMMA.16816.F32.BF16 R16, R100, R86, R16 ;  /* 0x000000566410723c */ /* 0x000fe20000041810 */
[----:B------:R-:W4:Y:S04]  /*4bd0*/  LDSM.16.M88.4 R84, [R216+0xc800] ;  /* 0x00c80000d854783b */ /* 0x000f280000000200 */
[----:B------:R-:W-:Y:S01]  /*4be0*/  LDSM.16.M88.4 R100, [R112+0x14000] ;  /* 0x014000007064783b */ /* 0x000fe20000000200 */
[C---:B-1----:R-:W-:Y:S06]  /*4bf0*/  HMMA.16816.F32.BF16 R4, R92.reuse, R108, R4 ;  /* 0x0000006c5c04723c */ /* 0x042fec0000041804 */
[C---:B------:R-:W-:Y:S01]  /*4c00*/  HMMA.16816.F32.BF16 R8, R92.reuse, R110, R8 ;  /* 0x0000006e5c08723c */ /* 0x040fe20000041808 */
[----:B------:R-:W1:Y:S05]  /*4c10*/  LDSM.16.M88.4 R108, [R215+0xc000] ;  /* 0x00c00000d76c783b */ /* 0x000e6a0000000200 */
[C---:B---3--:R-:W-:Y:S06]  /*4c20*/  HMMA.16816.F32.BF16 R12, R92.reuse, R88, R12 ;  /* 0x000000585c0c723c */ /* 0x048fec000004180c */
[----:B------:R-:W-:Y:S01]  /*4c30*/  HMMA.16816.F32.BF16 R16, R92, R90, R16 ;  /* 0x0000005a5c10723c */ /* 0x000fe20000041810 */
[----:B------:R-:W3:Y:S04]  /*4c40*/  LDSM.16.M88.4 R88, [R215+0xc800] ;  /* 0x00c80000d758783b */ /* 0x000ee80000000200 */
[----:B------:R-:W-:Y:S01]  /*4c50*/  LDSM.16.M88.4 R92, [R0+0x16000] ;  /* 0x01600000005c783b */ /* 0x000fe20000000200 */
[C---:B--2---:R-:W-:Y:S06]  /*4c60*/  HMMA.16816.F32.BF16 R4, R96.reuse, R104, R4 ;  /* 0x000000686004723c */ /* 0x044fec0000041804 */
[C---:B------:R-:W-:Y:S01]  /*4c70*/  HMMA.16816.F32.BF16 R8, R96.reuse, R106, R8 ;  /* 0x0000006a6008723c */ /* 0x040fe20000041808 */
[----:B------:R-:W2:Y:S05]  /*4c80*/  LDSM.16.M88.4 R104, [R214+UR4+0x26000] ;  /* 0x02600004d668783b */ /* 0x000eaa0008000200 */
[C---:B----4-:R-:W-:Y:S06]  /*4c90*/  HMMA.16816.F32.BF16 R12, R96.reuse, R84, R12 ;  /* 0x00000054600c723c */ /* 0x050fec000004180c */
[----:B------:R-:W-:Y:S01]  /*4ca0*/  HMMA.16816.F32.BF16 R16, R96, R86, R16 ;  /* 0x000000566010723c */ /* 0x000fe20000041810 */
[----:B------:R-:W4:Y:S04]  /*4cb0*/  LDSM.16.M88.4 R84, [R214+UR4+0x26800] ;  /* 0x02680004d654783b */ /* 0x000f280008000200 */
        /* <DEDUP_REMOVED lines=20> */
[----:B------:R-:W3:Y:S05]  /*4e00*/  LDSM.16.M88.4 R88, [R215+0xe800] ;  /* 0x00e80000d758783b */ /* 0x000eea0000000200 */
[C---:B--2---:R-:W-:Y:S06]  /*4e10*/  HMMA.16816.F32.BF16 R4, R100.reuse, R104, R4 ;  /* 0x000000686404723c */ /* 0x044fec0000041804 */
[C---:B------:R-:W-:Y:S06]  /*4e20*/  HMMA.16816.F32.BF16 R8, R100.reuse, R106, R8 ;  /* 0x0000006a6408723c */ /* 0x040fec0000041808 */
[C---:B----4-:R-:W-:Y:S06]  /*4e30*/  HMMA.16816.F32.BF16 R12, R100.reuse, R84, R12 ;  /* 0x00000054640c723c */ /* 0x050fec000004180c */
[----:B------:R-:W-:Y:S06]  /*4e40*/  HMMA.16816.F32.BF16 R16, R100, R86, R16 ;  /* 0x000000566410723c */ /* 0x000fec0000041810 */
[C---:B-1----:R-:W-:Y:S06]  /*4e50*/  HMMA.16816.F32.BF16 R4, R92.reuse, R108, R4 ;  /* 0x0000006c5c04723c */ /* 0x042fec0000041804 */
[C---:B------:R-:W-:Y:S06]  /*4e60*/  HMMA.16816.F32.BF16 R8, R92.reuse, R110, R8 ;  /* 0x0000006e5c08723c */ /* 0x040fec0000041808 */
[C---:B---3--:R-:W-:Y:S06]  /*4e70*/  HMMA.16816.F32.BF16 R12, R92.reuse, R88, R12 ;  /* 0x000000585c0c723c */ /* 0x048fec000004180c */
[----:B------:R-:W-:Y:S06]  /*4e80*/  HMMA.16816.F32.BF16 R16, R92, R90, R16 ;  /* 0x0000005a5c10723c */ /* 0x000fec0000041810 */
[C---:B------:R-:W-:Y:S01]  /*4e90*/  FADD.FTZ R0, -R113.reuse, R5 ;  /* 0x0000000571007221 */ /* 0x040fe20000010100 */
[----:B------:R-:W-:Y:S04]  /*4ea0*/  FADD.FTZ R2, -R113, R4 ;  /* 0x0000000471027221 */ /* 0x000fe80000010100 */
[----:B------:R-:W-:Y:S01]  /*4eb0*/  FMUL.FTZ R2, R127, R2 ;  /* 0x000000027f027220 */ /* 0x000fe20000410000 */
[C---:B------:R-:W-:Y:S01]  /*4ec0*/  FADD.FTZ R5, -R113.reuse, R8 ;  /* 0x0000000871057221 */ /* 0x040fe20000010100 */
[C---:B------:R-:W-:Y:S01]  /*4ed0*/  FADD.FTZ R8, -R113.reuse, R9 ;  /* 0x0000000971087221 */ /* 0x040fe20000010100 */
[----:B------:R-:W-:Y:S01]  /*4ee0*/  FMUL.FTZ R0, R126, R0 ;  /* 0x000000007e007220 */ /* 0x000fe20000410000 */
[----:B------:R-:W-:Y:S01]  /*4ef0*/  FADD.FTZ R9, -R114, R6 ;  /* 0x0000000672097221 */ /* 0x000fe20000010100 */
[----:B------:R-:W-:Y:S01]  /*4f00*/  FMUL.FTZ R5, R124, R5 ;  /* 0x000000057c057220 */ /* 0x000fe20000410000 */
[----:B------:R-:W-:Y:S01]  /*4f10*/  FMUL.FTZ R8, R122, R8 ;  /* 0x000000087a087220 */ /* 0x000fe20000410000 */
[C---:B------:R-:W-:Y:S01]  /*4f20*/  FADD.FTZ R3, -R113.reuse, R12 ;  /* 0x0000000c71037221 */ /* 0x040fe20000010100 */
[----:B------:R-:W-:Y:S01]  /*4f30*/  F2FP.BF16.F32.PACK_AB R0, R0, R2 ;  /* 0x000000020000723e */ /* 0x000fe200000010ff */
[----:B------:R-:W-:Y:S01]  /*4f40*/  FADD.FTZ R4, -R113, R13 ;  /* 0x0000000d71047221 */ /* 0x000fe20000010100 */
[----:B------:R-:W-:Y:S01]  /*4f50*/  FADD.FTZ R10, -R114, R10 ;  /* 0x0000000a720a7221 */ /* 0x000fe20000010100 */
[----:B------:R-:W-:Y:S01]  /*4f60*/  F2FP.BF16.F32.PACK_AB R8, R8, R5 ;  /* 0x000000050808723e */ /* 0x000fe200000010ff */
[----:B------:R-:W-:Y:S01]  /*4f70*/  FADD.FTZ R5, -R114, R7 ;  /* 0x0000000772057221 */ /* 0x000fe20000010100 */
[----:B------:R-:W-:Y:S01]  /*4f80*/  FMUL.FTZ R7, R131, R9 ;  /* 0x0000000983077220 */ /* 0x000fe20000410000 */
[C---:B------:R-:W-:Y:S01]  /*4f90*/  FADD.FTZ R2, -R113.reuse, R16 ;  /* 0x0000001071027221 */ /* 0x040fe20000010100 */
[----:B------:R-:W-:Y:S01]  /*4fa0*/  FADD.FTZ R17, -R113, R17 ;  /* 0x0000001171117221 */ /* 0x000fe20000010100 */
[----:B------:R-:W-:Y:S01]  /*4fb0*/  FMUL.FTZ R5, R130, R5 ;  /* 0x0000000582057220 */ /* 0x000fe20000410000 */
[----:B------:R-:W-:Y:S01]  /*4fc0*/  FADD.FTZ R11, -R114, R11 ;  /* 0x0000000b720b7221 */ /* 0x000fe20000010100 */
[----:B------:R-:W-:Y:S01]  /*4fd0*/  FMUL.FTZ R3, R120, R3 ;  /* 0x0000000378037220 */ /* 0x000fe20000410000 */
[----:B------:R-:W-:Y:S01]  /*4fe0*/  FMUL.FTZ R4, R118, R4 ;  /* 0x0000000476047220 */ /* 0x000fe20000410000 */
[----:B------:R-:W-:Y:S01]  /*4ff0*/  FMUL.FTZ R2, R117, R2 ;  /* 0x0000000275027220 */ /* 0x000fe20000410000 */
[----:B------:R-:W-:Y:S01]  /*5000*/  FMUL.FTZ R6, R116, R17 ;  /* 0x0000001174067220 */ /* 0x000fe20000410000 */
        /* <DEDUP_REMOVED lines=9> */
[----:B------:R-:W-:Y:S01]  /*50a0*/  F2FP.BF16.F32.PACK_AB R6, R6, R2 ;  /* 0x000000020606723e */ /* 0x000fe200000010ff */
[----:B------:R-:W-:Y:S01]  /*50b0*/  FMUL.FTZ R7, R123, R7 ;  /* 0x000000077b077220 */ /* 0x000fe20000410000 */
[----:B------:R-:W-:Y:S01]  /*50c0*/  FMUL.FTZ R11, R121, R11 ;  /* 0x0000000b790b7220 */ /* 0x000fe20000410000 */
[----:B------:R-:W-:Y:S01]  /*50d0*/  FMUL.FTZ R10, R119, R10 ;  /* 0x0000000a770a7220 */ /* 0x000fe20000410000 */
[----:B------:R-:W-:Y:S06]  /*50e0*/  @!P1 BRA `(.L_x_401) ;  /* 0x0000000000689947 */ /* 0x000fec0003800000 */
[----:B------:R-:W1:Y:S01]  /*50f0*/  LDC R14, c[0x0][0x240] ;  /* 0x00009000ff0e7b82 */ /* 0x000e620000000800 */
[----:B------:R-:W-:Y:S04]  /*5100*/  ULOP3.LUT UR8, UR5, 0x1, URZ, 0xc0, !UPT ;  /* 0x0000000105087892 */ /* 0x000fe8000f8ec03f */
[----:B------:R-:W-:Y:S03]  /*5110*/  UISETP.NE.U32.AND UP0, UPT, UR8, 0x1, UPT ;  /* 0x000000010800788c */ /* 0x000fe6000bf05070 */
[----:B------:R-:W2:Y:S01]  /*5120*/  LDC R15, c[0x0][0x244] ;  /* 0x00009100ff0f7b82 */ /* 0x000ea20000000800 */
[----:B------:R-:W-:Y:S06]  /*5130*/  USEL UR8, UR58, 0x8000, !UP0 ;  /* 0x000080003a087887 */ /* 0x000fec000c000000 */
[----:B------:R-:W-:Y:S01]  /*5140*/  VIADD R231, R231, UR8 ;  /* 0x00000008e7e77c36 */ /* 0x000fe20008000000 */
[----:B------:R-:W-:Y:S01]  /*5150*/  IADD3 R217, R217, UR8, RZ ;  /* 0x00000008d9d97c10 */ /* 0x000fe2000fffe0ff */
[----:B-1----:R-:W-:Y:S05]  /*5160*/  IMAD.U32 R2, R14, -0x40, RZ ;  /* 0xffffffc00e027824 */ /* 0x002fea00078e00ff */
[C---:B------:R-:W-:Y:S04]  /*5170*/  LEA R3, P0, R2.reuse, R236, 0x1 ;  /* 0x000000ec02037211 */ /* 0x040fe800078008ff */
[----:B------:R-:W-:Y:S01]  /*5180*/  LEA.HI.X.SX32 R2, R2, R237, 0x1, P0 ;  /* 0x000000ed02027211 */ /* 0x000fe200000f0eff */
[----:B------:R-:W-:Y:S03]  /*5190*/  IMAD.MOV.U32 R236, RZ, RZ, R3 ;  /* 0x000000ffffec7224 */ /* 0x000fe600078e0003 */
[----:B------:R-:W-:Y:S02]  /*51a0*/  MOV R237, R2 ;  /* 0x0000000200ed7202 */ /* 0x000fe40000000f00 */
[C---:B------:R-:W-:Y:S03]  /*51b0*/  LEA R2, P0, R14.reuse, R236, 0x6 ;  /* 0x000000ec0e027211 */ /* 0x040fe600078030ff */
        /* <DEDUP_REMOVED lines=13> */
.L_x_401:
[----:B------:R2:W-:Y:S01]  /*5290*/  STS [R233+0x28000], R0 ;  /* 0x02800000e9007388 */ /* 0x0005e20000000800 */
[----:B-1----:R-:W-:Y:S01]  /*52a0*/  F2FP.BF16.F32.PACK_AB R2, R12, R13 ;  /* 0x0000000d0c02723e */ /* 0x002fe200000010ff */
[----:B------:R-:W-:Y:S01]  /*52b0*/  IMAD R230, R248, UR20, RZ ;  /* 0x00000014f8e67c24 */ /* 0x000fe2000f8e02ff */
[----:B------:R-:W-:Y:S02]  /*52c0*/  F2FP.BF16.F32.PACK_AB R3, R10, R11 ;  /* 0x0000000b0a03723e */ /* 0x000fe400000010ff */
[----:B------:R-:W-:Y:S05]  /*52d0*/  STS [R233+0x28400], R5 ;  /* 0x02840005e9007388 */ /* 0x000fea0000000800 */
[----:B------:R-:W-:Y:S05]  /*52e0*/  STS [R240+0x28000], R8 ;  /* 0x02800008f0007388 */ /* 0x000fea0000000800 */
[----:B------:R1:W-:Y:S05]  /*52f0*/  STS [R240+0x28400], R2 ;  /* 0x02840002f0007388 */ /* 0x0003ea0000000800 */
[----:B------:R-:W-:Y:S01]  /*5300*/  STS [R238+0x28000], R4 ;  /* 0x02800004ee007388 */ /* 0x000fe20000000800 */
[----:B--2---:R-:W-:Y:S05]  /*5310*/  F2FP.BF16.F32.PACK_AB R0, R7, R9 ;  /* 0x000000090700723e */ /* 0x004fea00000010ff */
[----:B------:R2:W-:Y:S05]  /*5320*/  STS [R238+0x28400], R0 ;  /* 0x02840000ee007388 */ /* 0x0005ea0000000800 */
[----:B------:R-:W-:Y:S01]  /*5330*/  STS [R239+0x28000], R6 ;  /* 0x02800006ef007388 */ /* 0x000fe20000000800 */
[----:B-1----:R-:W-:Y:S04]  /*5340*/  IMAD.U32 R2, R230, -0x40, RZ ;  /* 0xffffffc0e6027824 */ /* 0x002fe800078e00ff */
[----:B------:R-:W-:Y:S01]  /*5350*/  STS [R239+0x28400], R3 ;  /* 0x02840003ef007388 */ /* 0x000fe20000000800 */
[----:B------:R-:W-:Y:S01]  /*5360*/  BAR.SYNC.DEFER_BLOCKING 0x0 ;  /* 0x0000000000007b1d */ /* 0x000fe20000010000 */
[C---:B------:R-:W-:Y:S04]  /*5370*/  LEA R228, P0, R2.reuse, R228, 0x2 ;  /* 0x000000e402e47211 */ /* 0x040fe800078010ff */
[----:B------:R-:W-:Y:S02]  /*5380*/  LEA.HI.X.SX32 R229, R2, R229, 0x2, P0 ;  /* 0x000000e502e57211 */ /* 0x000fe400000f16ff */
[----:B--2---:R-:W-:Y:S01]  /*5390*/  LEA R0, R227, UR4, 0x1 ;  /* 0x00000004e3007c11 */ /* 0x004fe2000f8e08ff */
[----:B------:R-:W-:Y:S05]  /*53a0*/  LDSM.16.MT88.4 R4, [R218+0x2a000] ;  /* 0x02a00000da04783b */ /* 0x000fea0000004200 */
[----:B------:R-:W1:Y:S05]  /*53b0*/  LDSM.16.MT88.4 R8, [R0+0x10000] ;  /* 0x010000000008783b */ /* 0x000e6a0000004200 */
[----:B------:R-:W2:Y:S05]  /*53c0*/  LDSM.16.MT88.4 R12, [R219+0x2a000] ;  /* 0x02a00000db0c783b */ /* 0x000eaa0000004200 */
[----:B------:R-:W3:Y:S05]  /*53d0*/  LDSM.16.MT88.4 R16, [R0+0x12000] ;  /* 0x012000000010783b */ /* 0x000eea0000004200 */
[----:B------:R-:W4:Y:S05]  /*53e0*/  LDSM.16.MT88.4 R84, [R0+0x14000] ;  /* 0x014000000054783b */ /* 0x000f2a0000004200 */
[----:B------:R-:W5:Y:S05]  /*53f0*/  LDSM.16.MT88.4 R88, [R0+0x16000] ;  /* 0x016000000058783b */ /* 0x000f6a0000004200 */
[----:B------:R-:W-:Y:S05]  /*5400*/  LDSM.16.MT88.4 R92, [R218+0x2a800] ;  /* 0x02a80000da5c783b */ /* 0x000fea0000004200 */
[----:B------:R-:W5:Y:S05]  /*5410*/  LDSM.16.MT88.4 R96, [R0+0x10800] ;  /* 0x010800000060783b */ /* 0x000f6a0000004200 */
[----:B------:R-:W5:Y:S01]  /*5420*/  LDSM.16.MT88.4 R100, [R219+0x2a800] ;  /* 0x02a80000db64783b */ /* 0x000f620000004200 */
[-C--:B-1----:R-:W-:Y:S04]  /*5430*/  HMMA.16816.F32.BF16 R20, R4, R8.reuse, R20 ;  /* 0x000000080414723c */ /* 0x082fe80000041814 */
[----:B------:R-:W-:Y:S02]  /*5440*/  LDSM.16.MT88.4 R104, [R0+0x17000] ;  /* 0x017000000068783b */ /* 0x000fe40000004200 */
[C---:B--2---:R-:W-:Y:S03]  /*5450*/  HMMA.16816.F32.BF16 R24, R12.reuse, R8, R24 ;  /* 0x000000080c18723c */ /* 0x044fe60000041818 */
[----:B------:R-:W-:Y:S03]  /*5460*/  LDSM.16.MT88.4 R108, [R0+0x15800] ;  /* 0x01580000006c783b */ /* 0x000fe60000004200 */
[-C--:B------:R-:W-:Y:S02]  /*5470*/  HMMA.16816.F32.BF16 R28, R12, R10.reuse, R28 ;  /* 0x0000000a0c1c723c */ /* 0x080fe4000004181c */
[----:B------:R-:W-:Y:S04]  /*5480*/  LDSM.16.MT88.4 R112, [R0+0x17800] ;  /* 0x017800000070783b */ /* 0x000fe80000004200 */
[C---:B------:R-:W-:Y:S01]  /*5490*/  HMMA.16816.F32.BF16 R32, R4.reuse, R10, R32 ;  /* 0x0000000a0420723c */ /* 0x040fe20000041820 */
[----:B------:R-:W1:Y:S05]  /*54a0*/  LDSM.16.MT88.4 R8, [R0+0x12800] ;  /* 0x012800000008783b */ /* 0x000e6a0000004200 */
[-C--:B---3--:R-:W-:Y:S06]  /*54b0*/  HMMA.16816.F32.BF16 R36, R4, R16.reuse, R36 ;  /* 0x000000100424723c */ /* 0x088fec0000041824 */
[C---:B------:R-:W-:Y:S06]  /*54c0*/  HMMA.16816.F32.BF16 R40, R12.reuse, R16, R40 ;  /* 0x000000100c28723c */ /* 0x040fec0000041828 */
[-C--:B------:R-:W-:Y:S06]  /*54d0*/  HMMA.16816.F32.BF16 R44, R12, R18.reuse, R44 ;  /* 0x000000120c2c723c */ /* 0x080fec000004182c */
[C---:B------:R-:W-:Y:S01]  /*54e0*/  HMMA.16816.F32.BF16 R48, R4.reuse, R18, R48 ;  /* 0x000000120430723c */ /* 0x040fe20000041830 */
[----:B------:R-:W2:Y:S05]  /*54f0*/  LDSM.16.MT88.4 R16, [R0+0x14800] ;  /* 0x014800000010783b */ /* 0x000eaa0000004200 */
[-C--:B----4-:R-:W-:Y:S06]  /*5500*/  HMMA.16816.F32.BF16 R52, R4, R84.reuse, R52 ;  /* 0x000000540434723c */ /* 0x090fec0000041834 */
[C---:B------:R-:W-:Y:S06]  /*5510*/  HMMA.16816.F32.BF16 R56, R12.reuse, R84, R56 ;  /* 0x000000540c38723c */ /* 0x040fec0000041838 */
[-C--:B------:R-:W-:Y:S06]  /*5520*/  HMMA.16816.F32.BF16 R60, R12, R86.reuse, R60 ;  /* 0x000000560c3c723c */ /* 0x080fec000004183c */
[C---:B------:R-:W-:Y:S01]  /*5530*/  HMMA.16816.F32.BF16 R64, R4.reuse, R86, R64 ;  /* 0x000000560440723c */ /* 0x040fe20000041840 */
[----:B------:R-:W3:Y:S05]  /*5540*/  LDSM.16.MT88.4 R84, [R0+0x16800] ;  /* 0x016800000054783b */ /* 0x000eea0000004200 */
[-C--:B-----5:R-:W-:Y:S06]  /*5550*/  HMMA.16816.F32.BF16 R68, R4, R88.reuse, R68 ;  /* 0x000000580444723c */ /* 0x0a0fec0000041844 */
[C---:B------:R-:W-:Y:S06]  /*5560*/  HMMA.16816.F32.BF16 R72, R12.reuse, R88, R72 ;  /* 0x000000580c48723c */ /* 0x040fec0000041848 */
[-C--:B------:R-:W-:Y:S01]  /*5570*/  HMMA.16816.F32.BF16 R76, R12, R90.reuse, R76 ;  /* 0x0000005a0c4c723c */ /* 0x080fe2000004184c */
[----:B------:R-:W-:Y:S05]  /*5580*/  LDSM.16.MT88.4 R12, [R0+0x11000] ;  /* 0x01100000000c783b */ /* 0x000fea0000004200 */
[----:B------:R-:W-:Y:S01]  /*5590*/  HMMA.16816.F32.BF16 R80, R4, R90, R80 ;  /* 0x0000005a0450723c */ /* 0x000fe20000041850 */
[----:B------:R-:W4:Y:S05]  /*55a0*/  LDSM.16.MT88.4 R4, [R218+0x2b000] ;  /* 0x02b00000da04783b */ /* 0x000f2a0000004200 */
[-C--:B------:R-:W-:Y:S01]  /*55b0*/  HMMA.16816.F32.BF16 R20, R92, R96.reuse, R20 ;  /* 0x000000605c14723c */ /* 0x080fe20000041814 */
[----:B------:R-:W5:Y:S05]  /*55c0*/  LDSM.16.MT88.4 R88, [R219+0x2b000] ;  /* 0x02b00000db58783b */ /* 0x000f6a0000004200 */
        /* <DEDUP_REMOVED lines=19> */
[----:B------:R-:W2:Y:S05]  /*5700*/  LDSM.16.MT88.4 R84, [R0+0x11800] ;  /* 0x011800000054783b */ /* 0x000eaa0000004200 */
[-C--:B----4-:R-:W-:Y:S01]  /*5710*/  HMMA.16816.F32.BF16 R20, R4, R12.reuse, R20 ;  /* 0x0000000c0414723c */ /* 0x090fe20000041814 */
[----:B------:R-:W3:Y:S05]  /*5720*/  LDSM.16.MT88.4 R92, [R219+0x2b800] ;  /* 0x02b80000db5c783b */ /* 0x000eea0000004200 */
[C---:B-----5:R-:W-:Y:S01]  /*5730*/  HMMA.16816.F32.BF16 R24, R88.reuse, R12, R24 ;  /* 0x0000000c5818723c */ /* 0x060fe20000041818 */
[----:B------:R-:W-:Y:S05]  /*5740*/  BAR.SYNC.DEFER_BLOCKING 0x0 ;  /* 0x0000000000007b1d */ /* 0x000fea0000010000 */
        /* <DEDUP_REMOVED lines=54> */
.L_x_402:
[----:B------:R-:W-:Y:S01]  /*5ab0*/  LDSM.16.M88.4 R128, [R222] ;  /* 0x00000000de80783b */ /* 0x000fe20000000200 */
[----:B-1----:R-:W-:Y:S01]  /*5ac0*/  @P1 IADD3 R2, P0, R244, UR12, RZ ;  /* 0x0000000cf4021c10 */ /* 0x002fe2000ff1e0ff */
[----:B------:R-:W-:Y:S02]  /*5ad0*/  ULOP3.LUT UR8, UR5, 0x1, URZ, 0xc0, !UPT ;  /* 0x0000000105087892 */ /* 0x000fe4000f8ec03f */
[----:B------:R-:W1:Y:S01]  /*5ae0*/  LDSM.16.MT88.4 R16, [R0+0x18000] ;  /* 0x018000000010783b */ /* 0x000e620000004200 */
[----:B------:R-:W-:Y:S01]  /*5af0*/  @P1 IADD3.X R3, R243, UR11, RZ, P0, !PT ;  /* 0x0000000bf3031c10 */ /* 0x000fe200087fe4ff */
[----:B------:R-:W-:Y:S02]  /*5b00*/  UISETP.NE.U32.AND UP0, UPT, UR8, 0x1, UPT ;  /* 0x000000010800788c */ /* 0x000fe4000bf05070 */
[----:B------:R-:W2:Y:S01]  /*5b10*/  LDSM.16.M88.4 R124, [R222+0x1000] ;  /* 0x00100000de7c783b */ /* 0x000ea20000000200 */
[----:B------:R-:W-:Y:S02]  /*5b20*/  UISETP.GT.AND UP2, UPT, UR5, UR16, UPT ;  /* 0x000000100500728c */ /* 0x000fe4000bf44270 */
[----:B------:R-:W-:Y:S01]  /*5b30*/  @UP3 UIADD3 UR9, UP1, UR12, -0x100, URZ ;  /* 0xffffff000c093890 */ /* 0x000fe2000ff3e03f */
[----:B------:R-:W3:Y:S01]  /*5b40*/  LDSM.16.MT88.4 R96, [R0+0x1a000] ;  /* 0x01a000000060783b */ /* 0x000ee20000004200 */
[----:B------:R-:W-:Y:S02]  /*5b50*/  UIADD3 UR5, UR5, -0x1, URZ ;  /* 0xffffffff05057890 */ /* 0x000fe4000fffe03f */
[----:B------:R-:W-:Y:S01]  /*5b60*/  @UP3 UIADD3.X UR8, UR11, -0x1, URZ, UP1, !UPT ;  /* 0xffffffff0b083890 */ /* 0x000fe20008ffe43f */
[----:B------:R-:W4:Y:S02]  /*5b70*/  LDSM.16.MT88.4 R112, [R0+0x1c000] ;  /* 0x01c000000070783b */ /* 0x000f240000004200 */
[----:B------:R-:W-:Y:S02]  /*5b80*/  @UP3 UMOV UR12, UR9 ;  /* 0x00000009000c3c82 */ /* 0x000fe40008000000 */
[----:B------:R-:W4:Y:S02]  /*5b90*/  LDSM.16.MT88.4 R196, [R0+0x1e000] ;  /* 0x01e0000000c4783b */ /* 0x000f240000004200 */
[----:B------:R-:W-:Y:S02]  /*5ba0*/  @UP3 UMOV UR11, UR8 ;  /* 0x00000008000b3c82 */ /* 0x000fe40008000000 */
[----:B------:R-:W-:Y:S04]  /*5bb0*/  LDSM.16.M88.4 R200, [R223] ;  /* 0x00000000dfc8783b */ /* 0x000fe80000000200 */
[----:B------:R-:W4:Y:S04]  /*5bc0*/  LDSM.16.MT88.4 R204, [R0+0x18800] ;  /* 0x0188000000cc783b */ /* 0x000f280000004200 */
[----:B------:R-:W4:Y:S04]  /*5bd0*/  LDSM.16.M88.4 R208, [R223+0x1000] ;  /* 0x00100000dfd0783b */ /* 0x000f280000000200 */
[----:B------:R-:W5:Y:S04]  /*5be0*/  @P1 LDG.E R241, desc[UR6][R2.64+-0x100] ;  /* 0xffff000602f11981 */ /* 0x000f68000c1e1900 */
[----:B------:R4:W5:Y:S01]  /*5bf0*/  @P1 LDG.E R242, desc[UR6][R2.64+-0xe0] ;  /* 0xffff200602f21981 */ /* 0x000962000c1e1900 */
        /* <DEDUP_REMOVED lines=65> */
[----:B------:R-:W1:Y:S04]  /*6010*/  LDSM.16.MT88.4 R208, [R0+0x1d800] ;  /* 0x01d8000000d0783b */ /* 0x000e680000004200 */
[----:B------:R-:W-:Y:S01]  /*6020*/  REDG.E.ADD.F32.FTZ.RN.STRONG.GPU desc[UR6][R228.64], R4 ;  /* 0x00000004e40079a6 */ /* 0x000fe2000c10f386 */
[-C--:B---3--:R-:W-:Y:S06]  /*6030*/  HMMA.16816.F32.BF16 R84, R196, R204.reuse, R84 ;  /* 0x000000ccc454723c */ /* 0x088fec0000041854 */
[C---:B------:R-:W-:Y:S06]  /*6040*/  HMMA.16816.F32.BF16 R88, R200.reuse, R204, R88 ;  /* 0x000000ccc858723c */ /* 0x040fec0000041858 */
[-C--:B------:R-:W-:Y:S06]  /*6050*/  HMMA.16816.F32.BF16 R92, R200, R206.reuse, R92 ;  /* 0x000000cec85c723c */ /* 0x080fec000004185c */
[C---:B------:R-:W-:Y:S01]  /*6060*/  HMMA.16816.F32.BF16 R96, R196.reuse, R206, R96 ;  /* 0x000000cec460723c */ /* 0x040fe20000041860 */
[----:B------:R2:W3:Y:S05]  /*6070*/  LDSM.16.MT88.4 R204, [R0+0x1f800] ;  /* 0x01f8000000cc783b */ /* 0x0004ea0000004200 */
[-C--:B-1----:R-:W-:Y:S06]  /*6080*/  HMMA.16816.F32.BF16 R100, R196, R208.reuse, R100 ;  /* 0x000000d0c464723c */ /* 0x082fec0000041864 */
[C---:B------:R-:W-:Y:S05]  /*6090*/  HMMA.16816.F32.BF16 R104, R200.reuse, R208, R104 ;  /* 0x000000d0c868723c */ /* 0x040fea0000041868 */
[C---:B--2---:R-:W-:Y:S01]  /*60a0*/  IMAD R0, R230.reuse, 0x18, RZ ;  /* 0x00000018e6007824 */ /* 0x044fe200078e02ff */
[-C--:B------:R-:W-:Y:S06]  /*60b0*/  HMMA.16816.F32.BF16 R108, R200, R210.reuse, R108 ;  /* 0x000000d2c86c723c */ /* 0x080fec000004186c */
[C---:B------:R-:W-:Y:S06]  /*60c0*/  HMMA.16816.F32.BF16 R112, R196.reuse, R210, R112 ;  /* 0x000000d2c470723c */ /* 0x040fec0000041870 */
[-C--:B---3--:R-:W-:Y:S06]  /*60d0*/  HMMA.16816.F32.BF16 R116, R196, R204.reuse, R116 ;  /* 0x000000ccc474723c */ /* 0x088fec0000041874 */
[C---:B------:R-:W-:Y:S06]  /*60e0*/  HMMA.16816.F32.BF16 R120, R200.reuse, R204, R120 ;  /* 0x000000ccc878723c */ /* 0x040fec0000041878 */
[-C--:B------:R-:W-:Y:S05]  /*60f0*/  HMMA.16816.F32.BF16 R124, R200, R206.reuse, R124 ;  /* 0x000000cec87c723c */ /* 0x080fea000004187c */
[----:B------:R-:W-:Y:S01]  /*6100*/  IMAD.SHL.U32 R204, R230, 0x8, RZ ;  /* 0x00000008e6cc7824 */ /* 0x000fe200078e00ff */
[----:B------:R-:W-:Y:S05]  /*6110*/  HMMA.16816.F32.BF16 R128, R196, R206, R128 ;  /* 0x000000cec480723c */ /* 0x000fea0000041880 */
[-C--:B------:R-:W-:Y:S01]  /*6120*/  LEA R2, P0, R204, R228.reuse, 0x2 ;  /* 0x000000e4cc027211 */ /* 0x080fe200078010ff */
[C---:B------:R-:W-:Y:S02]  /*6130*/  IMAD.SHL.U32 R200, R230.reuse, 0x10, RZ ;  /* 0x00000010e6c87824 */ /* 0x040fe400078e00ff */
[----:B------:R-:W-:Y:S03]  /*6140*/  IMAD.SHL.U32 R197, R230, 0x20, RZ ;  /* 0x00000020e6c57824 */ /* 0x000fe600078e00ff */
[-C--:B------:R-:W-:Y:S01]  /*6150*/  LEA.HI.X.SX32 R3, R204, R229.reuse, 0x2, P0 ;  /* 0x000000e5cc037211 */ /* 0x080fe200000f16ff */
[----:B------:R-:W-:Y:S01]  /*6160*/  IMAD R201, R230, 0x28, RZ ;  /* 0x00000028e6c97824 */ /* 0x000fe200078e02ff */
[-C--:B------:R-:W-:Y:S02]  /*6170*/  LEA R198, P1, R200, R228.reuse, 0x2 ;  /* 0x000000e4c8c67211 */ /* 0x080fe400078210ff */
[-C--:B------:R-:W-:Y:S01]  /*6180*/  LEA R4, P0, R0, R228.reuse, 0x2 ;  /* 0x000000e400047211 */ /* 0x080fe200078010ff */
[----:B------:R1:W-:Y:S01]  /*6190*/  REDG.E.ADD.F32.FTZ.RN.STRONG.GPU desc[UR6][R2.64], R5 ;  /* 0x00000005020079a6 */ /* 0x0003e2000c10f386 */
[-C--:B------:R-:W-:Y:S02]  /*61a0*/  LEA.HI.X.SX32 R199, R200, R229.reuse, 0x2, P1 ;  /* 0x000000e5c8c77211 */ /* 0x080fe400008f16ff */
[CC--:B------:R-:W-:Y:S03]  /*61b0*/  LEA R196, P1, R197.reuse, R228.reuse, 0x2 ;  /* 0x000000e4c5c47211 */ /* 0x0c0fe600078210ff */
[----:B------:R2:W-:Y:S01]  /*61c0*/  REDG.E.ADD.F32.FTZ.RN.STRONG.GPU desc[UR6][R198.64], R6 ;  /* 0x00000006c60079a6 */ /* 0x0005e2000c10f386 */
[-C--:B------:R-:W-:Y:S02]  /*61d0*/  LEA.HI.X.SX32 R197, R197, R229.reuse, 0x2, P1 ;  /* 0x000000e5c5c57211 */ /* 0x080fe400008f16ff */
[-C--:B-1----:R-:W-:Y:S01]  /*61e0*/  LEA.HI.X.SX32 R5, R0, R229.reuse, 0x2, P0 ;  /* 0x000000e500057211 */ /* 0x082fe200000f16ff */
[C---:B------:R-:W-:Y:S02]  /*61f0*/  IMAD R0, R230.reuse, 0x30, RZ ;  /* 0x00000030e6007824 */ /* 0x040fe400078e02ff */
[----:B------:R-:W-:Y:S02]  /*6200*/  IMAD R230, R230, 0x38, RZ ;  /* 0x00000038e6e67824 */ /* 0x000fe400078e02ff */
[----:B------:R1:W-:Y:S01]  /*6210*/  REDG.E.ADD.F32.FTZ.RN.STRONG.GPU desc[UR6][R4.64], R7 ;  /* 0x00000007040079a6 */ /* 0x0003e2000c10f386 */
[CC--:B--2---:R-:W-:Y:S03]  /*6220*/  LEA R6, P0, R201.reuse, R228.reuse, 0x2 ;  /* 0x000000e4c9067211 */ /* 0x0c4fe600078010ff */
[----:B------:R2:W-:Y:S01]  /*6230*/  REDG.E.ADD.F32.FTZ.RN.STRONG.GPU desc[UR6][R196.64], R8 ;  /* 0x00000008c40079a6 */ /* 0x0005e2000c10f386 */
[-C--:B-1----:R-:W-:Y:S02]  /*6240*/  LEA.HI.X.SX32 R7, R201, R229.reuse, 0x2, P0 ;  /* 0x000000e5c9077211 */ /* 0x082fe400000f16ff */
[-C--:B------:R-:W-:Y:S02]  /*6250*/  LEA R4, P1, R0, R228.reuse, 0x2 ;  /* 0x000000e400047211 */ /* 0x080fe400078210ff */
[-C--:B--2---:R-:W-:Y:S01]  /*6260*/  LEA R8, P0, R230, R228.reuse, 0x2 ;  /* 0x000000e4e6087211 */ /* 0x084fe200078010ff */
[----:B------:R1:W-:Y:S01]  /*6270*/  REDG.E.ADD.F32.FTZ.RN.STRONG.GPU desc[UR6][R6.64], R9 ;  /* 0x00000009060079a6 */ /* 0x0003e2000c10f386 */
[-C--:B------:R-:W-:Y:S05]  /*6280*/  LEA.HI.X.SX32 R5, R0, R229.reuse, 0x2, P1 ;  /* 0x000000e500057211 */ /* 0x080fea00008f16ff */
[----:B------:R2:W-:Y:S01]  /*6290*/  REDG.E.ADD.F32.FTZ.RN.STRONG.GPU desc[UR6][R4.64], R10 ;  /* 0x0000000a040079a6 */ /* 0x0005e2000c10f386 */
[-C--:B-1----:R-:W-:Y:S01]  /*62a0*/  LEA.HI.X.SX32 R9, R230, R229.reuse, 0x2, P0 ;  /* 0x000000e5e6097211 */ /* 0x082fe200000f16ff */
[----:B------:R-:W-:Y:S04]  /*62b0*/  VIADD R7, R200, 0x20 ;  /* 0x00000020c8077836 */ /* 0x000fe80000000000 */
[----:B------:R1:W-:Y:S01]  /*62c0*/  REDG.E.ADD.F32.FTZ.RN.STRONG.GPU desc[UR6][R8.64], R11 ;  /* 0x0000000b080079a6 */ /* 0x0003e2000c10f386 */
[CC--:B------:R-:W-:Y:S01]  /*62d0*/  LEA R6, P0, R7.reuse, R228.reuse, 0x2 ;  /* 0x000000e407067211 */ /* 0x0c0fe200078010ff */
[C---:B------:R-:W-:Y:S02]  /*62e0*/  IMAD.IADD R0, R204.reuse, 0x1, R7 ;  /* 0x00000001cc007824 */ /* 0x040fe400078e0207 */
[----:B------:R-:W-:Y:S01]  /*62f0*/  REDG.E.ADD.F32.FTZ.RN.STRONG.GPU desc[UR6][R228.64+0x80], R16 ;  /* 0x00008010e40079a6 */ /* 0x000fe2000c10f386 */
[-C--:B------:R-:W-:Y:S01]  /*6300*/  LEA.HI.X.SX32 R7, R7, R229.reuse, 0x2, P0 ;  /* 0x000000e507077211 */ /* 0x080fe200000f16ff */
[----:B--2---:R-:W-:Y:S01]  /*6310*/  IMAD.IADD R5, R204, 0x1, R0 ;  /* 0x00000001cc057824 */ /* 0x004fe200078e0200 */
[-C--:B------:R-:W-:Y:S01]  /*6320*/  LEA R196, P0, R0, R228.reuse, 0x2 ;  /* 0x000000e400c47211 */ /* 0x080fe200078010ff */
[----:B------:R-:W-:Y:S02]  /*6330*/  REDG.E.ADD.F32.FTZ.RN.STRONG.GPU desc[UR6][R2.64+0x80], R17 ;  /* 0x00008011020079a6 */ /* 0x000fe4000c10f386 */
[----:B------:R-:W-:Y:S01]  /*6340*/  IMAD.IADD R4, R204, 0x1, R5 ;  /* 0x00000001cc047824 */ /* 0x000fe200078e0205 */
[-C--:B------:R-:W-:Y:S01]  /*6350*/  LEA.HI.X.SX32 R197, R0, R229.reuse, 0x2, P0 ;  /* 0x000000e500c57211 */ /* 0x080fe200000f16ff */
[----:B------:R2:W-:Y:S02]  /*6360*/  REDG.E.ADD.F32.FTZ.RN.STRONG.GPU desc[UR6][R6.64], R18 ;  /* 0x00000012060079a6 */ /* 0x0005e4000c10f386 */
[----:B------:R-:W-:Y:S01]  /*6370*/  IMAD.IADD R0, R204, 0x1, R4 ;  /* 0x00000001cc007824 */ /* 0x000fe200078e0204 */
[CC--:B------:R-:W-:Y:S01]  /*6380*/  LEA R10, P0, R4.reuse, R228.reuse, 0x2 ;  /* 0x000000e4040a7211 */ /* 0x0c0fe200078010ff */
[----:B------:R-:W-:Y:S04]  /*6390*/  REDG.E.ADD.F32.FTZ.RN.STRONG.GPU desc[UR6][R196.64], R19 ;  /* 0x00000013c40079a6 */ /* 0x000fe8000c10f386 */
[----:B------:R-:W-:Y:S01]  /*63a0*/  LDSM.16.MT88.4 R16, [R212+0x2000] ;  /* 0x00200000d410783b */ /* 0x000fe20000004200 */
[CC--:B-1----:R-:W-:Y:S02]  /*63b0*/  LEA R8, P1, R5.reuse, R228.reuse, 0x2 ;  /* 0x000000e405087211 */ /* 0x0c2fe400078210ff */
[-C--:B------:R-:W-:Y:S02]  /*63c0*/  LEA.HI.X.SX32 R11, R4, R229.reuse, 0x2, P0 ;  /* 0x000000e5040b7211 */ /* 0x080fe400000f16ff */
[-C--:B------:R-:W-:Y:S01]  /*63d0*/  LEA.HI.X.SX32 R9, R5, R229.reuse, 0x2, P1 ;  /* 0x000000e505097211 */ /* 0x080fe200008f16ff */
[----:B------:R-:W-:Y:S04]  /*63e0*/  IMAD.IADD R5, R204, 0x1, R0 ;  /* 0x00000001cc057824 */ /* 0x000fe800078e0200 */
[----:B------:R1:W-:Y:S01]  /*63f0*/  REDG.E.ADD.F32.FTZ.RN.STRONG.GPU desc[UR6][R8.64], R12 ;  /* 0x0000000c080079a6 */ /* 0x0003e2000c10f386 */
[CC--:B--2---:R-:W-:Y:S03]  /*6400*/  LEA R6, P0, R0.reuse, R228.reuse, 0x2 ;  /* 0x000000e400067211 */ /* 0x0c4fe600078010ff */
[----:B------:R-:W-:Y:S01]  /*6410*/  REDG.E.ADD.F32.FTZ.RN.STRONG.GPU desc[UR6][R10.64], R13 ;  /* 0x0000000d0a0079a6 */ /* 0x000fe2000c10f386 */
[-C--:B------:R-:W-:Y:S02]  /*6420*/  LEA.HI.X.SX32 R7, R0, R229.reuse, 0x2, P0 ;  /* 0x000000e500077211 */ /* 0x080fe400000f16ff */
[CC--:B------:R-:W-:Y:S03]  /*6430*/  LEA R4, P0, R5.reuse, R228.reuse, 0x2 ;  /* 0x000000e405047211 */ /* 0x0c0fe600078010ff */
[----:B------:R2:W-:Y:S01]  /*6440*/  REDG.E.ADD.F32.FTZ.RN.STRONG.GPU desc[UR6][R6.64], R14 ;  /* 0x0000000e060079a6 */ /* 0x0005e2000c10f386 */
[-C--:B------:R-:W-:Y:S05]  /*6450*/  LEA.HI.X.SX32 R5, R5, R229.reuse, 0x2, P0 ;  /* 0x000000e505057211 */ /* 0x080fea00000f16ff */
[----:B------:R3:W-:Y:S04]  /*6460*/  REDG.E.ADD.F32.FTZ.RN.STRONG.GPU desc[UR6][R4.64], R15 ;  /* 0x0000000f040079a6 */ /* 0x0007e8000c10f386 */
[----:B------:R-:W-:Y:S04]  /*6470*/  REDG.E.ADD.F32.FTZ.RN.STRONG.GPU desc[UR6][R228.64+0x100], R84 ;  /* 0x00010054e40079a6 */ /* 0x000fe8000c10f386 */
[----:B------:R-:W-:Y:S01]  /*6480*/  REDG.E.ADD.F32.FTZ.RN.STRONG.GPU desc[UR6][R2.64+0x100], R85 ;  /* 0x00010055020079a6 */ /* 0x000fe2000c10f386 */
[----:B-1----:R-:W-:Y:S04]  /*6490*/  VIADD R8, R200, 0x40 ;  /* 0x00000040c8087836 */ /* 0x002fe80000000000 */
[----:B------:R-:W-:Y:S01]  /*64a0*/  IMAD.IADD R0, R204, 0x1, R8 ;  /* 0x00000001cc007824 */ /* 0x000fe200078e0208 */
[CC--:B--2---:R-:W-:Y:S04]  /*64b0*/  LEA R6, P0, R8.reuse, R228.reuse, 0x2 ;  /* 0x000000e408067211 */ /* 0x0c4fe800078010ff */
[-C--:B------:R-:W-:Y:S01]  /*64c0*/  LEA.HI.X.SX32 R7, R8, R229.reuse, 0x2, P0 ;  /* 0x000000e508077211 */ /* 0x080fe200000f16ff */
[----:B---3--:R-:W-:Y:S01]  /*64d0*/  IMAD.IADD R5, R204, 0x1, R0 ;  /* 0x00000001cc057824 */ /* 0x008fe200078e0200 */
[-C--:B------:R-:W-:Y:S03]  /*64e0*/  LEA R12, P0, R0, R228.reuse, 0x2 ;  /* 0x000000e4000c7211 */ /* 0x080fe600078010ff */
[----:B------:R1:W-:Y:S01]  /*64f0*/  REDG.E.ADD.F32.FTZ.RN.STRONG.GPU desc[UR6][R6.64], R86 ;  /* 0x00000056060079a6 */ /* 0x0003e2000c10f386 */
[----:B------:R-:W-:Y:S01]  /*6500*/  IMAD.IADD R4, R204, 0x1, R5 ;  /* 0x00000001cc047824 */ /* 0x000fe200078e0205 */
[-C--:B------:R-:W-:Y:S02]  /*6510*/  LEA.HI.X.SX32 R13, R0, R229.reuse, 0x2, P0 ;  /* 0x000000e5000d7211 */ /* 0x080fe400000f16ff */
[CC--:B------:R-:W-:Y:S01]  /*6520*/  LEA R8, P1, R5.reuse, R228.reuse, 0x2 ;  /* 0x000000e405087211 */ /* 0x0c0fe200078210ff */
[----:B------:R-:W-:Y:S01]  /*6530*/  IMAD.IADD R0, R204, 0x1, R4 ;  /* 0x00000001cc007824 */ /* 0x000fe200078e0204 */
[-C--:B------:R-:W-:Y:S01]  /*6540*/  LEA R10, P0, R4, R228.reuse, 0x2 ;  /* 0x000000e4040a7211 */ /* 0x080fe200078010ff */
[----:B------:R-:W-:Y:S01]  /*6550*/  REDG.E.ADD.F32.FTZ.RN.STRONG.GPU desc[UR6][R12.64], R87 ;  /* 0x000000570c0079a6 */ /* 0x000fe2000c10f386 */
[-C--:B------:R-:W-:Y:S01]  /*6560*/  LEA.HI.X.SX32 R9, R5, R229.reuse, 0x2, P1 ;  /* 0x000000e505097211 */ /* 0x080fe200008f16ff */
[----:B------:R-:W-:Y:S01]  /*6570*/  IMAD.IADD R5, R204, 0x1, R0 ;  /* 0x00000001cc057824 */ /* 0x000fe200078e0200 */
[-C--:B------:R-:W-:Y:S01]  /*6580*/  LEA.HI.X.SX32 R11, R4, R229.reuse, 0x2, P0 ;  /* 0x000000e5040b7211 */ /* 0x080fe200000f16ff */
[----:B------:R-:W-:Y:S04]  /*6590*/  LDSM.16.MT88.4 R84, [R212+0x4000] ;  /* 0x00400000d454783b */ /* 0x000fe80000004200 */
[----:B------:R2:W-:Y:S04]  /*65a0*/  REDG.E.ADD.F32.FTZ.RN.STRONG.GPU desc[UR6][R8.64], R88 ;  /* 0x00000058080079a6 */ /* 0x0005e8000c10f386 */
[----:B------:R-:W-:Y:S01]  /*65b0*/  REDG.E.ADD.F32.FTZ.RN.STRONG.GPU desc[UR6][R10.64], R89 ;  /* 0x000000590a0079a6 */ /* 0x000fe2000c10f386 */
[CC--:B-1----:R-:W-:Y:S04]  /*65c0*/  LEA R6, P0, R0.reuse, R228.reuse, 0x2 ;  /* 0x000000e400067211 */ /* 0x0c2fe800078010ff */
[-C--:B------:R-:W-:Y:S02]  /*65d0*/  LEA.HI.X.SX32 R7, R0, R229.reuse, 0x2, P0 ;  /* 0x000000e500077211 */ /* 0x080fe400000f16ff */
[CC--:B------:R-:W-:Y:S03]  /*65e0*/  LEA R4, P0, R5.reuse, R228.reuse, 0x2 ;  /* 0x000000e405047211 */ /* 0x0c0fe600078010ff */
[----:B------:R1:W-:Y:S01]  /*65f0*/  REDG.E.ADD.F32.FTZ.RN.STRONG.GPU desc[UR6][R6.64], R90 ;  /* 0x0000005a060079a6 */ /* 0x0003e2000c10f386 */
[-C--:B------:R-:W-:Y:S05]  /*6600*/  LEA.HI.X.SX32 R5, R5, R229.reuse, 0x2, P0 ;  /* 0x000000e505057211 */ /* 0x080fea00000f16ff */
[----:B------:R3:W-:Y:S01]  /*6610*/  REDG.E.ADD.F32.FTZ.RN.STRONG.GPU desc[UR6][R4.64], R91 ;  /* 0x0000005b040079a6 */ /* 0x0007e2000c10f386 */
[----:B--2---:R-:W-:Y:S03]  /*6620*/  VIADD R8, R200, 0x60 ;  /* 0x00000060c8087836 */ /* 0x004fe60000000000 */
[----:B------:R-:W-:Y:S01]  /*6630*/  REDG.E.ADD.F32.FTZ.RN.STRONG.GPU desc[UR6][R228.64+0x180], R96 ;  /* 0x00018060e40079a6 */ /* 0x000fe2000c10f386 */
[----:B------:R-:W-:Y:S03]  /*6640*/  IMAD.IADD R0, R204, 0x1, R8 ;  /* 0x00000001cc007824 */ /* 0x000fe600078e0208 */
[----:B------:R-:W-:Y:S04]  /*6650*/  REDG.E.ADD.F32.FTZ.RN.STRONG.GPU desc[UR6][R2.64+0x180], R97 ;  /* 0x00018061020079a6 */ /* 0x000fe8000c10f386 */
[----:B------:R-:W-:Y:S01]  /*6660*/  LDSM.16.MT88.4 R88, [R212+0x6000] ;  /* 0x00600000d458783b */ /* 0x000fe20000004200 */
[CC--:B-1----:R-:W-:Y:S04]  /*6670*/  LEA R6, P0, R8.reuse, R228.reuse, 0x2 ;  /* 0x000000e408067211 */ /* 0x0c2fe800078010ff */
        /* <DEDUP_REMOVED lines=96> */
[-C--:B------:R-:W-:Y:S03]  /*6c80*/  LEA.HI.X.SX32 R11, R4, R229.reuse, 0x2, P0 ;  /* 0x000000e5040b7211 */ /* 0x080fe600000f16ff */
[----:B------:R2:W-:Y:S04]  /*6c90*/  REDG.E.ADD.F32.FTZ.RN.STRONG.GPU desc[UR6][R8.64], R120 ;  /* 0x00000078080079a6 */ /* 0x0005e8000c10f386 */
[----:B------:R-:W-:Y:S01]  /*6ca0*/  REDG.E.ADD.F32.FTZ.RN.STRONG.GPU desc[UR6][R10.64], R121 ;  /* 0x000000790a0079a6 */ /* 0x000fe2000c10f386 */
[CC--:B-1----:R-:W-:Y:S04]  /*6cb0*/  LEA R6, P0, R0.reuse, R228.reuse, 0x2 ;  /* 0x000000e400067211 */ /* 0x0c2fe800078010ff */
[-C--:B------:R-:W-:Y:S01]  /*6cc0*/  LEA.HI.X.SX32 R7, R0, R229.reuse, 0x2, P0 ;  /* 0x000000e500077211 */ /* 0x080fe200000f16ff */
[----:B------:R-:W-:Y:S01]  /*6cd0*/  VIADD R0, R200, 0xe0 ;  /* 0x000000e0c8007836 */ /* 0x000fe20000000000 */
[CC--:B------:R-:W-:Y:S03]  /*6ce0*/  LEA R4, P0, R5.reuse, R228.reuse, 0x2 ;  /* 0x000000e405047211 */ /* 0x0c0fe600078010ff */
[----:B------:R1:W-:Y:S01]  /*6cf0*/  REDG.E.ADD.F32.FTZ.RN.STRONG.GPU desc[UR6][R6.64], R122 ;  /* 0x0000007a060079a6 */ /* 0x0003e2000c10f386 */
[-C--:B------:R-:W-:Y:S01]  /*6d00*/  LEA.HI.X.SX32 R5, R5, R229.reuse, 0x2, P0 ;  /* 0x000000e505057211 */ /* 0x080fe200000f16ff */
[----:B--2---:R-:W-:Y:S04]  /*6d10*/  IMAD.IADD R8, R204, 0x1, R0 ;  /* 0x00000001cc087824 */ /* 0x004fe800078e0200 */
[----:B------:R2:W-:Y:S04]  /*6d20*/  REDG.E.ADD.F32.FTZ.RN.STRONG.GPU desc[UR6][R4.64], R123 ;  /* 0x0000007b040079a6 */ /* 0x0005e8000c10f386 */
[----:B------:R-:W-:Y:S04]  /*6d30*/  REDG.E.ADD.F32.FTZ.RN.STRONG.GPU desc[UR6][R228.64+0x380], R128 ;  /* 0x00038080e40079a6 */ /* 0x000fe8000c10f386 */
[----:B------:R3:W-:Y:S01]  /*6d40*/  REDG.E.ADD.F32.FTZ.RN.STRONG.GPU desc[UR6][R2.64+0x380], R129 ;  /* 0x00038081020079a6 */ /* 0x0007e2000c10f386 */
[CC--:B-1----:R-:W-:Y:S04]  /*6d50*/  LEA R6, P0, R0.reuse, R228.reuse, 0x2 ;  /* 0x000000e400067211 */ /* 0x0c2fe800078010ff */
[-C--:B------:R-:W-:Y:S01]  /*6d60*/  LEA.HI.X.SX32 R7, R0, R229.reuse, 0x2, P0 ;  /* 0x000000e500077211 */ /* 0x080fe200000f16ff */
[----:B--2---:R-:W-:Y:S01]  /*6d70*/  IMAD.IADD R5, R204, 0x1, R8 ;  /* 0x00000001cc057824 */ /* 0x004fe200078e0208 */
        /* <DEDUP_REMOVED lines=9> */
[----:B---3--:R-:W-:Y:S01]  /*6e10*/  IMAD.IADD R3, R204, 0x1, R0 ;  /* 0x00000001cc037824 */ /* 0x008fe200078e0200 */
[-C--:B------:R-:W-:Y:S01]  /*6e20*/  LEA.HI.X.SX32 R9, R4, R229.reuse, 0x2, P2 ;  /* 0x000000e504097211 */ /* 0x080fe200010f16ff */
[----:B------:R-:W-:Y:S03]  /*6e30*/  LDSM.16.MT88.4 R12, [R219+0x28000] ;  /* 0x02800000db0c783b */ /* 0x000fe60000004200 */
[CC--:B------:R-:W-:Y:S01]  /*6e40*/  LEA R2, P0, R3.reuse, R228.reuse, 0x2 ;  /* 0x000000e403027211 */ /* 0x0c0fe200078010ff */
[----:B------:R-:W-:Y:S03]  /*6e50*/  REDG.E.ADD.F32.FTZ.RN.STRONG.GPU desc[UR6][R10.64], R124 ;  /* 0x0000007c0a0079a6 */ /* 0x000fe6000c10f386 */
[-C--:B------:R-:W-:Y:S01]  /*6e60*/  LEA.HI.X.SX32 R3, R3, R229.reuse, 0x2, P0 ;  /* 0x000000e503037211 */ /* 0x080fe200000f16ff */
[----:B------:R-:W-:Y:S01]  /*6e70*/  REDG.E.ADD.F32.FTZ.RN.STRONG.GPU desc[UR6][R8.64], R125 ;  /* 0x0000007d080079a6 */ /* 0x000fe2000c10f386 */
[----:B------:R-:W-:Y:S03]  /*6e80*/  PLOP3.LUT P0, PT, PT, PT, UP2, 0x80, 0x0 ;  /* 0x000000000000781c */ /* 0x000fe60003f0f028 */
[----:B------:R-:W-:Y:S01]  /*6e90*/  LDSM.16.MT88.4 R8, [R212] ;  /* 0x00000000d408783b */ /* 0x000fe20000004200 */
[C---:B-1----:R-:W-:Y:S04]  /*6ea0*/  LEA R6, P1, R0.reuse, R228, 0x2 ;  /* 0x000000e400067211 */ /* 0x042fe800078210ff */
[----:B------:R-:W-:Y:S01]  /*6eb0*/  LEA.HI.X.SX32 R7, R0, R229, 0x2, P1 ;  /* 0x000000e500077211 */ /* 0x000fe200008f16ff */
[C---:B------:R-:W-:Y:S01]  /*6ec0*/  VIADD R0, R212.reuse, 0xffff8000 ;  /* 0xffff8000d4007836 */ /* 0x040fe20000000000 */
[----:B------:R-:W-:Y:S01]  /*6ed0*/  PLOP3.LUT P1, PT, PT, PT, UP0, 0x80, 0x0 ;  /* 0x000000000000781c */ /* 0x000fe20003f2f008 */
[----:B------:R-:W-:Y:S02]  /*6ee0*/  @UP3 UIADD3 UR14, UP0, UR14, -0x100, URZ ;  /* 0xffffff000e0e3890 */ /* 0x000fe4000ff1e03f */
[----:B------:R-:W-:Y:S02]  /*6ef0*/  REDG.E.ADD.F32.FTZ.RN.STRONG.GPU desc[UR6][R6.64], R126 ;  /* 0x0000007e060079a6 */ /* 0x000fe4000c10f386 */
[----:B------:R-:W-:Y:S02]  /*6f00*/  @UP3 UIADD3.X UR13, UR13, -0x1, URZ, UP0, !UPT ;  /* 0xffffffff0d0d3890 */ /* 0x000fe400087fe43f */
[----:B------:R-:W1:Y:S04]  /*6f10*/  LDSM.16.MT88.4 R4, [R218+0x28000] ;  /* 0x02800000da04783b */ /* 0x000e680000004200 */
[----:B------:R-:W-:Y:S02]  /*6f20*/  REDG.E.ADD.F32.FTZ.RN.STRONG.GPU desc[UR6][R2.64], R127 ;  /* 0x0000007f020079a6 */ /* 0x000fe4000c10f386 */
[----:B------:R-:W-:Y:S01]  /*6f30*/  @P1 VIADD R0, R212, 0x8000 ;  /* 0x00008000d4001836 */ /* 0x000fe20000000000 */
        /* <DEDUP_REMOVED lines=42> */
[----:B------:R2:W3:Y:S04]  /*71e0*/  LDSM.16.MT88.4 R84, [R212+0x1800] ;  /* 0x00180000d454783b */ /* 0x0004e80000004200 */
[----:B------:R-:W3:Y:S01]  /*71f0*/  LDSM.16.MT88.4 R92, [R219+0x29800] ;  /* 0x02980000db5c783b */ /* 0x000ee20000004200 */
[-C--:B----4-:R-:W-:Y:S06]  /*7200*/  HMMA.16816.F32.BF16 R132, R4, R12.reuse, R132 ;  /* 0x0000000c0484723c */ /* 0x090fec0000041884 */
[C---:B------:R-:W-:Y:S06]  /*7210*/  HMMA.16816.F32.BF16 R136, R88.reuse, R12, R136 ;  /* 0x0000000c5888723c */ /* 0x040fec0000041888 */
[-C--:B------:R-:W-:Y:S06]  /*7220*/  HMMA.16816.F32.BF16 R140, R88, R14.reuse, R140 ;  /* 0x0000000e588c723c */ /* 0x080fec000004188c */
[C---:B------:R-:W-:Y:S05]  /*7230*/  HMMA.16816.F32.BF16 R144, R4.reuse, R14, R144 ;  /* 0x0000000e0490723c */ /* 0x040fea0000041890 */
[----:B--2---:R-:W-:Y:S01]  /*7240*/  IMAD.MOV.U32 R212, RZ, RZ, R0 ;  /* 0x000000ffffd47224 */ /* 0x004fe200078e0000 */
        /* <DEDUP_REMOVED lines=12> */
[-C--:B---3--:R-:W-:Y:S06]  /*7310*/  HMMA.16816.F32.BF16 R132, R16, R84.reuse, R132 ;  /* 0x000000541084723c */ /* 0x088fec0000041884 */
        /* <DEDUP_REMOVED lines=126> */
[----:B------:R-:W-:Y:S01]  /*7b00*/  F2FP.BF16.F32.PACK_AB R10, R10, R172 ;  /* 0x000000ac0a0a723e */ /* 0x000fe200000010ff */
[----:B------:R-:W-:Y:S01]  /*7b10*/  @UP0 UIADD3 UR5, UR18, UR30, URZ ;  /* 0x0000001e12050290 */ /* 0x000fe2000fffe03f */
        /* <DEDUP_REMOVED lines=74> */
[----:B-1----:R-:W-:-:S03]  /*7fc0*/  SHF.R.S32.HI R6, RZ, 0x1f, R0 ;  /* 0x0000001fff067819 */ /* 0x002fc60000011400 */
[----:B------:R2:W-:Y:S01]  /*7fd0*/  STS [R245+0xb400], R42 ;  /* 0x00b4002af5007388 */ /* 0x0005e20000000800 */
[----:B------:R-:W-:-:S03]  /*7fe0*/  LEA.HI R6, R6, R0, RZ, 0x3 ;  /* 0x0000000006067211 */ /* 0x000fc600078f18ff */
        /* <DEDUP_REMOVED lines=32> */
.L_x_404:
[----:B------:R-:W-:Y:S01]  /*81f0*/  @UP0 UIADD3 UR11, UR18, UR30, URZ ;  /* 0x0000001e120b0290 */ /* 0x000fe2000fffe03f */
[----:B--2---:R-:W-:Y:S01]  /*8200*/  LOP3.LUT R2, R6, 0xfffffff8, RZ, 0xc0, !PT ;  /* 0xfffffff806027812 */ /* 0x004fe200078ec0ff */
[----:B------:R-:W-:Y:S01]  /*8210*/  @UP0 ULDC.64 UR12, c[0x0][0x458] ;  /* 0x00011600000c0ab9 */ /* 0x000fe20000000a00 */
[----:B------:R-:W-:Y:S02]  /*8220*/  USHF.L.U32 UR5, UR17, 0x6, URZ ;  /* 0x0000000611057899 */ /* 0x000fe4000800063f */
[----:B------:R-:W-:Y:S01]  /*8230*/  @UP0 UIMAD.WIDE.U32 UR14, UR11, UR12, URZ ;  /* 0x0000000c0b0e02a5 */ /* 0x000fe2000f8e003f */
[----:B------:R-:W-:Y:S01]  /*8240*/  IMAD.IADD R2, R0, 0x1, -R2 ;  /* 0x0000000100027824 */ /* 0x000fe200078e0a02 */
[----:B------:R-:W-:Y:S01]  /*8250*/  @UP0 UIMAD UR11, UR11, UR13, URZ ;  /* 0x0000000d0b0b02a4 */ /* 0x000fe2000f8e023f */
[----:B------:R-:W-:-:S03]  /*8260*/  LEA R0, R250, UR4, 0x1 ;  /* 0x00000004fa007c11 */ /* 0x000fc6000f8e08ff */
        /* <DEDUP_REMOVED lines=14> */
.L_x_405:
        /* <DEDUP_REMOVED lines=39> */
[----:B------:R-:W-:-:S03]  /*85c0*/  ULDC.64 UR18, c[0x0][0x3f0] ;  /* 0x0000fc0000127ab9 */ /* 0x000fc60000000a00 */
[----:B------:R-:W4:Y:S01]  /*85d0*/  LDS.128 R12, [R0+0x18000] ;  /* 0x01800000000c7984 */ /* 0x000f220000000c00 */
[----:B------:R-:W-:-:S03]  /*85e0*/  IMAD.WIDE.U32 R8, R10, UR8, R2 ;  /* 0x000000080a087c25 */ /* 0x000fc6000f8e0002 */
[----:B------:R-:W1:Y:S01]  /*85f0*/  LDS.128 R24, [R0+0x1e000] ;  /* 0x01e0000000187984 */ /* 0x000e620000000c00 */
[----:B------:R-:W-:-:S05]  /*8600*/  IMAD R2, R10, UR9, R44 ;  /* 0x000000090a027c24 */ /* 0x000fca000f8e022c */
[----:B------:R-:W-:Y:S02]  /*8610*/  IADD3 R3, R2, R9, RZ ;  /* 0x0000000902037210 */ /* 0x000fe40007ffe0ff */
[----:B------:R-:W-:-:S04]  /*8620*/  LEA R2, P0, R8, UR18, 0x1 ;  /* 0x0000001208027c11 */ /* 0x000fc8000f8008ff */
[----:B------:R-:W-:-:S05]  /*8630*/  LEA.HI.X R3, R8, UR19, R3, 0x1, P0 ;  /* 0x0000001308037c11 */ /* 0x000fca00080f0c03 */
[----:B--2---:R2:W-:Y:S04]  /*8640*/  STG.E.128 desc[UR6][R2.64+0x100], R20 ;  /* 0x0001001402007986 */ /* 0x0045e8000c101d06 */
[----:B---3--:R2:W-:Y:S04]  /*8650*/  STG.E.128 desc[UR6][R2.64+0x80], R16 ;  /* 0x0000801002007986 */ /* 0x0085e8000c101d06 */
[----:B----4-:R2:W-:Y:S04]  /*8660*/  STG.E.128 desc[UR6][R2.64], R12 ;  /* 0x0000000c02007986 */ /* 0x0105e8000c101d06 */
[----:B-1----:R2:W-:Y:S02]  /*8670*/  STG.E.128 desc[UR6][R2.64+0x180], R24 ;  /* 0x0001801802007986 */ /* 0x0025e4000c101d06 */
.L_x_407:
[----:B------:R-:W-:Y:S05]  /*8680*/  BSYNC B0 ;  /* 0x0000000000007941 */ /* 0x000fea0003800000 */
.L_x_406:
[----:B------:R-:W-:Y:S04]  /*8690*/  BSSY B0, `(.L_x_408) ;  /* 0x0000010000007945 */ /* 0x000fe80003800000 */
[----:B------:R-:W-:Y:S05]  /*86a0*/  @P1 BRA `(.L_x_409) ;  /* 0x0000000000381947 */ /* 0x000fea0003800000 */
[----:B--2---:R-:W-:Y:S01]  /*86b0*/  IADD3 R2, P0, R10, 0x20, RZ ;  /* 0x000000200a027810 */ /* 0x004fe20007f1e0ff */
        /* <DEDUP_REMOVED lines=13> */
.L_x_409:
[----:B------:R-:W-:Y:S05]  /*8790*/  BSYNC B0 ;  /* 0x0000000000007941 */ /* 0x000fea0003800000 */
.L_x_408:
[----:B--2---:R-:W-:Y:S01]  /*87a0*/  IMAD.U32 R2, RZ, RZ, UR12 ;  /* 0x0000000cff027e24 */ /* 0x004fe2000f8e00ff */
[----:B------:R-:W-:Y:S01]  /*87b0*/  UIMAD UR11, UR11, UR12, URZ ;  /* 0x0000000c0b0b72a4 */ /* 0x000fe2000f8e023f */
[----:B------:R-:W2:Y:S01]  /*87c0*/  LDS.128 R24, [R0+0x20000] ;  /* 0x0200000000187984 */ /* 0x000ea20000000c00 */
[----:B------:R-:W-:Y:S01]  /*87d0*/  USHF.R.S32.HI UR10, URZ, 0x1f, UR54 ;  /* 0x0000001f3f0a7899 */ /* 0x000fe20008011436 */
[----:B------:R-:W-:Y:S01]  /*87e0*/  IMAD.WIDE.U32 R2, R2, UR5, R4 ;  /* 0x0000000502027c25 */ /* 0x000fe2000f8e0004 */
[----:B------:R-:W-:Y:S01]  /*87f0*/  UIMAD UR5, UR5, UR13, UR11 ;  /* 0x0000000d050572a4 */ /* 0x000fe2000f8e020b */
[----:B------:R-:W2:Y:S01]  /*8800*/  LDS.128 R20, [R0+0x22000] ;  /* 0x0220000000147984 */ /* 0x000ea20000000c00 */
[----:B------:R-:W-:Y:S01]  /*8810*/  ULDC.64 UR8, c[0x0][0x470] ;  /* 0x00011c0000087ab9 */ /* 0x000fe20000000a00 */
[----:B------:R-:W-:Y:S01]  /*8820*/  BSSY B0, `(.L_x_410) ;  /* 0x0000019000007945 */ /* 0x000fe20003800000 */
[----:B------:R-:W-:Y:S01]  /*8830*/  IADD3 R2, P0, R2, UR14, RZ ;  /* 0x0000000e02027c10 */ /* 0x000fe2000ff1e0ff */
[----:B------:R-:W2:Y:S04]  /*8840*/  LDS.128 R16, [R0+0x24000] ;  /* 0x0240000000107984 */ /* 0x000ea80000000c00 */
[----:B------:R1:W2:Y:S02]  /*8850*/  LDS.128 R12, [R0+0x26000] ;  /* 0x02600000000c7984 */ /* 0x0002a40000000c00 */
[----:B-1----:R-:W-:Y:S01]  /*8860*/  IMAD.U32 R0, RZ, RZ, UR5 ;  /* 0x00000005ff007e24 */ /* 0x002fe2000f8e00ff */
[----:B------:R-:W-:-:S04]  /*8870*/  UIMAD UR5, UR10, UR8, URZ ;  /* 0x000000080a0572a4 */ /* 0x000fc8000f8e023f */
[----:B------:R-:W-:Y:S01]  /*8880*/  IADD3.X R3, R3, UR16, R0, P0, !PT ;  /* 0x0000001003037c10 */ /* 0x000fe200087fe400 */
[----:B------:R-:W-:Y:S01]  /*8890*/  UIMAD UR9, UR54, UR9, UR5 ;  /* 0x00000009360972a4 */ /* 0x000fe2000f8e0205 */
[----:B------:R-:W-:-:S05]  /*88a0*/  MOV R0, UR8 ;  /* 0x0000000800007c02 */ /* 0x000fca0008000f00 */
[----:B------:R-:W-:-:S05]  /*88b0*/  IMAD.WIDE.U32 R4, R0, UR54, R2 ;  /* 0x0000003600047c25 */ /* 0x000fca000f8e0002 */
[----:B------:R-:W-:Y:S01]  /*88c0*/  IADD3 R8, R5, UR9, RZ ;  /* 0x0000000905087c10 */ /* 0x000fe2000fffe0ff */
[----:B--2---:R-:W-:Y:S06]  /*88d0*/  @P2 BRA `(.L_x_411) ;  /* 0x0000000000342947 */ /* 0x004fec0003800000 */
        /* <DEDUP_REMOVED lines=9> */
[----:B------:R1:W-:Y:S04]  /*8970*/  STG.E.128 desc[UR6][R2.64], R24 ;  /* 0x0000001802007986 */ /* 0x0003e8000c101d06 */
[----:B------:R1:W-:Y:S04]  /*8980*/  STG.E.128 desc[UR6][R2.64+0x80], R20 ;  /* 0x0000801402007986 */ /* 0x0003e8000c101d06 */
[----:B------:R1:W-:Y:S04]  /*8990*/  STG.E.128 desc[UR6][R2.64+0x100], R16 ;  /* 0x0001001002007986 */ /* 0x0003e8000c101d06 */
[----:B------:R1:W-:Y:S02]  /*89a0*/  STG.E.128 desc[UR6][R2.64+0x180], R12 ;  /* 0x0001800c02007986 */ /* 0x0003e4000c101d06 */
.L_x_411:
[----:B------:R-:W-:Y:S05]  /*89b0*/  BSYNC B0 ;  /* 0x0000000000007941 */ /* 0x000fea0003800000 */
.L_x_410:
[----:B------:R-:W-:Y:S05]  /*89c0*/  @P1 BRA `(.L_x_394) ;  /* 0x00000000003c1947 */ /* 0x000fea0003800000 */
[----:B------:R-:W-:Y:S01]  /*89d0*/  IADD3 R0, P0, R10, 0x20, RZ ;  /* 0x000000200a007810 */ /* 0x000fe20007f1e0ff */
[----:B------:R-:W-:Y:S01]  /*89e0*/  ULDC.64 UR8, c[0x0][0x3f8] ;  /* 0x0000fe0000087ab9 */ /* 0x000fe20000000a00 */
[----:B-1----:R-:W-:-:S03]  /*89f0*/  MOV R3, R8 ;  /* 0x0000000800037202 */ /* 0x002fc60000000f00 */
        /* <DEDUP_REMOVED lines=9> */
[----:B------:R2:W-:Y:S04]  /*8a90*/  STG.E.128 desc[UR6][R2.64+0x80], R56 ;  /* 0x0000803802007986 */ /* 0x0005e8000c101d06 */
[----:B------:R2:W-:Y:S04]  /*8aa0*/  STG.E.128 desc[UR6][R2.64+0x100], R52 ;  /* 0x0001003402007986 */ /* 0x0005e8000c101d06 */
[----:B------:R2:W-:Y:S02]  /*8ab0*/  STG.E.128 desc[UR6][R2.64+0x180], R48 ;  /* 0x0001803002007986 */ /* 0x0005e4000c101d06 */
.L_x_394:
[----:B------:R-:W-:Y:S05]  /*8ac0*/  BSYNC B1 ;  /* 0x0000000000017941 */ /* 0x000fea0003800000 */
.L_x_380:
[----:B------:R-:W-:Y:S01]  /*8ad0*/  R2UR UR8, R251 ;  /* 0x00000000fb0872ca */ /* 0x000fe200000e0000 */
[----:B------:R-:W-:Y:S02]  /*8ae0*/  ULDC UR5, c[0x0][0xc] ;  /* 0x0000030000057ab9 */ /* 0x000fe40000000800 */
[----:B------:R-:W-:-:S10]  /*8af0*/  UIADD3 UR17, UR5, UR17, URZ ;  /* 0x0000001105117290 */ /* 0x000fd4000fffe03f */
[----:B------:R-:W-:-:S06]  /*8b00*/  UISETP.GE.AND UP0, UPT, UR17, UR8, UPT ;  /* 0x000000081100728c */ /* 0x000fcc000bf06270 */
[----:B------:R-:W-:-:S13]  /*8b10*/  PLOP3.LUT P0, PT, PT, PT, UP0, 0x80, 0x0 ;  /* 0x000000000000781c */ /* 0x000fda0003f0f008 */
[----:B------:R-:W-:Y:S05]  /*8b20*/  @P0 BRA `(.L_x_412) ;  /* 0x0000000000040947 */ /* 0x000fea0003800000 */
[----:B------:R-:W-:Y:S05]  /*8b30*/  BRA `(.L_x_413) ;  /* 0xffffff7c00707947 */ /* 0x000fea000383ffff */
.L_x_412:
[----:B------:R-:W-:Y:S05]  /*8b40*/  EXIT ;  /* 0x000000000000794d */ /* 0x000fea0003800000 */
.L_x_414:
        /* <DEDUP_REMOVED lines=11> */
.L_x_1042:


//--------------------- .text._ZN5flash44flash_bwd_dq_dk_dv_loop_seqk_parallel_kernelI23Flash_bwd_kernel_traitsILi256ELi64ELi64ELi8ELi4ELi2ELi2ELb0ELb0EN7cutlass10bfloat16_tE19Flash_kernel_traitsILi256ELi64ELi64ELi8ES3_EELb0ELb1ELb0ELb1ELb0ELb0ELb0EEEvNS_16Flash_bwd_paramsE --------------------------
	.section	.text._ZN5flash44flash_bwd_dq_dk_dv_loop_seqk_parallel_kernelI23Flash_bwd_kernel_traitsILi256ELi64ELi64ELi8ELi4ELi2ELi2ELb0ELb0EN7cutlass10bfloat16_tE19Flash_kernel_traitsILi256ELi64ELi64ELi8ES3_EELb0ELb1ELb0ELb1ELb0ELb0ELb0EEEvNS_16Flash_bwd_paramsE,"ax",@progbits
	.align	128
        .global         _ZN5flash44flash_bwd_dq_dk_dv_loop_seqk_parallel_kernelI23Flash_bwd_kernel_traitsILi256ELi64ELi64ELi8ELi4ELi2ELi2ELb0ELb0EN7cutlass10bfloat16_tE19Flash_kernel_traitsILi256ELi64ELi64ELi8ES3_EELb0ELb1ELb0ELb1ELb0ELb0ELb0EEEvNS_16Flash_bwd_paramsE
        .type           _ZN5flash44flash_bwd_dq_dk_dv_loop_seqk_parallel_kernelI23Flash_bwd_kernel_traitsILi256ELi64ELi64ELi8ELi4ELi2ELi2ELb0ELb0EN7cutlass10bfloat16_tE19Flash_kernel_traitsILi256ELi64ELi64ELi8ES3_EELb0ELb1ELb0ELb1ELb0ELb0ELb0EEEvNS_16Flash_bwd_paramsE,@function
        .size           _ZN5flash44flash_bwd_dq_dk_dv_loop_seqk_parallel_kernelI23Flash_bwd_kernel_traitsILi256ELi64ELi64ELi8ELi4ELi2ELi2ELb0ELb0EN7cutlass10bfloat16_tE19Flash_kernel_traitsILi256ELi64ELi64ELi8ES3_EELb0ELb1ELb0ELb1ELb0ELb0ELb0EEEvNS_16Flash_bwd_paramsE,(.L_x_1043 - _ZN5flash44flash_bwd_dq_dk_dv_loop_seqk_parallel_kernelI23Flash_bwd_kernel_traitsILi256ELi64ELi64ELi8ELi4ELi2ELi2ELb0ELb0EN7cutlass10bfloat16_tE19Flash_kernel_traitsILi256ELi64ELi64ELi8ES3_EELb0ELb1ELb0ELb1ELb0ELb0ELb0EEEvNS_16Flash_bwd_paramsE)
        .other          _ZN5flash44flash_bwd_dq_dk_dv_loop_seqk_parallel_kernelI23Flash_bwd_kernel_traitsILi256ELi64ELi64ELi8ELi4ELi2ELi2ELb0ELb0EN7cutlass10bfloat16_tE19Flash_kernel_traitsILi256ELi64ELi64ELi8ES3_EELb0ELb1ELb0ELb1ELb0ELb0ELb0EEEvNS_16Flash_bwd_paramsE,@"STO_CUDA_ENTRY STV_DEFAULT"
_ZN5flash44flash_bwd_dq_dk_dv_loop_seqk_parallel_kernelI23Flash_bwd_kernel_traitsILi256ELi64ELi64ELi8ELi4ELi2ELi2ELb0ELb0EN7cutlass10bfloat16_tE19Flash_kernel_traitsILi256ELi64ELi64ELi8ES3_EELb0ELb1ELb0ELb1ELb0ELb0ELb0EEEvNS_16Flash_bwd_paramsE:
.text._ZN5flash44flash_bwd_dq_dk_dv_loop_seqk_parallel_kernelI23Flash_bwd_kernel_traitsILi256ELi64ELi64ELi8ELi4ELi2ELi2ELb0ELb0EN7cutlass10bfloat16_tE19Flash_kernel_traitsILi256ELi64ELi64ELi8ES3_EELb0ELb1ELb0ELb1ELb0ELb0ELb0EEEvNS_16Flash_bwd_paramsE:
        /* <DEDUP_REMOVED lines=16> */
[----:B------:R-:W-:Y:S01]  /*0100*/  IMAD.MOV.U32 R217, RZ, RZ, 0x20 ;  /* 0x00000020ffd97424 */ /* 0x000fe200078e00ff */
[----:B------:R-:W-:Y:S01]  /*0110*/  UMOV UR58, URZ ;  /* 0x0000003f003a7c82 */ /* 0x000fe20008000000 */
[----:B------:R-:W-:Y:S01]  /*0120*/  IMAD.MOV.U32 R219, RZ, RZ, 0x40 ;  /* 0x00000040ffdb7424 */ /* 0x000fe200078e00ff */
[----:B------:R-:W-:Y:S01]  /*0130*/  UMOV UR59, 0xffff8000 ;  /* 0xffff8000003b7882 */ /* 0x000fe20000000000 */
[----:B------:R-:W-:Y:S02]  /*0140*/  IMAD.MOV.U32 R246, RZ, RZ, -0x10 ;  /* 0xfffffff0fff67424 */ /* 0x000fe400078e00ff */
[----:B------:R-:W4:Y:S08]  /*0150*/  S2UR UR46, SR_CTAID.Y ;  /* 0x00000000002e79c3 */ /* 0x000f300000002600 */
[----:B------:R-:W5:Y:S01]  /*0160*/  S2UR UR55, SR_CTAID.Z ;  /* 0x00000000003779c3 */ /* 0x000f620000002700 */
[----:B---3--:R-:W-:Y:S01]  /*0170*/  ULEA UR4, UR4, UR5, 0x18 ;  /* 0x0000000504047291 */ /* 0x008fe2000f8ec03f */
[----:B--2---:R-:W-:Y:S01]  /*0180*/  SHF.R.S32.HI R15, RZ, 0x1f, R14 ;  /* 0x0000001fff0f7819 */ /* 0x004fe2000001140e */
[----:B----4-:R-:W-:-:S02]  /*0190*/  USHF.L.U32 UR5, UR46, 0x7, URZ ;  /* 0x000000072e057899 */ /* 0x010fc4000800063f */
[----:B------:R-:W-:Y:S01]  /*01a0*/  USHF.R.S32.HI UR6, URZ, 0x1f, UR46 ;  /* 0x0000001f3f067899 */ /* 0x000fe2000801142e */
[CC--:B------:R-:W-:Y:S02]  /*01b0*/  LEA.HI R13, R15.reuse, R14.reuse, RZ, 0x5 ;  /* 0x0000000e0f0d7211 */ /* 0x0c0fe400078f28ff */
[----:B------:R-:W-:Y:S02]  /*01c0*/  LEA.HI R6, R15, R14, RZ, 0x4 ;  /* 0x0000000e0f067211 */ /* 0x000fe400078f20ff */
[--C-:B------:R-:W-:Y:S02]  /*01d0*/  SHF.R.S32.HI R4, RZ, 0x5, R13.reuse ;  /* 0x00000005ff047819 */ /* 0x100fe4000001140d */
[----:B-1----:R-:W-:Y:S02]  /*01e0*/  SHF.R.S32.HI R0, RZ, 0x1f, R13 ;  /* 0x0000001fff007819 */ /* 0x002fe4000001140d */
[-C--:B------:R-:W-:Y:S02]  /*01f0*/  LEA.HI R3, R13, R4.reuse, RZ, 0x1 ;  /* 0x000000040d037211 */ /* 0x080fe400078f08ff */
[----:B------:R-:W-:-:S02]  /*0200*/  LEA.HI R0, R0, R4, RZ, 0x2 ;  /* 0x0000000400007211 */ /* 0x000fc400078f10ff */
[----:B------:R-:W-:Y:S02]  /*0210*/  SHF.R.S32.HI R5, RZ, 0x4, R6 ;  /* 0x00000004ff057819 */ /* 0x000fe40000011406 */
[----:B------:R-:W-:Y:S02]  /*0220*/  LOP3.LUT R2, R0, 0xfffffffc, RZ, 0xc0, !PT ;  /* 0xfffffffc00027812 */ /* 0x000fe400078ec0ff */
[----:B------:R-:W-:Y:S02]  /*0230*/  LOP3.LUT R0, R3, 0xfffffffe, RZ, 0xc0, !PT ;  /* 0xfffffffe03007812 */ /* 0x000fe400078ec0ff */
[CC--:B------:R-:W-:Y:S01]  /*0240*/  LEA.HI R17, R15.reuse, R14.reuse, RZ, 0x2 ;  /* 0x0000000e0f117211 */ /* 0x0c0fe200078f10ff */
[C---:B------:R-:W-:Y:S01]  /*0250*/  IMAD.IADD R11, R4.reuse, 0x1, -R2 ;  /* 0x00000001040b7824 */ /* 0x040fe200078e0a02 */
[----:B------:R-:W-:Y:S01]  /*0260*/  LEA.HI R16, R15, R14, RZ, 0x3 ;  /* 0x0000000e0f107211 */ /* 0x000fe200078f18ff */
[----:B------:R-:W-:Y:S01]  /*0270*/  IMAD.IADD R226, R4, 0x1, -R0 ;  /* 0x0000000104e27824 */ /* 0x000fe200078e0a00 */
[----:B------:R-:W-:-:S02]  /*0280*/  LEA.HI R0, R6, R5, RZ, 0x1 ;  /* 0x0000000506007211 */ /* 0x000fc400078f08ff */
[--C-:B------:R-:W-:Y:S02]  /*0290*/  SHF.R.S32.HI R7, RZ, 0x2, R17.reuse ;  /* 0x00000002ff077819 */ /* 0x100fe40000011411 */
[----:B------:R-:W-:Y:S02]  /*02a0*/  SHF.R.S32.HI R3, RZ, 0x1f, R17 ;  /* 0x0000001fff037819 */ /* 0x000fe40000011411 */
[----:B------:R-:W-:Y:S02]  /*02b0*/  LOP3.LUT R0, R0, 0xfffffffe, RZ, 0xc0, !PT ;  /* 0xfffffffe00007812 */ /* 0x000fe400078ec0ff */
[----:B------:R-:W-:Y:S02]  /*02c0*/  LOP3.LUT R4, R16, 0xfffffff8, RZ, 0xc0, !PT ;  /* 0xfffffff810047812 */ /* 0x000fe400078ec0ff */
[----:B------:R-:W-:Y:S01]  /*02d0*/  SHF.R.S32.HI R8, RZ, 0x3, R16 ;  /* 0x00000003ff087819 */ /* 0x000fe20000011410 */
[----:B------:R-:W-:Y:S01]  /*02e0*/  IMAD.IADD R9, R5, 0x1, -R0 ;  /* 0x0000000105097824 */ /* 0x000fe200078e0a00 */
[----:B------:R-:W-:Y:S01]  /*02f0*/  LEA.HI R3, R3, R7, RZ, 0x3 ;  /* 0x0000000703037211 */ /* 0x000fe200078f18ff */
[----:B------:R-:W-:Y:S01]  /*0300*/  IMAD.IADD R0, R14, 0x1, -R4 ;  /* 0x000000010e007824 */ /* 0x000fe200078e0a04 */
[----:B------:R-:W-:Y:S01]  /*0310*/  LOP3.LUT R4, R6, 0xfffffff0, RZ, 0xc0, !PT ;  /* 0xfffffff006047812 */ /* 0x000fe200078ec0ff */
[----:B------:R-:W-:Y:S01]  /*0320*/  IMAD.SHL.U32 R2, R8, 0x40, RZ ;  /* 0x0000004008027824 */ /* 0x000fe200078e00ff */
[----:B------:R-:W-:Y:S01]  /*0330*/  LOP3.LUT R3, R3, 0xfffffff8, RZ, 0xc0, !PT ;  /* 0xfffffff803037812 */ /* 0x000fe200078ec0ff */
[C---:B------:R-:W-:Y:S01]  /*0340*/  IMAD.SHL.U32 R242, R0.reuse, 0x8, RZ ;  /* 0x0000000800f27824 */ /* 0x040fe200078e00ff */
[----:B------:R-:W-:Y:S01]  /*0350*/  LOP3.LUT P4, RZ, R0, 0x4, RZ, 0xc0, !PT ;  /* 0x0000000400ff7812 */ /* 0x000fe2000788c0ff */
[----:B------:R-:W-:Y:S01]  /*0360*/  IMAD.SHL.U32 R222, R9, 0x200, RZ ;  /* 0x0000020009de7824 */ /* 0x000fe200078e00ff */
[----:B------:R-:W-:Y:S01]  /*0370*/  LOP3.LUT R2, R2, 0x1c0, RZ, 0xc0, !PT ;  /* 0x000001c002027812 */ /* 0x000fe200078ec0ff */
[----:B------:R-:W-:Y:S01]  /*0380*/  IMAD.IADD R6, R7, 0x1, -R3 ;  /* 0x0000000107067824 */ /* 0x000fe200078e0a03 */
[----:B------:R-:W-:Y:S01]  /*0390*/  LOP3.LUT P3, RZ, R0, 0x2, RZ, 0xc0, !PT ;  /* 0x0000000200ff7812 */ /* 0x000fe2000786c0ff */
[----:B------:R-:W-:Y:S01]  /*03a0*/  IMAD.IADD R3, R14, 0x1, -R4 ;  /* 0x000000010e037824 */ /* 0x000fe200078e0a04 */
[----:B------:R-:W-:Y:S01]  /*03b0*/  LOP3.LUT R4, R2, 0x38, R242, 0xf8, !PT ;  /* 0x0000003802047812 */ /* 0x000fe200078ef8f2 */
[----:B------:R-:W-:Y:S01]  /*03c0*/  IMAD.SHL.U32 R0, R0, 0x40, RZ ;  /* 0x0000004000007824 */ /* 0x000fe200078e00ff */
[----:B------:R-:W-:Y:S01]  /*03d0*/  SHF.R.U32.HI R2, RZ, 0x3, R2 ;  /* 0x00000003ff027819 */ /* 0x000fe20000011602 */
[----:B------:R-:W-:Y:S01]  /*03e0*/  VIADD R252, R242, 0xc0 ;  /* 0x000000c0f2fc7836 */ /* 0x000fe20000000000 */
[----:B------:R-:W-:-:S02]  /*03f0*/  SHF.R.S32.HI R5, RZ, 0x1f, R3 ;  /* 0x0000001fff057819 */ /* 0x000fc40000011403 */
[----:B------:R-:W-:Y:S01]  /*0400*/  LOP3.LUT R8, R4, R2, RZ, 0x3c, !PT ;  /* 0x0000000204087212 */ /* 0x000fe200078e3cff */
[----:B------:R-:W-:Y:S01]  /*0410*/  IMAD.SHL.U32 R2, R226, 0x10, RZ ;  /* 0x00000010e2027824 */ /* 0x000fe200078e00ff */
[----:B------:R-:W-:Y:S02]  /*0420*/  LEA.HI R10, R5, R3, RZ, 0x3 ;  /* 0x00000003050a7211 */ /* 0x000fe400078f18ff */
[----:B------:R-:W-:Y:S02]  /*0430*/  LOP3.LUT R0, R0, 0x1c0, RZ, 0xc0, !PT ;  /* 0x000001c000007812 */ /* 0x000fe400078ec0ff */
[----:B------:R-:W-:Y:S02]  /*0440*/  LEA.HI R7, R15, R14, RZ, 0x7 ;  /* 0x0000000e0f077211 */ /* 0x000fe400078f38ff */
[----:B------:R-:W-:Y:S02]  /*0450*/  LOP3.LUT R4, R10, 0xfffffff8, RZ, 0xc0, !PT ;  /* 0xfffffff80a047812 */ /* 0x000fe400078ec0ff */
[----:B------:R-:W-:-:S02]  /*0460*/  LOP3.LUT R5, R0, 0x10, R2, 0xf8, !PT ;  /* 0x0000001000057812 */ /* 0x000fc400078ef802 */
[----:B------:R-:W-:Y:S01]  /*0470*/  SHF.R.S32.HI R7, RZ, 0x7, R7 ;  /* 0x00000007ff077819 */ /* 0x000fe20000011407 */
[----:B------:R-:W-:Y:S01]  /*0480*/  IMAD.IADD R12, R3, 0x1, -R4 ;  /* 0x00000001030c7824 */ /* 0x000fe200078e0a04 */
[----:B------:R-:W-:Y:S02]  /*0490*/  LOP3.LUT R218, R0, 0x8, R16, 0xf8, !PT ;  /* 0x0000000800da7812 */ /* 0x000fe400078ef810 */
[----:B------:R-:W-:Y:S01]  /*04a0*/  SHF.R.U32.HI R0, RZ, 0x3, R0 ;  /* 0x00000003ff007819 */ /* 0x000fe20000011600 */
[----:B------:R-:W-:Y:S01]  /*04b0*/  IMAD R3, R7, 0x800, R222 ;  /* 0x0000080007037824 */ /* 0x000fe200078e02de */
[----:B------:R-:W-:Y:S02]  /*04c0*/  LOP3.LUT R2, R6, 0x1, RZ, 0xc0, !PT ;  /* 0x0000000106027812 */ /* 0x000fe400078ec0ff */
[----:B------:R-:W-:Y:S02]  /*04d0*/  LOP3.LUT R4, R5, 0x8, R16, 0xf8, !PT ;  /* 0x0000000805047812 */ /* 0x000fe400078ef810 */
[----:B------:R-:W-:-:S02]  /*04e0*/  LEA.HI R5, R15, R14, RZ, 0x6 ;  /* 0x0000000e0f057211 */ /* 0x000fc400078f30ff */
[----:B------:R-:W-:Y:S02]  /*04f0*/  LOP3.LUT R218, R218, R0, RZ, 0x3c, !PT ;  /* 0x00000000dada7212 */ /* 0x000fe400078e3cff */
[----:B------:R-:W-:Y:S02]  /*0500*/  ISETP.NE.U32.AND P0, PT, R2, 0x1, PT ;  /* 0x000000010200780c */ /* 0x000fe40003f05070 */
[----:B------:R-:W-:Y:S01]  /*0510*/  LOP3.LUT R222, R222, R4, R0, 0xf6, !PT ;  /* 0x00000004dede7212 */ /* 0x000fe200078ef600 */
[----:B------:R-:W-:Y:S01]  /*0520*/  IMAD.IADD R218, R3, 0x1, R218 ;  /* 0x0000000103da7824 */ /* 0x000fe200078e02da */
[----:B------:R-:W-:Y:S02]  /*0530*/  LOP3.LUT R2, R13, 0xffffffe0, RZ, 0xc0, !PT ;  /* 0xffffffe00d027812 */ /* 0x000fe400078ec0ff */
[----:B------:R-:W-:Y:S01]  /*0540*/  SHF.R.S32.HI R0, RZ, 0x6, R5 ;  /* 0x00000006ff007819 */ /* 0x000fe20000011405 */
[----:B------:R-:W-:Y:S01]  /*0550*/  IMAD.SHL.U32 R218, R218, 0x2, RZ ;  /* 0x00000002dada7824 */ /* 0x000fe200078e00ff */
[----:B------:R-:W-:Y:S01]  /*0560*/  LOP3.LUT R3, R17, 0x7ffffffc, RZ, 0xc0, !PT ;  /* 0x7ffffffc11037812 */ /* 0x000fe200078ec0ff */
[----:B------:R-:W-:Y:S01]  /*0570*/  IMAD.IADD R18, R14, 0x1, -R2 ;  /* 0x000000010e127824 */ /* 0x000fe200078e0a02 */
[----:B------:R-:W-:Y:S01]  /*0580*/  R2P PR, R6, 0x6 ;  /* 0x0000000606007804 */ /* 0x000fe20000000000 */
[C---:B------:R-:W-:Y:S01]  /*0590*/  IMAD R5, R0.reuse, 0x200, R8 ;  /* 0x0000020000057824 */ /* 0x040fe200078e0208 */
[----:B------:R-:W-:Y:S01]  /*05a0*/  SEL R217, R217, 0xffffffe0, !P3 ;  /* 0xffffffe0d9d97807 */ /* 0x000fe20005800000 */
[----:B------:R-:W-:Y:S01]  /*05b0*/  IMAD.SHL.U32 R2, R0, 0x8, RZ ;  /* 0x0000000800027824 */ /* 0x000fe200078e00ff */
[----:B------:R-:W-:Y:S01]  /*05c0*/  SEL R219, R219, 0xffffffc0, !P4 ;  /* 0xffffffc0dbdb7807 */ /* 0x000fe20006000000 */
[----:B------:R-:W-:Y:S01]  /*05d0*/  IMAD.SHL.U32 R0, R6, 0x40, RZ ;  /* 0x0000004006007824 */ /* 0x000fe200078e00ff */
[----:B------:R1:W-:Y:S01]  /*05e0*/  STL [R1+0x1c], R5 ;  /* 0x00001c0501007387 */ /* 0x0003e20000100800 */
[----:B------:R-:W-:Y:S01]  /*05f0*/  IMAD.IADD R4, R14, 0x1, -R3 ;  /* 0x000000010e047824 */ /* 0x000fe200078e0a03 */
[----:B------:R-:W-:Y:S01]  /*0600*/  LOP3.LUT R2, R2, 0x18, RZ, 0xc0, !PT ;  /* 0x0000001802027812 */ /* 0x000fe200078ec0ff */
[----:B------:R-:W-:Y:S01]  /*0610*/  IMAD.SHL.U32 R14, R14, 0x2, RZ ;  /* 0x000000020e0e7824 */ /* 0x000fe200078e00ff */
[----:B------:R-:W-:Y:S01]  /*0620*/  LOP3.LUT R0, R0, 0x1c0, RZ, 0xc0, !PT ;  /* 0x000001c000007812 */ /* 0x000fe200078ec0ff */
[----:B------:R-:W-:Y:S01]  /*0630*/  IMAD.SHL.U32 R3, R7, 0x20, RZ ;  /* 0x0000002007037824 */ /* 0x000fe200078e00ff */
[----:B------:R-:W-:Y:S01]  /*0640*/  STL [R1+0x20], R18 ;  /* 0x0000201201007387 */ /* 0x000fe20000100800 */
[----:B------:R-:W-:Y:S01]  /*0650*/  IMAD.SHL.U32 R6, R9, 0x20, RZ ;  /* 0x0000002009067824 */ /* 0x000fe200078e00ff */
[----:B------:R-:W-:Y:S01]  /*0660*/  SEL R246, R246, 0x10, !P0 ;  /* 0x00000010f6f67807 */ /* 0x000fe20004000000 */
[----:B------:R-:W-:Y:S01]  /*0670*/  IMAD.SHL.U32 R4, R4, 0x2, RZ ;  /* 0x0000000204047824 */ /* 0x000fe200078e00ff */
[----:B------:R-:W-:-:S02]  /*0680*/  LOP3.LUT R7, R3, 0x6, R14, 0xf8, !PT ;  /* 0x0000000603077812 */ /* 0x000fc400078ef80e */
[----:B------:R-:W-:Y:S02]  /*0690*/  LOP3.LUT R8, R2, 0x20, R6, 0xf8, !PT ;  /* 0x0000002002087812 */ /* 0x000fe400078ef806 */
[----:B------:R-:W-:Y:S01]  /*06a0*/  LEA R222, R222, UR4, 0x1 ;  /* 0x00000004dede7c11 */ /* 0x000fe2000f8e08ff */
[----:B------:R2:W-:Y:S04]  /*06b0*/  STL [R1+0x14], R7 ;  /* 0x0000140701007387 */ /* 0x0005e80000100800 */
[----:B------:R-:W-:Y:S01]  /*06c0*/  IMAD.IADD R223, R219, 0x1, R222 ;  /* 0x00000001dbdf7824 */ /* 0x000fe200078e02de */
[----:B-1----:R-:W-:Y:S02]  /*06d0*/  LOP3.LUT R5, R0, 0x20, R3, 0xf8, !PT ;  /* 0x0000002000057812 */ /* 0x002fe400078ef803 */
[----:B------:R-:W-:-:S04]  /*06e0*/  SHF.R.U32.HI R3, RZ, 0x3, R0 ;  /* 0x00000003ff037819 */ /* 0x000fc80000011600 */
[----:B------:R-:W-:Y:S02]  /*06f0*/  LOP3.LUT R5, R5, R3, RZ, 0x3c, !PT ;  /* 0x0000000305057212 */ /* 0x000fe400078e3cff */
[----:B------:R-:W-:Y:S01]  /*0700*/  LOP3.LUT R2, R3, R0, R2, 0x1e, !PT ;  /* 0x0000000003027212 */ /* 0x000fe200078e1e02 */
[--C-:B------:R-:W-:Y:S02]  /*0710*/  IMAD R0, R226, 0x400, R4.reuse ;  /* 0x00000400e2007824 */ /* 0x100fe400078e0204 */
[----:B------:R-:W-:Y:S02]  /*0720*/  IMAD.SHL.U32 R3, R12, 0x40, RZ ;  /* 0x000000400c037824 */ /* 0x000fe400078e00ff */
[----:B--2---:R-:W-:Y:S01]  /*0730*/  IMAD R7, R11, 0x400, R4 ;  /* 0x000004000b077824 */ /* 0x004fe200078e0204 */
[----:B------:R-:W-:Y:S02]  /*0740*/  SHF.R.S32.HI R4, RZ, 0x1f, R18 ;  /* 0x0000001fff047819 */ /* 0x000fe40000011412 */
[----:B------:R-:W-:Y:S01]  /*0750*/  LOP3.LUT R3, R3, 0x1c0, RZ, 0xc0, !PT ;  /* 0x000001c003037812 */ /* 0x000fe200078ec0ff */
[----:B------:R-:W-:Y:S01]  /*0760*/  IMAD.IADD R244, R7, 0x1, R5 ;  /* 0x0000000107f47824 */ /* 0x000fe200078e0205 */
[----:B------:R-:W-:Y:S01]  /*0770*/  LEA.HI R4, R4, R18, RZ, 0x2 ;  /* 0x0000001204047211 */ /* 0x000fe200078f10ff */
[----:B------:R-:W-:Y:S01]  /*0780*/  IMAD.IADD R7, R0, 0x1, R2 ;  /* 0x0000000100077824 */ /* 0x000fe200078e0202 */
[----:B------:R-:W-:Y:S01]  /*0790*/  SHF.R.U32.HI R2, RZ, 0x3, R3 ;  /* 0x00000003ff027819 */ /* 0x000fe20000011603 */
[----:B------:R-:W-:Y:S01]  /*07a0*/  IMAD.SHL.U32 R0, R9, 0x8, RZ ;  /* 0x0000000809007824 */ /* 0x000fe200078e00ff */
[----:B------:R-:W-:Y:S01]  /*07b0*/  SHF.R.S32.HI R4, RZ, 0x2, R4 ;  /* 0x00000002ff047819 */ /* 0x000fe20000011404 */
[----:B------:R-:W-:Y:S01]  /*07c0*/  IMAD.SHL.U32 R5, R10, 0x40, RZ ;  /* 0x000000400a057824 */ /* 0x000fe200078e00ff */
[----:B------:R-:W-:-:S02]  /*07d0*/  LEA R244, R244, UR4, 0x1 ;  /* 0x00000004f4f47c11 */ /* 0x000fc4000f8e08ff */
[----:B------:R-:W-:Y:S02]  /*07e0*/  LOP3.LUT R6, R3, 0x8, R0, 0xf8, !PT ;  /* 0x0000000803067812 */ /* 0x000fe400078ef800 */
[----:B------:R-:W-:Y:S01]  /*07f0*/  LOP3.LUT R0, R5, 0xfffffe00, RZ, 0xc0, !PT ;  /* 0xfffffe0005007812 */ /* 0x000fe200078ec0ff */
[----:B------:R-:W-:Y:S01]  /*0800*/  IMAD.U32 R5, RZ, RZ, UR5 ;  /* 0x00000005ff057e24 */ /* 0x000fe2000f8e00ff */
[----:B-----5:R-:W-:Y:S01]  /*0810*/  USHF.R.S32.HI UR5, URZ, 0x1f, UR55 ;  /* 0x0000001f3f057899 */ /* 0x020fe20008011437 */
[----:B------:R-:W-:Y:S01]  /*0820*/  LOP3.LUT R3, R2, R8, R3, 0x1e, !PT ;  /* 0x0000000802037212 */ /* 0x000fe200078e1e03 */
[----:B------:R-:W-:Y:S01]  /*0830*/  VIADD R245, R244, 0x20 ;  /* 0x00000020f4f57836 */ /* 0x000fe20000000000 */
[----:B------:R-:W-:Y:S01]  /*0840*/  LOP3.LUT R2, R6, R2, RZ, 0x3c, !PT ;  /* 0x0000000206027212 */ /* 0x000fe200078e3cff */
[----:B------:R-:W-:Y:S01]  /*0850*/  IMAD R6, R11, 0x10, R4 ;  /* 0x000000100b067824 */ /* 0x000fe200078e0204 */
[----:B------:R-:W-:Y:S01]  /*0860*/  LOP3.LUT R231, R3, R0, RZ, 0xfc, !PT ;  /* 0x0000000003e77212 */ /* 0x000fe200078efcff */
[----:B------:R-:W-:-:S02]  /*0870*/  IMAD R4, R11, 0x400, R0 ;  /* 0x000004000b047824 */ /* 0x000fc400078e0200 */
[----:B------:R-:W-:Y:S01]  /*0880*/  IMAD R226, R226, 0x400, R0 ;  /* 0x00000400e2e27824 */ /* 0x000fe200078e0200 */
[----:B------:R1:W-:Y:S01]  /*0890*/  STL [R1+0x18], R6 ;  /* 0x0000180601007387 */ /* 0x0003e20000100800 */
[----:B------:R-:W-:Y:S02]  /*08a0*/  IMAD.U32 R0, RZ, RZ, UR5 ;  /* 0x00000005ff007e24 */ /* 0x000fe4000f8e00ff */
[----:B------:R-:W-:Y:S01]  /*08b0*/  IMAD.U32 R0, RZ, RZ, UR6 ;  /* 0x00000006ff007e24 */ /* 0x000fe2000f8e00ff */
[----:B------:R-:W-:Y:S01]  /*08c0*/  UIADD3 UR6, UR4, 0x18000, URZ ;  /* 0x0001800004067890 */ /* 0x000fe2000fffe03f */
[----:B------:R-:W-:Y:S02]  /*08d0*/  IMAD.IADD R230, R4, 0x1, R2 ;  /* 0x0000000104e67824 */ /* 0x000fe400078e0202 */
[----:B------:R-:W-:Y:S02]  /*08e0*/  IMAD.IADD R226, R2, 0x1, R226 ;  /* 0x0000000102e27824 */ /* 0x000fe400078e02e2 */
[----:B------:R-:W-:Y:S01]  /*08f0*/  IMAD.U32 R0, RZ, RZ, UR5 ;  /* 0x00000005ff007e24 */ /* 0x000fe2000f8e00ff */
[----:B------:R-:W-:Y:S01]  /*0900*/  LEA R2, R7, UR6, 0x1 ;  /* 0x0000000607027c11 */ /* 0x000fe2000f8e08ff */
[----:B------:R-:W-:Y:S01]  /*0910*/  VIADD R220, R218, UR6 ;  /* 0x00000006dadc7c36 */ /* 0x000fe20008000000 */
[----:B------:R-:W-:Y:S01]  /*0920*/  UIADD3 UR5, UR4, 0x28000, URZ ;  /* 0x0002800004057890 */ /* 0x000fe2000fffe03f */
[----:B------:R-:W-:Y:S01]  /*0930*/  @P1 VIADD R245, R244, 0xffffffe0 ;  /* 0xffffffe0f4f51836 */ /* 0x000fe20000000000 */
[----:B------:R-:W-:Y:S01]  /*0940*/  ULDC.64 UR6, c[0x0][0x208] ;  /* 0x0000820000067ab9 */ /* 0x000fe20000000a00 */
[C---:B------:R-:W-:Y:S01]  /*0950*/  VIADD R0, R2.reuse, 0x40 ;  /* 0x0000004002007836 */ /* 0x040fe20000000000 */
[----:B------:R1:W-:Y:S01]  /*0960*/  STL [R1+0x8], R2 ;  /* 0x0000080201007387 */ /* 0x0003e20000100800 */
[----:B------:R-:W-:Y:S01]  /*0970*/  @P2 VIADD R0, R2, 0xffffffc0 ;  /* 0xffffffc002002836 */ /* 0x000fe20000000000 */
[----:B------:R-:W-:Y:S01]  /*0980*/  LEA R226, R226, UR5, 0x1 ;  /* 0x00000005e2e27c11 */ /* 0x000fe2000f8e08ff */
[----:B------:R-:W-:-:S02]  /*0990*/  IMAD.IADD R217, R220, 0x1, R217 ;  /* 0x00000001dcd97824 */ /* 0x000fc400078e02d9 */
[--C-:B------:R-:W-:Y:S01]  /*09a0*/  IMAD.IADD R220, R220, 0x1, R219.reuse ;  /* 0x00000001dcdc7824 */ /* 0x100fe200078e02db */
[----:B------:R1:W-:Y:S01]  /*09b0*/  STL [R1+0xc], R0 ;  /* 0x00000c0001007387 */ /* 0x0003e20000100800 */
[----:B------:R-:W-:Y:S02]  /*09c0*/  IMAD.IADD R247, R244, 0x1, R246 ;  /* 0x00000001f4f77824 */ /* 0x000fe400078e02f6 */
[----:B------:R-:W-:Y:S02]  /*09d0*/  IMAD.IADD R219, R217, 0x1, R219 ;  /* 0x00000001d9db7824 */ /* 0x000fe400078e02db */
[----:B------:R-:W-:-:S07]  /*09e0*/  IMAD.IADD R246, R246, 0x1, R245 ;  /* 0x00000001f6f67824 */ /* 0x000fce00078e02f5 */
.L_x_461:
[----:B------:R-:W-:Y:S01]  /*09f0*/  ULDC.64 UR12, c[0x0][0x308] ;  /* 0x0000c200000c7ab9 */ /* 0x000fe20000000a00 */
[----:B------:R-:W-:Y:S01]  /*0a00*/  ULDC.64 UR10, c[0x0][0x300] ;  /* 0x0000c000000a7ab9 */ /* 0x000fe20000000a00 */
[----:B------:R-:W-:Y:S02]  /*0a10*/  UISETP.NE.U32.AND UP3, UPT, UR12, URZ, UPT ;  /* 0x0000003f0c00728c */ /* 0x000fe4000bf65070 */
[----:B------:R-:W-:Y:S02]  /*0a20*/  UISETP.NE.U32.AND UP4, UPT, UR10, URZ, UPT ;  /* 0x0000003f0a00728c */ /* 0x000fe4000bf85070 */
[----:B------:R-:W-:Y:S02]  /*0a30*/  UISETP.NE.AND.EX UP3, UPT, UR13, URZ, UPT, UP3 ;  /* 0x0000003f0d00728c */ /* 0x000fe4000bf65330 */
[----:B------:R-:W-:Y:S02]  /*0a40*/  USHF.R.S32.HI UR56, URZ, 0x1f, UR46 ;  /* 0x0000001f3f387899 */ /* 0x000fe4000801142e */
[----:B------:R-:W-:Y:S01]  /*0a50*/  USHF.L.U32 UR16, UR46, 0x2, URZ ;  /* 0x000000022e107899 */ /* 0x000fe2000800063f */
[----:B------:R-:W-:Y:S01]  /*0a60*/  ULDC.64 UR8, c[0x0][0x2f0] ;  /* 0x0000bc0000087ab9 */ /* 0x000fe20000000a00 */
[----:B------:R-:W-:Y:S01]  /*0a70*/  UISETP.NE.AND.EX UP4, UPT, UR11, URZ, UPT, UP4 ;  /* 0x0000003f0b00728c */ /* 0x000fe2000bf85340 */
[----:B------:R-:W-:Y:S01]  /*0a80*/  PLOP3.LUT P0, PT, PT, PT, UP3, 0x80, 0x0 ;  /* 0x000000000000781c */ /* 0x000fe20003f0f038 */
[----:B------:R-:W-:-:S02]  /*0a90*/  USHF.L.U64.HI UR5, UR46, 0x2, UR56 ;  /* 0x000000022e057899 */ /* 0x000fc40008010238 */
[----:B------:R-:W-:Y:S02]  /*0aa0*/  UIADD3 UR15, UP0, UR16, UR8, URZ ;  /* 0x00000008100f7290 */ /* 0x000fe4000ff1e03f */
[----:B------:R-:W-:Y:S01]  /*0ab0*/  UISETP.NE.U32.AND UP2, UPT, UR8, URZ, UPT ;  /* 0x0000003f0800728c */ /* 0x000fe2000bf45070 */
[----:B------:R-:W-:Y:S01]  /*0ac0*/  PLOP3.LUT P1, PT, PT, PT, UP4, 0x80, 0x0 ;  /* 0x000000000000781c */ /* 0x000fe20003f2f048 */
[----:B------:R-:W-:Y:S02]  /*0ad0*/  UIADD3.X UR14, UR5, UR9, URZ, UP0, !UPT ;  /* 0x00000009050e7290 */ /* 0x000fe400087fe43f */
[----:B------:R-:W-:Y:S02]  /*0ae0*/  @UP3 UIADD3 UR8, UP0, UR16, UR12, URZ ;  /* 0x0000000c10083290 */ /* 0x000fe4000ff1e03f */
[----:B------:R-:W-:Y:S02]  /*0af0*/  UISETP.NE.AND.EX UP2, UPT, UR9, URZ, UPT, UP2 ;  /* 0x0000003f0900728c */ /* 0x000fe4000bf45320 */
[----:B------:R-:W-:-:S02]  /*0b00*/  @UP3 UIADD3.X UR9, UR5, UR13, URZ, UP0, !UPT ;  /* 0x0000000d05093290 */ /* 0x000fc400087fe43f */
[----:B------:R-:W-:Y:S01]  /*0b10*/  @UP4 UIADD3 UR10, UP1, UR16, UR10, URZ ;  /* 0x0000000a100a4290 */ /* 0x000fe2000ff3e03f */
[----:B------:R-:W-:Y:S01]  /*0b20*/  IMAD.U32 R4, RZ, RZ, UR8 ;  /* 0x00000008ff047e24 */ /* 0x000fe2000f8e00ff */
[----:B------:R-:W-:Y:S01]  /*0b30*/  ULDC.U8 UR17, c[0x0][0x3c2] ;  /* 0x0000f08000117ab9 */ /* 0x000fe20000000000 */
[----:B------:R-:W-:Y:S01]  /*0b40*/  ULDC.64 UR12, c[0x0][0x2f8] ;  /* 0x0000be00000c7ab9 */ /* 0x000fe20000000a00 */
[----:B------:R-:W-:Y:S01]  /*0b50*/  @UP4 UIADD3.X UR11, UR5, UR11, URZ, UP1, !UPT ;  /* 0x0000000b050b4290 */ /* 0x000fe20008ffe43f */
[----:B------:R-:W-:Y:S01]  /*0b60*/  IMAD.U32 R5, RZ, RZ, UR9 ;  /* 0x00000009ff057e24 */ /* 0x000fe2000f8e00ff */
[----:B------:R-:W-:Y:S01]  /*0b70*/  UISETP.NE.AND UP1, UPT, UR17, URZ, UPT ;  /* 0x0000003f1100728c */ /* 0x000fe2000bf25270 */
[----:B------:R-:W-:Y:S01]  /*0b80*/  PLOP3.LUT P3, PT, PT, PT, UP2, 0x80, 0x0 ;  /* 0x000000000000781c */ /* 0x000fe20003f6f028 */
[----:B------:R-:W-:Y:S01]  /*0b90*/  UISETP.EQ.U32.AND UP4, UPT, UR12, URZ, UPT ;  /* 0x0000003f0c00728c */ /* 0x000fe2000bf82070 */
[----:B-12-4-:R-:W-:Y:S02]  /*0ba0*/  IMAD.U32 R2, RZ, RZ, UR10 ;  /* 0x0000000aff027e24 */ /* 0x016fe4000f8e00ff */
[----:B------:R-:W-:Y:S01]  /*0bb0*/  IMAD.U32 R3, RZ, RZ, UR11 ;  /* 0x0000000bff037e24 */ /* 0x000fe2000f8e00ff */
[----:B------:R-:W-:Y:S01]  /*0bc0*/  UISETP.EQ.OR.EX UP4, UPT, UR13, URZ, !UP1, UP4 ;  /* 0x0000003f0d00728c */ /* 0x000fe2000cf82740 */
[----:B------:R-:W2:Y:S01]  /*0bd0*/  @P0 LDG.E R5, desc[UR6][R4.64] ;  /* 0x0000000604050981 */ /* 0x000ea2000c1e1900 */
[----:B------:R-:W-:-:S03]  /*0be0*/  UIADD3 UR8, UP0, UR16, UR12, URZ ;  /* 0x0000000c10087290 */ /* 0x000fc6000ff1e03f */
[----:B------:R1:W3:Y:S01]  /*0bf0*/  @P1 LDG.E R7, desc[UR6][R2.64] ;  /* 0x0000000602071981 */ /* 0x0002e2000c1e1900 */
[----:B------:R-:W-:Y:S01]  /*0c00*/  PLOP3.LUT P2, PT, PT, PT, UP4, 0x80, 0x0 ;  /* 0x000000000000781c */ /* 0x000fe20003f4f048 */
[----:B------:R-:W-:Y:S01]  /*0c10*/  UIADD3.X UR5, UR5, UR13, URZ, UP0, !UPT ;  /* 0x0000000d05057290 */ /* 0x000fe200087fe43f */
[----:B-1----:R-:W-:Y:S02]  /*0c20*/  IMAD.U32 R2, RZ, RZ, UR15 ;  /* 0x0000000fff027e24 */ /* 0x002fe4000f8e00ff */
[----:B------:R-:W-:-:S05]  /*0c30*/  IMAD.U32 R3, RZ, RZ, UR14 ;  /* 0x0000000eff037e24 */ /* 0x000fca000f8e00ff */
[----:B------:R-:W4:Y:S04]  /*0c40*/  @P3 LDG.E R6, desc[UR6][R2.64] ;  /* 0x0000000602063981 */ /* 0x000f28000c1e1900 */
[----:B-----5:R1:W5:Y:S02]  /*0c50*/  @P3 LDG.E R0, desc[UR6][R2.64+0x4] ;  /* 0x0000040602003981 */ /* 0x020364000c1e1900 */
[----:B-1----:R-:W-:Y:S01]  /*0c60*/  IMAD.U32 R2, RZ, RZ, UR8 ;  /* 0x00000008ff027e24 */ /* 0x002fe2000f8e00ff */
[----:B------:R-:W1:Y:S01]  /*0c70*/  S2UR UR14, SR_CTAID.X ;  /* 0x00000000000e79c3 */ /* 0x000e620000002500 */
[----:B------:R-:W-:Y:S01]  /*0c80*/  IMAD.U32 R3, RZ, RZ, UR5 ;  /* 0x00000005ff037e24 */ /* 0x000fe2000f8e00ff */
[----:B------:R-:W-:Y:S01]  /*0c90*/  UMOV UR22, URZ ;  /* 0x0000003f00167c82 */ /* 0x000fe20008000000 */
[----:B------:R-:W-:-:S03]  /*0ca0*/  @!UP3 ULDC.64 UR8, c[0x0][0x318] ;  /* 0x0000c6000008bab9 */ /* 0x000fc60000000a00 */
[----:B------:R-:W5:Y:S01]  /*0cb0*/  @!P2 LDG.E R4, desc[UR6][R2.64] ;  /* 0x000000060204a981 */ /* 0x000f62000c1e1900 */
        /* <DEDUP_REMOVED lines=10> */
[----:B--2---:R-:W-:Y:S02]  /*0d60*/  @P0 R2UR UR16, R5 ;  /* 0x00000000051002ca */ /* 0x004fe400000e0000 */
[----:B------:R-:W-:Y:S02]  /*0d70*/  ISETP.NE.U32.AND P0, PT, RZ, UR12, PT ;  /* 0x0000000cff007c0c */ /* 0x000fe4000bf05070 */
[----:B---3--:R-:W-:-:S02]  /*0d80*/  @P1 R2UR UR22, R7 ;  /* 0x00000000071612ca */ /* 0x008fc400000e0000 */
[----:B------:R-:W-:Y:S01]  /*0d90*/  ISETP.NE.AND.EX P0, PT, RZ, UR13, PT, P0 ;  /* 0x0000000dff007c0c */ /* 0x000fe2000bf05300 */
[----:B-1----:R-:W-:-:S10]  /*0da0*/  USHF.L.U32 UR12, UR14, 0x6, URZ ;  /* 0x000000060e0c7899 */ /* 0x002fd4000800063f */
        /* <DEDUP_REMOVED lines=11> */
.L_x_415:
[----:B------:R-:W1:Y:S01]  /*0e60*/  S2R R27, SR_TID.X ;  /* 0x00000000001b7919 */ /* 0x000e620000002100 */
[----:B------:R-:W-:Y:S02]  /*0e70*/  @!UP3 UIADD3 UR16, UR9, UR8, -UR22 ;  /* 0x000000080910b290 */ /* 0x000fe4000fffe816 */
[----:B------:R-:W-:Y:S01]  /*0e80*/  UIMAD UR8, UR11, UR58, UR12 ;  /* 0x0000003a0b0872a4 */ /* 0x000fe2000f8e020c */
[----:B------:R-:W2:Y:S01]  /*0e90*/  S2R R30, SR_TID.X ;  /* 0x00000000001e7919 */ /* 0x000ea20000002100 */
[----:B------:R-:W-:Y:S02]  /*0ea0*/  UISETP.GT.AND UP0, UPT, UR16, UR34, UPT ;  /* 0x000000221000728c */ /* 0x000fe4000bf04270 */
[----:B------:R-:W-:Y:S02]  /*0eb0*/  @UP2 UIADD3 UR38, UR10, -UR5, URZ ;  /* 0x800000050a262290 */ /* 0x000fe4000fffe03f */
[----:B------:R-:W-:Y:S02]  /*0ec0*/  IMAD.U32 R0, RZ, RZ, UR8 ;  /* 0x00000008ff007e24 */ /* 0x000fe4000f8e00ff */
[----:B------:R-:W-:-:S03]  /*0ed0*/  PLOP3.LUT P0, PT, PT, PT, UP0, 0x80, 0x0 ;  /* 0x000000000000781c */ /* 0x000fc60003f0f008 */
[----:B------:R-:W-:Y:S01]  /*0ee0*/  @!UP2 ULDC UR38, c[0x0][0x2c4] ;  /* 0x0000b1000026aab9 */ /* 0x000fe20000000800 */
[----:B-1----:R-:W-:-:S04]  /*0ef0*/  SHF.R.S32.HI R27, RZ, 0x1f, R27 ;  /* 0x0000001fff1b7819 */ /* 0x002fc8000001141b */
[----:B--2---:R-:W-:-:S04]  /*0f00*/  LEA.HI R27, R27, R30, RZ, 0x3 ;  /* 0x0000001e1b1b7211 */ /* 0x004fc800078f18ff */
[----:B------:R-:W-:-:S04]  /*0f10*/  SHF.R.S32.HI R27, RZ, 0x3, R27 ;  /* 0x00000003ff1b7819 */ /* 0x000fc8000001141b */
[----:B------:R-:W-:Y:S02]  /*0f20*/  IADD3 R20, P1, R27, UR8, RZ ;  /* 0x000000081b147c10 */ /* 0x000fe4000ff3e0ff */
[----:B------:R-:W-:-:S04]  /*0f30*/  SHF.R.S32.HI R24, RZ, 0x1f, R27 ;  /* 0x0000001fff187819 */ /* 0x000fc8000001141b */
[----:B------:R-:W-:Y:S01]  /*0f40*/  LEA.HI.X.SX32 R21, R0, R24, 0x1, P1 ;  /* 0x0000001800157211 */ /* 0x000fe200008f0eff */
[----:B------:R-:W-:Y:S06]  /*0f50*/  @!P0 BRA `(.L_x_416) ;  /* 0x0000009c00348947 */ /* 0x000fec0003800000 */
[----:B------:R-:W1:Y:S01]  /*0f60*/  LDC R6, c[0x0][0x278] ;  /* 0x00009e00ff067b82 */ /* 0x000e620000000800 */
[----:B------:R-:W-:Y:S01]  /*0f70*/  IABS R4, UR55 ;  /* 0x0000003700047c13 */ /* 0x000fe20008000000 */
[----:B------:R-:W-:Y:S01]  /*0f80*/  ULDC.64 UR10, c[0x0][0x488] ;  /* 0x00012200000a7ab9 */ /* 0x000fe20000000a00 */
[----:B------:R-:W-:Y:S02]  /*0f90*/  UISETP.NE.AND UP0, UPT, UR39, -0x1, UPT ;  /* 0xffffffff2700788c */ /* 0x000fe4000bf05270 */
[----:B------:R-:W-:Y:S02]  /*0fa0*/  UISETP.NE.AND UP1, UPT, UR5, -0x1, UPT ;  /* 0xffffffff0500788c */ /* 0x000fe4000bf25270 */
[----:B------:R-:W-:Y:S01]  /*0fb0*/  UIMAD.WIDE.U32 UR30, UR14, UR10, URZ ;  /* 0x0000000a0e1e72a5 */ /* 0x000fe2000f8e003f */
[----:B------:R-:W-:Y:S01]  /*0fc0*/  ULDC.64 UR8, c[0x0][0x228] ;  /* 0x00008a0000087ab9 */ /* 0x000fe20000000a00 */
[----:B------:R-:W-:Y:S02]  /*0fd0*/  ULDC UR57, c[0x0][0x2d4] ;  /* 0x0000b50000397ab9 */ /* 0x000fe40000000800 */
[----:B------:R-:W-:-:S02]  /*0fe0*/  UIMAD UR50, UR14, UR11, UR31 ;  /* 0x0000000b0e3272a4 */ /* 0x000fc4000f8e021f */
[----:B------:R-:W-:Y:S02]  /*0ff0*/  UIADD3 UR14, UR38, 0x3f, URZ ;  /* 0x0000003f260e7890 */ /* 0x000fe4000fffe03f */
[----:B------:R-:W-:Y:S02]  /*1000*/  UIMAD UR12, UR56, UR8, URZ ;  /* 0x00000008380c72a4 */ /* 0x000fe4000f8e023f */
[----:B------:R-:W-:Y:S01]  /*1010*/  USHF.L.U64.HI UR15, UR46, 0x7, UR56 ;  /* 0x000000072e0f7899 */ /* 0x000fe20008010238 */
[----:B------:R-:W-:Y:S01]  /*1020*/  ULDC.U8 UR21, c[0x0][0x480] ;  /* 0x0001200000157ab9 */ /* 0x000fe20000000000 */
[----:B------:R-:W-:Y:S01]  /*1030*/  ULDC.U8 UR20, c[0x0][0x3d8] ;  /* 0x0000f60000147ab9 */ /* 0x000fe20000000000 */
[----:B------:R-:W-:Y:S02]  /*1040*/  USHF.R.S32.HI UR19, URZ, 0x1f, UR14 ;  /* 0x0000001f3f137899 */ /* 0x000fe4000801140e */
[----:B------:R-:W-:Y:S01]  /*1050*/  @UP0 UIADD3 UR17, UR22, UR39, URZ ;  /* 0x0000002716110290 */ /* 0x000fe2000fffe03f */
[----:B-1----:R-:W-:Y:S01]  /*1060*/  IABS R5, R6 ;  /* 0x0000000600057213 */ /* 0x002fe20000000000 */
[----:B------:R-:W-:Y:S01]  /*1070*/  UIMAD.WIDE.U32 UR28, UR46, UR8, URZ ;  /* 0x000000082e1c72a5 */ /* 0x000fe2000f8e003f */
[----:B------:R-:W-:Y:S01]  /*1080*/  ISETP.NE.AND P3, PT, R6, RZ, PT ;  /* 0x000000ff0600720c */ /* 0x000fe20003f65270 */
[----:B------:R-:W-:Y:S01]  /*1090*/  UIMAD UR40, UR46, UR9, UR12 ;  /* 0x000000092e2872a4 */ /* 0x000fe2000f8e020c */
[----:B------:R-:W1:Y:S01]  /*10a0*/  I2F.RP R2, R5 ;  /* 0x0000000500027306 */ /* 0x000e620000209400 */
[----:B------:R-:W-:Y:S01]  /*10b0*/  @UP1 ULDC.64 UR10, c[0x0][0x420] ;  /* 0x00010800000a1ab9 */ /* 0x000fe20000000a00 */
[----:B------:R-:W-:-:S02]  /*10c0*/  USHF.R.S32.HI UR48, URZ, 0x1f, UR57 ;  /* 0x0000001f3f307899 */ /* 0x000fc40008011439 */
[----:B------:R-:W-:Y:S02]  /*10d0*/  UISETP.NE.AND UP4, UPT, UR21, URZ, UPT ;  /* 0x0000003f1500728c */ /* 0x000fe4000bf85270 */
[----:B------:R-:W-:Y:S01]  /*10e0*/  UISETP.NE.AND UP3, UPT, UR20, URZ, UPT ;  /* 0x0000003f1400728c */ /* 0x000fe2000bf65270 */
[----:B------:R-:W-:Y:S02]  /*10f0*/  @!UP1 ULDC.64 UR8, c[0x0][0x418] ;  /* 0x0001060000089ab9 */ /* 0x000fe40000000a00 */
[----:B------:R-:W-:Y:S01]  /*1100*/  @UP0 ULDC.64 UR20, c[0x0][0x248] ;  /* 0x0000920000140ab9 */ /* 0x000fe20000000a00 */
[----:B------:R-:W-:Y:S02]  /*1110*/  @UP1 UIMAD.WIDE.U32 UR44, UR5, UR10, URZ ;  /* 0x0000000a052c12a5 */ /* 0x000fe4000f8e003f */
[----:B------:R-:W-:Y:S02]  /*1120*/  USEL UR35, UR15, URZ, UP2 ;  /* 0x0000003f0f237287 */ /* 0x000fe40009000000 */
[----:B------:R-:W-:Y:S01]  /*1130*/  ULEA.HI UR32, UR19, UR14, URZ, 0x6 ;  /* 0x0000000e13207291 */ /* 0x000fe2000f8f303f */
[----:B-1----:R-:W1:Y:S01]  /*1140*/  MUFU.RCP R2, R2 ;  /* 0x0000000200027308 */ /* 0x002e620000001000 */
[----:B------:R-:W-:-:S02]  /*1150*/  @!UP1 UIMAD UR10, UR56, UR8, URZ ;  /* 0x00000008380a92a4 */ /* 0x000fc4000f8e023f */
[----:B------:R-:W-:Y:S02]  /*1160*/  @UP0 UIMAD.WIDE.U32 UR14, UR17, UR20, URZ ;  /* 0x00000014110e02a5 */ /* 0x000fe4000f8e003f */
[----:B------:R-:W-:Y:S02]  /*1170*/  @UP0 UIMAD UR47, UR17, UR21, URZ ;  /* 0x00000015112f02a4 */ /* 0x000fe4000f8e023f */
[----:B------:R-:W-:Y:S02]  /*1180*/  USHF.L.U32 UR13, UR46, 0x7, URZ ;  /* 0x000000072e0d7899 */ /* 0x000fe4000800063f */
[----:B------:R-:W-:Y:S01]  /*1190*/  UIMAD UR17, UR48, UR46, URZ ;  /* 0x0000002e301172a4 */ /* 0x000fe2000f8e023f */
[----:B------:R-:W-:Y:S01]  /*11a0*/  ULDC UR61, c[0x0][0x2dc] ;  /* 0x0000b700003d7ab9 */ /* 0x000fe20000000800 */
[----:B------:R-:W-:Y:S01]  /*11b0*/  ULDC UR60, c[0x0][0x270] ;  /* 0x00009c00003c7ab9 */ /* 0x000fe20000000800 */
[----:B------:R-:W-:Y:S02]  /*11c0*/  @UP1 UIMAD UR41, UR5, UR11, UR45 ;  /* 0x0000000b052912a4 */ /* 0x000fe4000f8e022d */
[----:B------:R-:W-:Y:S01]  /*11d0*/  @!UP1 UIMAD.WIDE.U32 UR36, UR46, UR8, URZ ;  /* 0x000000082e2492a5 */ /* 0x000fe2000f8e003f */
[----:B-1----:R-:W-:Y:S01]  /*11e0*/  VIADD R2, R2, 0xffffffe ;  /* 0x0ffffffe02027836 */ /* 0x002fe20000000000 */
[----:B------:R-:W-:Y:S01]  /*11f0*/  @!UP1 UIMAD UR43, UR46, UR9, UR10 ;  /* 0x000000092e2b92a4 */ /* 0x000fe2000f8e020a */
[----:B------:R-:W-:-:S02]  /*1200*/  ULDC.64 UR26, c[0x0][0x240] ;  /* 0x00009000001a7ab9 */ /* 0x000fc40000000a00 */
[----:B------:R-:W1:Y:S01]  /*1210*/  F2I.FTZ.U32.TRUNC.NTZ R3, R2 ;  /* 0x0000000200037305 */ /* 0x000e62000021f000 */
[----:B------:R-:W-:Y:S02]  /*1220*/  USEL UR33, UR13, URZ, UP2 ;  /* 0x0000003f0d217287 */ /* 0x000fe40009000000 */
[----:B------:R-:W-:Y:S02]  /*1230*/  UIMAD.WIDE UR8, UR61, UR60, URZ ;  /* 0x0000003c3d0872a5 */ /* 0x000fe4000f8e023f */
[----:B------:R-:W-:Y:S02]  /*1240*/  UIMAD.WIDE.U32 UR10, UR46, UR57, URZ ;  /* 0x000000392e0a72a5 */ /* 0x000fe4000f8e003f */
[----:B------:R-:W-:Y:S02]  /*1250*/  UIMAD UR17, UR56, UR57, UR17 ;  /* 0x00000039381172a4 */ /* 0x000fe4000f8e0211 */
[----:B------:R-:W-:Y:S02]  /*1260*/  UIMAD.WIDE.U32 UR12, UR5, UR26, URZ ;  /* 0x0000001a050c72a5 */ /* 0x000fe4000f8e003f */
[----:B------:R-:W-:-:S02]  /*1270*/  UIMAD UR31, UR5, UR27, URZ ;  /* 0x0000001b051f72a4 */ /* 0x000fc4000f8e023f */
[----:B------:R-:W-:Y:S01]  /*1280*/  UIADD3 UR40, UR29, UR40, URZ ;  /* 0x000000281d287290 */ /* 0x000fe2000fffe03f */
[--C-:B-1----:R-:W-:Y:S01]  /*1290*/  IMAD.MOV R0, RZ, RZ, -R3.reuse ;  /* 0x000000ffff007224 */ /* 0x102fe200078e0a03 */
[----:B------:R-:W-:Y:S01]  /*12a0*/  UIMAD UR19, UR9, UR10, URZ ;  /* 0x0000000a091372a4 */ /* 0x000fe2000f8e023f */
[----:B------:R-:W-:Y:S01]  /*12b0*/  IMAD.MOV.U32 R2, RZ, RZ, RZ ;  /* 0x000000ffff027224 */ /* 0x000fe200078e00ff */
[----:B------:R-:W-:Y:S01]  /*12c0*/  UIADD3 UR17, UR11, UR17, URZ ;  /* 0x000000110b117290 */ /* 0x000fe2000fffe03f */
[----:B------:R-:W-:Y:S01]  /*12d0*/  IMAD R0, R0, R5, RZ ;  /* 0x0000000500007224 */ /* 0x000fe200078e02ff */
[----:B------:R-:W-:Y:S02]  /*12e0*/  USEL UR42, UR28, UR12, !UP1 ;  /* 0x0000000c1c2a7287 */ /* 0x000fe4000c800000 */
[----:B------:R-:W-:Y:S01]  /*12f0*/  @UP1 UIADD3 UR40, UR13, UR31, URZ ;  /* 0x0000001f0d281290 */ /* 0x000fe2000fffe03f */
[----:B------:R-:W-:Y:S01]  /*1300*/  IMAD.HI.U32 R0, R3, R0, R2 ;  /* 0x0000000003007227 */ /* 0x000fe200078e0002 */
[----:B------:R-:W-:Y:S01]  /*1310*/  MOV R2, R4 ;  /* 0x0000000400027202 */ /* 0x000fe20000000f00 */
[----:B------:R-:W-:-:S02]  /*1320*/  UIMAD.WIDE.U32 UR12, UR8, UR10, URZ ;  /* 0x0000000a080c72a5 */ /* 0x000fc4000f8e003f */
[----:B------:R-:W-:Y:S02]  /*1330*/  UIMAD.WIDE.U32 UR10, UR8, UR5, URZ ;  /* 0x00000005080a72a5 */ /* 0x000fe4000f8e003f */
[----:B------:R-:W-:Y:S01]  /*1340*/  IMAD.HI.U32 R0, R0, R2, RZ ;  /* 0x0000000200007227 */ /* 0x000fe200078e00ff */
[----:B------:R-:W-:Y:S02]  /*1350*/  UIMAD UR17, UR8, UR17, UR19 ;  /* 0x00000011081172a4 */ /* 0x000fe4000f8e0213 */
[----:B------:R-:W-:Y:S01]  /*1360*/  ULOP3.LUT UR19, UR32, 0xffffffc0, URZ, 0xc0, !UPT ;  /* 0xffffffc020137892 */ /* 0x000fe2000f8ec03f */
[----:B------:R-:W-:Y:S01]  /*1370*/  IMAD.MOV R3, RZ, RZ, -R0 ;  /* 0x000000ffff037224 */ /* 0x000fe200078e0a00 */
[----:B------:R-:W-:Y:S02]  /*1380*/  USEL UR54, UR12, UR10, !UP1 ;  /* 0x0000000a0c367287 */ /* 0x000fe4000c800000 */
[----:B------:R-:W-:Y:S01]  /*1390*/  UIMAD UR12, UR9, UR5, URZ ;  /* 0x00000005090c72a4 */ /* 0x000fe2000f8e023f */
[----:B------:R-:W-:Y:S01]  /*13a0*/  IMAD R2, R5, R3, R2 ;  /* 0x0000000305027224 */ /* 0x000fe200078e0202 */
[----:B------:R-:W-:-:S02]  /*13b0*/  UIADD3 UR10, UR19, -0x40, URZ ;  /* 0xffffffc0130a7890 */ /* 0x000fc4000fffe03f */
[----:B------:R-:W-:Y:S02]  /*13c0*/  UIADD3 UR48, UR13, UR17, URZ ;  /* 0x000000110d307290 */ /* 0x000fe4000fffe03f */
[----:B------:R-:W-:Y:S01]  /*13d0*/  ISETP.GT.U32.AND P1, PT, R5, R2, PT ;  /* 0x000000020500720c */ /* 0x000fe20003f24070 */
[----:B------:R-:W-:Y:S02]  /*13e0*/  @UP1 UIADD3 UR48, UR11, UR12, URZ ;  /* 0x0000000c0b301290 */ /* 0x000fe4000fffe03f */
[----:B------:R-:W-:Y:S02]  /*13f0*/  USHF.R.S32.HI UR31, URZ, 0x1f, UR10 ;  /* 0x0000001f3f1f7899 */ /* 0x000fe4000801140a */
[----:B------:R-:W-:Y:S02]  /*1400*/  UIADD3 UR11, UP2, UR10, UR33, URZ ;  /* 0x000000210a0b7290 */ /* 0x000fe4000ff5e03f */
[----:B------:R-:W-:Y:S02]  /*1410*/  @UP0 UIADD3 UR23, UR22, UR39, URZ ;  /* 0x0000002716170290 */ /* 0x000fe4000fffe03f */
[----:B------:R-:W-:-:S02]  /*1420*/  UIADD3.X UR17, UR31, UR35, URZ, UP2, !UPT ;  /* 0x000000231f117290 */ /* 0x000fc400097fe43f */
[----:B------:R-:W-:Y:S02]  /*1430*/  UIMAD UR9, UR9, UR11, URZ ;  /* 0x0000000b090972a4 */ /* 0x000fe4000f8e023f */
[----:B------:R-:W-:Y:S01]  /*1440*/  @!P1 IMAD.IADD R2, R2, 0x1, -R5 ;  /* 0x0000000102029824 */ /* 0x000fe200078e0a05 */
[----:B------:R-:W-:Y:S01]  /*1450*/  @!P1 IADD3 R0, R0, 0x1, RZ ;  /* 0x0000000100009810 */ /* 0x000fe20007ffe0ff */
[----:B------:R-:W-:Y:S01]  /*1460*/  ULDC UR33, c[0x0][0x2c4] ;  /* 0x0000b10000217ab9 */ /* 0x000fe20000000800 */
[----:B------:R-:W-:Y:S01]  /*1470*/  PLOP3.LUT P1, PT, PT, PT, UP0, 0x80, 0x0 ;  /* 0x000000000000781c */ /* 0x000fe20003f2f008 */
[----:B------:R-:W-:Y:S01]  /*1480*/  UIMAD UR19, UR8, UR17, UR9 ;  /* 0x00000011081372a4 */ /* 0x000fe2000f8e0209 */
[----:B------:R-:W-:Y:S01]  /*1490*/  ISETP.GE.U32.AND P0, PT, R2, R5, PT ;  /* 0x000000050200720c */ /* 0x000fe20003f06070 */
[----:B------:R-:W-:Y:S01]  /*14a0*/  @UP0 ULDC.64 UR24, c[0x0][0x250] ;  /* 0x0000940000180ab9 */ /* 0x000fe20000000a00 */
[----:B------:R-:W-:Y:S01]  /*14b0*/  LOP3.LUT R2, R6, UR55, RZ, 0x3c, !PT ;  /* 0x0000003706027c12 */ /* 0x000fe2000f8e3cff */
[----:B------:R-:W-:-:S02]  /*14c0*/  @UP3 UIMAD UR17, UR46, UR33, URZ ;  /* 0x000000212e1132a4 */ /* 0x000fc4000f8e023f */
[----:B------:R-:W-:Y:S01]  /*14d0*/  @UP0 UIMAD.WIDE.U32 UR12, UR23, UR24, URZ ;  /* 0x00000018170c02a5 */ /* 0x000fe2000f8e003f */
[----:B------:R-:W-:Y:S01]  /*14e0*/  ISETP.GE.AND P2, PT, R2, RZ, PT ;  /* 0x000000ff0200720c */ /* 0x000fe20003f46270 */
[----:B------:R-:W-:Y:S02]  /*14f0*/  @UP0 UIMAD UR23, UR23, UR25, URZ ;  /* 0x00000019171702a4 */ /* 0x000fe4000f8e023f */
[----:B------:R-:W-:Y:S02]  /*1500*/  UIMAD.WIDE.U32 UR28, UR8, UR11, URZ ;  /* 0x0000000b081c72a5 */ /* 0x000fe4000f8e003f */
[----:B------:R-:W-:Y:S02]  /*1510*/  @UP3 USEL UR11, UR17, UR5, !UP1 ;  /* 0x00000005110b3287 */ /* 0x000fe4000c800000 */
[----:B------:R-:W-:Y:S01]  /*1520*/  @P0 VIADD R0, R0, 0x1 ;  /* 0x0000000100000836 */ /* 0x000fe20000000000 */
[----:B------:R-:W-:Y:S01]  /*1530*/  @!UP3 UIMAD UR9, UR46, UR60, UR55 ;  /* 0x0000003c2e09b2a4 */ /* 0x000fe2000f8e0237 */
[----:B------:R-:W-:Y:S01]  /*1540*/  PLOP3.LUT P0, PT, PT, PT, UP3, 0x80, 0x0 ;  /* 0x000000000000781c */ /* 0x000fe20003f0f038 */
[----:B------:R-:W-:Y:S01]  /*1550*/  UIMAD UR49, UR55, UR61, URZ ;  /* 0x0000003d373172a4 */ /* 0x000fe2000f8e023f */
[----:B------:R-:W-:Y:S01]  /*1560*/  IMAD.MOV.U32 R16, RZ, RZ, R0 ;  /* 0x000000ffff107224 */ /* 0x000fe200078e0000 */
[----:B------:R-:W-:Y:S01]  /*1570*/  @UP3 ULDC UR8, c[0x0][0x2e4] ;  /* 0x0000b90000083ab9 */ /* 0x000fe20000000800 */
[----:B------:R-:W-:-:S02]  /*1580*/  USEL UR53, UR30, URZ, UP4 ;  /* 0x0000003f1e357287 */ /* 0x000fc4000a000000 */
[----:B------:R-:W-:Y:S01]  /*1590*/  @!UP1 UIADD3 UR41, UR37, UR43, URZ ;  /* 0x0000002b25299290 */ /* 0x000fe2000fffe03f */
[----:B------:R-:W-:Y:S01]  /*15a0*/  @!P2 IADD3 R16, -R16, RZ, RZ ;  /* 0x000000ff1010a210 */ /* 0x000fe20007ffe1ff */
[----:B------:R-:W-:Y:S01]  /*15b0*/  @UP3 UIMAD UR30, UR55, UR8, UR11 ;  /* 0x00000008371e32a4 */ /* 0x000fe2000f8e020b */
[----:B------:R-:W-:Y:S01]  /*15c0*/  @!P3 LOP3.LUT R16, RZ, R6, RZ, 0x33, !PT ;  /* 0x00000006ff10b212 */ /* 0x000fe200078e33ff */
[----:B------:R-:W-:Y:S02]  /*15d0*/  USHF.R.S32.HI UR43, URZ, 0x6, UR32 ;  /* 0x000000063f2b7899 */ /* 0x000fe40008011420 */
[----:B------:R-:W-:Y:S02]  /*15e0*/  @UP0 UIADD3 UR35, UR13, UR23, URZ ;  /* 0x000000170d230290 */ /* 0x000fe4000fffe03f */
[----:B------:R-:W-:Y:S02]  /*15f0*/  USEL UR51, UR50, URZ, UP4 ;  /* 0x0000003f32337287 */ /* 0x000fe4000a000000 */
[----:B------:R-:W-:-:S02]  /*1600*/  @!UP3 UIMAD UR30, UR9, UR33, URZ ;  /* 0x00000021091eb2a4 */ /* 0x000fc4000f8e023f */
[----:B------:R-:W-:Y:S02]  /*1610*/  USHF.R.S32.HI UR52, URZ, 0x1f, UR49 ;  /* 0x0000001f3f347899 */ /* 0x000fe40008011431 */
        /* <DEDUP_REMOVED lines=17> */
.L_x_417:
        /* <DEDUP_REMOVED lines=13> */
.L_x_418:
        /* <DEDUP_REMOVED lines=11> */
.L_x_419:
[----:B------:R-:W-:-:S04]  /*18b0*/  UIMAD UR5, UR46, UR60, UR55 ;  /* 0x0000003c2e0572a4 */ /* 0x000fc8000f8e0237 */
[----:B------:R-:W-:-:S12]  /*18c0*/  UIMAD UR5, UR5, UR57, URZ ;  /* 0x00000039050572a4 */ /* 0x000fd8000f8e023f */
.L_x_420:
[----:B------:R-:W2:Y:S01]  /*18d0*/  LDL R4, [R1+0x20] ;  /* 0x0000200001047983 */ /* 0x000ea20000100800 */
[----:B------:R-:W1:Y:S01]  /*18e0*/  LDC.64 R8, c[0x0][0x420] ;  /* 0x00010800ff087b82 */ /* 0x000e620000000a00 */
[----:B------:R-:W-:Y:S01]  /*18f0*/  UIMAD UR9, UR61, UR60, URZ ;  /* 0x0000003c3d0972a4 */ /* 0x000fe2000f8e023f */
[--C-:B------:R-:W-:Y:S01]  /*1900*/  SHF.R.S32.HI R243, RZ, 0x1f, R242.reuse ;  /* 0x0000001ffff37819 */ /* 0x100fe200000114f2 */
[----:B------:R-:W3:Y:S01]  /*1910*/  S2R R26, SR_TID.X ;  /* 0x00000000001a7919 */ /* 0x000ee20000002100 */
[C---:B------:R-:W-:Y:S01]  /*1920*/  IADD3 R2, P0, R242.reuse, UR15, RZ ;  /* 0x0000000ff2027c10 */ /* 0x040fe2000ff1e0ff */
[----:B------:R-:W-:Y:S01]  /*1930*/  UIADD3 UR37, UR10, UR5, URZ ;  /* 0x000000050a257290 */ /* 0x000fe2000fffe03f */
[----:B------:R-:W-:Y:S01]  /*1940*/  BSSY B1, `(.L_x_416) ;  /* 0x000092e000017945 */ /* 0x000fe20003800000 */
[----:B------:R-:W-:Y:S01]  /*1950*/  USHF.L.U32 UR5, UR9, 0x6, URZ ;  /* 0x0000000609057899 */ /* 0x000fe2000800063f */
[----:B------:R-:W-:Y:S01]  /*1960*/  IADD3.X R3, R243, UR41, RZ, P0, !PT ;  /* 0x00000029f3037c10 */ /* 0x000fe200087fe4ff */
[----:B------:R-:W-:Y:S01]  /*1970*/  UIADD3 UR14, -UR16, UR38, UR34 ;  /* 0x00000026100e7290 */ /* 0x000fe2000fffe122 */
[----:B------:R-:W-:Y:S01]  /*1980*/  IADD3 R12, P0, R27, UR10, RZ ;  /* 0x0000000a1b0c7c10 */ /* 0x000fe2000ff1e0ff */
[----:B------:R-:W-:Y:S01]  /*1990*/  ULDC UR44, c[0x0][0x398] ;  /* 0x0000e600002c7ab9 */ /* 0x000fe20000000800 */
[----:B------:R-:W-:Y:S01]  /*19a0*/  UIADD3 UR17, UP2, UP1, UR28, UR5, UR49 ;  /* 0x000000051c117290 */ /* 0x000fe2000f95e031 */
[----:B------:R-:W-:Y:S01]  /*19b0*/  VIADD R250, R242, 0x40 ;  /* 0x00000040f2fa7836 */ /* 0x000fe20000000000 */
[----:B------:R-:W-:Y:S01]  /*19c0*/  USHF.R.S32.HI UR11, URZ, 0x1f, UR5 ;  /* 0x0000001f3f0b7899 */ /* 0x000fe20008011405 */
[----:B------:R-:W-:Y:S01]  /*19d0*/  IADD3.X R13, R24, UR31, RZ, P0, !PT ;  /* 0x0000001f180d7c10 */ /* 0x000fe200087fe4ff */
[----:B------:R-:W-:Y:S01]  /*19e0*/  UIADD3 UR5, UR14, -UR44, URZ ;  /* 0x8000002c0e057290 */ /* 0x000fe2000fffe03f */
[----:B------:R-:W-:Y:S01]  /*19f0*/  IMAD.WIDE.U32 R6, R12, UR26, R242 ;  /* 0x0000001a0c067c25 */ /* 0x000fe2000f8e00f2 */
[----:B------:R-:W-:-:S02]  /*1a00*/  UIADD3 UR36, UR10, UR30, URZ ;  /* 0x0000001e0a247290 */ /* 0x000fc4000fffe03f */
[----:B------:R-:W-:Y:S01]  /*1a10*/  USHF.R.S32.HI UR45, URZ, 0x1f, UR55 ;  /* 0x0000001f3f2d7899 */ /* 0x000fe20008011437 */
[----:B------:R-:W-:Y:S01]  /*1a20*/  IMAD R5, R13, UR26, RZ ;  /* 0x0000001a0d057c24 */ /* 0x000fe2000f8e02ff */
[----:B------:R-:W-:Y:S01]  /*1a30*/  ULDC.64 UR12, c[0x0][0x428] ;  /* 0x00010a00000c7ab9 */ /* 0x000fe20000000a00 */
[----:B------:R-:W-:Y:S01]  /*1a40*/  IADD3 R6, P2, R6, UR42, RZ ;  /* 0x0000002a06067c10 */ /* 0x000fe2000ff5e0ff */
[C---:B-1----:R-:W-:Y:S01]  /*1a50*/  IMAD R0, R8.reuse, UR31, RZ ;  /* 0x0000001f08007c24 */ /* 0x042fe2000f8e02ff */
[----:B------:R-:W-:Y:S01]  /*1a60*/  UIMAD UR19, UR45, UR12, URZ ;  /* 0x0000000c2d1372a4 */ /* 0x000fe2000f8e023f */
[----:B------:R-:W-:Y:S01]  /*1a70*/  IMAD.WIDE.U32 R2, R8, UR10, R2 ;  /* 0x0000000a08027c25 */ /* 0x000fe2000f8e0002 */
[----:B------:R-:W-:Y:S01]  /*1a80*/  ULDC.64 UR28, c[0x0][0x258] ;  /* 0x00009600001c7ab9 */ /* 0x000fe20000000a00 */
[----:B------:R-:W-:Y:S01]  /*1a90*/  ULDC.64 UR60, c[0x0][0x2b0] ;  /* 0x0000ac00003c7ab9 */ /* 0x000fe20000000a00 */
[----:B------:R-:W-:Y:S01]  /*1aa0*/  UIMAD UR19, UR55, UR13, UR19 ;  /* 0x0000000d371372a4 */ /* 0x000fe2000f8e0213 */
[----:B------:R-:W-:Y:S01]  /*1ab0*/  IMAD R0, R9, UR10, R0 ;  /* 0x0000000a09007c24 */ /* 0x000fe2000f8e0200 */
[----:B------:R-:W-:Y:S01]  /*1ac0*/  UIADD3.X UR10, UR50, UR11, UR52, UP2, UP1 ;  /* 0x0000000b320a7290 */ /* 0x000fe200097e2434 */
[----:B------:R-:W-:Y:S01]  /*1ad0*/  IMAD.U32 R15, RZ, RZ, UR12 ;  /* 0x0000000cff0f7e24 */ /* 0x000fe2000f8e00ff */
[----:B------:R-:W-:Y:S01]  /*1ae0*/  UIADD3 UR11, UP2, UP1, UR53, UR17, UR54 ;  /* 0x00000011350b7290 */ /* 0x000fe2000f95e036 */
[----:B------:R-:W-:Y:S01]  /*1af0*/  IMAD.IADD R3, R3, 0x1, R0 ;  /* 0x0000000103037824 */ /* 0x000fe200078e0200 */
[----:B---3--:R-:W-:Y:S01]  /*1b00*/  SHF.R.S32.HI R25, RZ, 0x1f, R26 ;  /* 0x0000001fff197819 */ /* 0x008fe2000001141a */
[----:B------:R-:W-:Y:S01]  /*1b10*/  USHF.R.S32.HI UR17, URZ, 0x1f, UR5 ;  /* 0x0000001f3f117899 */ /* 0x000fe20008011405 */
[----:B------:R-:W-:Y:S01]  /*1b20*/  IMAD R18, R12, UR27, R5 ;  /* 0x0000001b0c127c24 */ /* 0x000fe2000f8e0205 */
[----:B------:R-:W-:Y:S01]  /*1b30*/  ULDC.64 UR12, c[0x0][0x400] ;  /* 0x00010000000c7ab9 */ /* 0x000fe20000000a00 */
[----:B------:R-:W-:Y:S01]  /*1b40*/  LEA.HI R0, R25, R26, RZ, 0x5 ;  /* 0x0000001a19007211 */ /* 0x000fe200078f28ff */
[----:B------:R-:W-:Y:S01]  /*1b50*/  ULEA.HI UR17, UR17, UR5, URZ, 0x6 ;  /* 0x0000000511117291 */ /* 0x000fe2000f8f303f */
[----:B------:R-:W-:Y:S01]  /*1b60*/  IMAD.WIDE.U32 R2, R15, UR55, R2 ;  /* 0x000000370f027c25 */ /* 0x000fe2000f8e0002 */
[----:B------:R-:W-:Y:S01]  /*1b70*/  IADD3.X R7, R7, UR40, R18, P2, !PT ;  /* 0x0000002807077c10 */ /* 0x000fe200097fe412 */
[----:B------:R-:W-:Y:S01]  /*1b80*/  ULDC.64 UR30, c[0x0][0x3e0] ;  /* 0x0000f800001e7ab9 */ /* 0x000fe20000000a00 */
[----:B------:R-:W-:Y:S01]  /*1b90*/  SHF.R.S32.HI R0, RZ, 0x5, R0 ;  /* 0x00000005ff007819 */ /* 0x000fe20000011400 */
[----:B------:R-:W-:Y:S01]  /*1ba0*/  USHF.R.S32.HI UR17, URZ, 0x6, UR17 ;  /* 0x000000063f117899 */ /* 0x000fe20008011411 */
[----:B------:R-:W-:Y:S01]  /*1bb0*/  MOV R17, UR28 ;  /* 0x0000001c00117c02 */ /* 0x000fe20008000f00 */
[----:B------:R-:W-:Y:S01]  /*1bc0*/  VIADD R5, R3, UR19 ;  /* 0x0000001303057c36 */ /* 0x000fe20008000000 */
[----:B------:R-:W-:Y:S01]  /*1bd0*/  UIADD3 UR8, UR43, -0x1, URZ ;  /* 0xffffffff2b087890 */ /* 0x000fe2000fffe03f */
[----:B------:R-:W-:-:S02]  /*1be0*/  VIADD R251, R242, 0x80 ;  /* 0x00000080f2fb7836 */ /* 0x000fc40000000000 */
[----:B------:R-:W-:-:S04]  /*1bf0*/  IMAD.WIDE.U32 R10, R17, UR55, R6 ;  /* 0x00000037110a7c25 */ /* 0x000fc8000f8e0006 */
[----:B--2---:R-:W-:Y:S01]  /*1c00*/  IMAD R0, R0, UR9, R4 ;  /* 0x0000000900007c24 */ /* 0x004fe2000f8e0204 */
[----:B------:R-:W-:Y:S02]  /*1c10*/  UIADD3.X UR9, UR51, UR10, UR48, UP2, UP1 ;  /* 0x0000000a33097290 */ /* 0x000fe400097e2430 */
[----:B------:R-:W-:Y:S02]  /*1c20*/  UISETP.LT.AND UP1, UPT, URZ, UR17, UPT ;  /* 0x000000113f00728c */ /* 0x000fe4000bf21270 */
[C---:B------:R-:W-:Y:S02]  /*1c30*/  IADD3 R4, P0, R0.reuse, UR11, RZ ;  /* 0x0000000b00047c10 */ /* 0x040fe4000ff1e0ff */
[----:B------:R-:W-:Y:S02]  /*1c40*/  USEL UR17, URZ, UR17, !UP1 ;  /* 0x000000113f117287 */ /* 0x000fe4000c800000 */
[----:B------:R-:W-:Y:S01]  /*1c50*/  LEA.HI.X.SX32 R0, R0, UR9, 0x1, P0 ;  /* 0x0000000900007c11 */ /* 0x000fe200080f0eff */
[----:B------:R-:W-:Y:S01]  /*1c60*/  UIMAD UR9, UR45, UR28, URZ ;  /* 0x0000001c2d0972a4 */ /* 0x000fe2000f8e023f */
[----:B------:R-:W-:Y:S01]  /*1c70*/  LEA R232, P0, R4, UR12, 0x2 ;  /* 0x0000000c04e87c11 */ /* 0x000fe2000f8010ff */
[----:B------:R-:W-:Y:S01]  /*1c80*/  UISETP.GT.AND UP1, UPT, UR43, UR17, UPT ;  /* 0x000000112b00728c */ /* 0x000fe2000bf24270 */
[----:B------:R-:W-:-:S02]  /*1c90*/  ULDC.64 UR44, c[0x0][0x478] ;  /* 0x00011e00002c7ab9 */ /* 0x000fc40000000a00 */
[----:B------:R-:W-:Y:S01]  /*1ca0*/  LEA.HI.X R233, R4, UR13, R0, 0x2, P0 ;  /* 0x0000000d04e97c11 */ /* 0x000fe200080f1400 */
[----:B------:R-:W-:Y:S01]  /*1cb0*/  IMAD.MOV.U32 R4, RZ, RZ, R2 ;  /* 0x000000ffff047224 */ /* 0x000fe200078e0002 */
[----:B------:R-:W-:Y:S01]  /*1cc0*/  UIMAD.WIDE UR10, UR37, 0x4, UR44 ;  /* 0x00000004250a78a5 */ /* 0x000fe2000f8e022c */
[----:B------:R-:W-:Y:S01]  /*1cd0*/  PLOP3.LUT P0, PT, PT, PT, UP1, 0x80, 0x0 ;  /* 0x000000000000781c */ /* 0x000fe20003f0f018 */
[-C--:B------:R-:W-:Y:S01]  /*1ce0*/  IMAD R0, R24, R8.reuse, RZ ;  /* 0x0000000818007224 */ /* 0x080fe200078e02ff */
[----:B------:R-:W-:Y:S01]  /*1cf0*/  UIMAD UR9, UR55, UR29, UR9 ;  /* 0x0000001d370972a4 */ /* 0x000fe2000f8e0209 */
[C---:B------:R-:W-:Y:S01]  /*1d00*/  IMAD.WIDE.U32 R4, R27.reuse, R8, R4 ;  /* 0x000000081b047225 */ /* 0x040fe200078e0004 */
[----:B------:R-:W-:Y:S01]  /*1d10*/  UIMAD.WIDE UR36, UR36, 0x4, UR60 ;  /* 0x00000004242478a5 */ /* 0x000fe2000f8e023c */
[----:B------:R-:W-:Y:S02]  /*1d20*/  ULDC.64 UR28, c[0x0][0x210] ;  /* 0x00008400001c7ab9 */ /* 0x000fe40000000a00 */
[----:B------:R-:W-:Y:S01]  /*1d30*/  IMAD R0, R27, R9, R0 ;  /* 0x000000091b007224 */ /* 0x000fe200078e0200 */
[----:B------:R-:W-:Y:S01]  /*1d40*/  LEA R238, P3, R10, UR28, 0x1 ;  /* 0x0000001c0aee7c11 */ /* 0x000fe2000f8608ff */
[----:B------:R-:W-:Y:S01]  /*1d50*/  UMOV UR13, UR11 ;  /* 0x0000000b000d7c82 */ /* 0x000fe20008000000 */
[----:B------:R-:W-:Y:S01]  /*1d60*/  LEA R239, P2, R4, UR30, 0x1 ;  /* 0x0000001e04ef7c11 */ /* 0x000fe2000f8408ff */
[----:B------:R-:W-:Y:S01]  /*1d70*/  IMAD.IADD R14, R5, 0x1, R0 ;  /* 0x00000001050e7824 */ /* 0x000fe200078e0200 */
[----:B------:R-:W-:Y:S01]  /*1d80*/  IADD3 R19, R11, UR9, RZ ;  /* 0x000000090b137c10 */ /* 0x000fe2000fffe0ff */
[----:B------:R-:W-:Y:S01]  /*1d90*/  UMOV UR14, UR10 ;  /* 0x0000000a000e7c82 */ /* 0x000fe20008000000 */
[----:B------:R-:W-:Y:S01]  /*1da0*/  UMOV UR12, UR36 ;  /* 0x00000024000c7c82 */ /* 0x000fe20008000000 */
[----:B------:R-:W-:Y:S01]  /*1db0*/  UMOV UR11, UR37 ;  /* 0x00000025000b7c82 */ /* 0x000fe20008000000 */
[----:B------:R-:W-:-:S02]  /*1dc0*/  LEA.HI.X R240, R10, UR29, R19, 0x1, P3 ;  /* 0x0000001d0af07c11 */ /* 0x000fc400098f0c13 */
        /* <DEDUP_REMOVED lines=21> */
.L_x_422:
        /* <DEDUP_REMOVED lines=20> */
.L_x_423:
        /* <DEDUP_REMOVED lines=8> */
[C---:B------:R-:W-:Y:S02]  /*20e0*/  ISETP.GE.AND P5, PT, R27.reuse, UR16, PT ;  /* 0x000000101b007c0c */ /* 0x040fe4000bfa6270 */
        /* <DEDUP_REMOVED lines=29> */
.L_x_425:
[----:B------:R-:W-:Y:S05]  /*22c0*/  BSYNC B0 ;  /* 0x0000000000007941 */ /* 0x000fea0003800000 */
.L_x_424:
        /* <DEDUP_REMOVED lines=21> */
.L_x_427:
[----:B------:R-:W-:Y:S05]  /*2420*/  BSYNC B0 ;  /* 0x0000000000007941 */ /* 0x000fea0003800000 */
.L_x_426:
        /* <DEDUP_REMOVED lines=34> */
.L_x_429:
[----:B------:R-:W-:Y:S05]  /*2650*/  BSYNC B0 ;  /* 0x0000000000007941 */ /* 0x000fea0003800000 */
.L_x_428:
        /* <DEDUP_REMOVED lines=9> */
[----:B------:R-:W-:-:S03]  /*26f0*/  ISETP.GE.AND P0, PT, R251, UR5, PT ;  /* 0x00000005fb007c0c */ /* 0x000fc6000bf06270 */
[----:B------:R-:W-:-:S04]  /*2700*/  IMAD R2, R2, UR8, RZ ;  /* 0x0000000802027c24 */ /* 0x000fc8000f8e02ff */
[----:B------:R-:W-:Y:S01]  /*2710*/  IMAD R0, R0, UR9, R2 ;  /* 0x0000000900007c24 */ /* 0x000fe2000f8e0202 */
[----:B------:R-:W-:-:S03]  /*2720*/  LEA R2, P3, R4, UR10, 0x1 ;  /* 0x0000000a04027c11 */ /* 0x000fc6000f8608ff */
        /* <DEDUP_REMOVED lines=9> */
.L_x_421:
        /* <DEDUP_REMOVED lines=21> */
[----:B------:R-:W-:Y:S01]  /*2910*/  UMOV UR37, UR41 ;  /* 0x0000002900257c82 */ /* 0x000fe20008000000 */
[----:B------:R-:W-:Y:S01]  /*2920*/  ULDC UR10, c[0x0][0x2d0] ;  /* 0x0000b400000a7ab9 */ /* 0x000fe20000000800 */
[-C--:B------:R-:W-:Y:S01]  /*2930*/  IMAD R0, R9, R12.reuse, R0 ;  /* 0x0000000c09007224 */ /* 0x080fe200078e0200 */
[----:B------:R-:W-:Y:S01]  /*2940*/  ISETP.GE.AND P4, PT, R242, UR10, PT ;  /* 0x0000000af2007c0c */ /* 0x000fe2000bf86270 */
[----:B------:R-:W-:Y:S01]  /*2950*/  IMAD.WIDE.U32 R2, R8, R12, UR36 ;  /* 0x0000002408027e25 */ /* 0x000fe2000f8e000c */
[----:B------:R-:W-:Y:S02]  /*2960*/  ISETP.GE.AND P3, PT, R250, UR10, PT ;  /* 0x0000000afa007c0c */ /* 0x000fe4000bf66270 */
[----:B------:R-:W-:Y:S01]  /*2970*/  ISETP.GE.AND P2, PT, R251, UR10, PT ;  /* 0x0000000afb007c0c */ /* 0x000fe2000bf46270 */
[----:B------:R-:W-:Y:S01]  /*2980*/  IMAD.IADD R3, R3, 0x1, R0 ;  /* 0x0000000103037824 */ /* 0x000fe200078e0200 */
[----:B------:R-:W-:Y:S01]  /*2990*/  ISETP.GE.AND P1, PT, R252, UR10, PT ;  /* 0x0000000afc007c0c */ /* 0x000fe2000bf26270 */
[----:B------:R-:W-:-:S04]  /*29a0*/  IMAD.WIDE.U32 R6, R15, UR55, R2 ;  /* 0x000000370f067c25 */ /* 0x000fc8000f8e0002 */
[----:B------:R-:W-:Y:S02]  /*29b0*/  VIADD R0, R7, UR19 ;  /* 0x0000001307007c36 */ /* 0x000fe40008000000 */
[----:B------:R-:W-:Y:S01]  /*29c0*/  @!P4 MOV R7, R241 ;  /* 0x000000f10007c202 */ /* 0x000fe20000000f00 */
[----:B------:R3:W-:Y:S01]  /*29d0*/  @P4 STS.128 [R236+0x10000], RZ ;  /* 0x010000ffec004388 */ /* 0x0007e20000000c00 */
[----:B--2---:R-:W-:-:S03]  /*29e0*/  IMAD.WIDE R2, R242, 0x2, R28 ;  /* 0x00000002f2027825 */ /* 0x004fc600078e021c */
        /* <DEDUP_REMOVED lines=23> */
.L_x_432:
[----:B------:R-:W-:Y:S05]  /*2b60*/  BSYNC B0 ;  /* 0x0000000000007941 */ /* 0x000fea0003800000 */
.L_x_431:
        /* <DEDUP_REMOVED lines=10> */
[----:B---3--:R-:W-:Y:S01]  /*2c10*/  IMAD.WIDE.U32 R6, R8, 0x20, RZ ;  /* 0x0000002008067825 */ /* 0x008fe200078e00ff */
[----:B------:R-:W-:Y:S02]  /*2c20*/  ISETP.GE.AND P2, PT, R242, UR10, PT ;  /* 0x0000000af2007c0c */ /* 0x000fe4000bf46270 */
[----:B------:R-:W-:Y:S01]  /*2c30*/  ISETP.GE.AND P4, PT, R250, UR10, PT ;  /* 0x0000000afa007c0c */ /* 0x000fe2000bf86270 */
[----:B--2---:R-:W-:Y:S01]  /*2c40*/  IMAD.SHL.U32 R2, R9, 0x20, RZ ;  /* 0x0000002009027824 */ /* 0x004fe200078e00ff */
        /* <DEDUP_REMOVED lines=13> */
[----:B------:R2:W-:Y:S04]  /*2d20*/  @P4 STS.128 [R236+0x13000], RZ ;  /* 0x013000ffec004388 */ /* 0x0005e80000000c00 */
[----:B------:R-:W-:Y:S01]  /*2d30*/  @!PT LDS RZ, [RZ] ;  /* 0x00000000fffff984 */ /* 0x000fe20000000800 */
[----:B------:R-:W-:Y:S01]  /*2d40*/  @!PT LDS RZ, [RZ] ;  /* 0x00000000fffff984 */ /* 0x000fe20000000800 */
[----:B------:R-:W-:Y:S01]  /*2d50*/  @!PT LDS RZ, [RZ] ;  /* 0x00000000fffff984 */ /* 0x000fe20000000800 */
[----:B------:R2:W-:Y:S04]  /*2d60*/  @!P4 LDGSTS.E.BYPASS.LTC128B.128 [R236+0x13000], desc[UR6][R4.64+0x80] ;  /* 0x1300008004eccfae */ /* 0x0005e8000b901d46 */
[----:B------:R2:W-:Y:S01]  /*2d70*/  @P3 STS.128 [R236+0x15000], RZ ;  /* 0x015000ffec003388 */ /* 0x0005e20000000c00 */
[----:B---3--:R-:W-:-:S04]  /*2d80*/  @!P3 LEA R2, P2, R0, UR30, 0x1 ;  /* 0x0000001e0002bc11 */ /* 0x008fc8000f8408ff */
[----:B------:R-:W-:-:S05]  /*2d90*/  @!P3 LEA.HI.X R3, R0, UR31, R6, 0x1, P2 ;  /* 0x0000001f0003bc11 */ /* 0x000fca00090f0c06 */
        /* <DEDUP_REMOVED lines=12> */
.L_x_434:
[----:B------:R-:W-:Y:S05]  /*2e60*/  BSYNC B0 ;  /* 0x0000000000007941 */ /* 0x000fea0003800000 */
.L_x_433:
[----:B------:R-:W-:Y:S01]  /*2e70*/  BSSY B0, `(.L_x_435) ;  /* 0x0000046000007945 */ /* 0x000fe20003800000 */
[----:B------:R-:W-:-:S03]  /*2e80*/  LEA R234, R234, UR4, 0x1 ;  /* 0x00000004eaea7c11 */ /* 0x000fc6000f8e08ff */
        /* <DEDUP_REMOVED lines=18> */
.L_x_436:
[----:B---3--:R-:W3:Y:S01]  /*2fb0*/  LDC.64 R6, c[0x0][0x210] ;  /* 0x00008400ff067b82 */ /* 0x008ee20000000a00 */
[----:B--2---:R-:W-:Y:S01]  /*2fc0*/  IMAD.U32 R2, RZ, RZ, UR42 ;  /* 0x0000002aff027e24 */ /* 0x004fe2000f8e00ff */
        /* <DEDUP_REMOVED lines=8> */
[----:B------:R2:W-:Y:S02]  /*3050*/  @P1 STS [R234], RZ ;  /* 0x000000ffea001388 */ /* 0x0005e40000000800 */
[----:B------:R-:W-:Y:S02]  /*3060*/  VIADD R0, R5, UR9 ;  /* 0x0000000905007c36 */ /* 0x000fe40008000000 */
[----:B------:R2:W-:Y:S01]  /*3070*/  @P1 STS [R234+0x4], RZ ;  /* 0x000004ffea001388 */ /* 0x0005e20000000800 */
[----:B---3--:R-:W-:Y:S01]  /*3080*/  IMAD.WIDE R2, R242, 0x2, R6 ;  /* 0x00000002f2027825 */ /* 0x008fe200078e0206 */
[----:B------:R-:W-:Y:S02]  /*3090*/  @!P1 MOV R6, R238 ;  /* 0x000000ee00069202 */ /* 0x000fe40000000f00 */
[----:B------:R2:W-:Y:S01]  /*30a0*/  @P1 STS [R234+0x8], RZ ;  /* 0x000008ffea001388 */ /* 0x0005e20000000800 */
[----:B------:R-:W-:Y:S01]  /*30b0*/  @!P1 IMAD.MOV.U32 R7, RZ, RZ, R240 ;  /* 0x000000ffff079224 */ /* 0x000fe200078e00f0 */
[----:B------:R-:W-:-:S02]  /*30c0*/  LEA R2, P4, R4, R2, 0x1 ;  /* 0x0000000204027211 */ /* 0x000fc400078808ff */
        /* <DEDUP_REMOVED lines=32> */
.L_x_437:
[----:B------:R-:W-:Y:S05]  /*32d0*/  BSYNC B0 ;  /* 0x0000000000007941 */ /* 0x000fea0003800000 */
.L_x_435:
        /* <DEDUP_REMOVED lines=21> */
.L_x_439:
[----:B------:R-:W-:Y:S01]  /*3430*/  ULDC UR10, c[0x0][0x2d0] ;  /* 0x0000b400000a7ab9 */ /* 0x000fe20000000800 */
[----:B--23--:R-:W-:Y:S01]  /*3440*/  IMAD.U32 R3, RZ, RZ, UR26 ;  /* 0x0000001aff037e24 */ /* 0x00cfe2000f8e00ff */
        /* <DEDUP_REMOVED lines=43> */
[----:B--2---:R-:W-:-:S04]  /*3700*/  LEA R2, P1, R0, UR28, 0x1 ;  /* 0x0000001c00027c11 */ /* 0x004fc8000f8208ff */
[----:B------:R-:W-:-:S05]  /*3710*/  LEA.HI.X R3, R0, UR29, R8, 0x1, P1 ;  /* 0x0000001d00037c11 */ /* 0x000fca00088f0c08 */
[----:B------:R-:W-:Y:S01]  /*3720*/  @!PT LDS RZ, [RZ] ;  /* 0x00000000fffff984 */ /* 0x000fe20000000800 */
[----:B------:R-:W-:Y:S01]  /*3730*/  @!PT LDS RZ, [RZ] ;  /* 0x00000000fffff984 */ /* 0x000fe20000000800 */
[----:B------:R-:W-:Y:S01]  /*3740*/  @!PT LDS RZ, [RZ] ;  /* 0x00000000fffff984 */ /* 0x000fe20000000800 */
[----:B------:R2:W-:Y:S04]  /*3750*/  LDGSTS.E.BYPASS.LTC128B.128 [R234+0x7000], desc[UR6][R2.64+0x180] ;  /* 0x0700018002ea7fae */ /* 0x0005e8000b901d46 */
.L_x_440:
[----:B------:R-:W-:Y:S05]  /*3760*/  BSYNC B0 ;  /* 0x0000000000007941 */ /* 0x000fea0003800000 */
.L_x_438:
[----:B------:R-:W5:Y:S01]  /*3770*/  LDL R84, [R1+0x18] ;  /* 0x0000180001547983 */ /* 0x000f620000100800 */
[----:B------:R-:W-:Y:S01]  /*3780*/  UIADD3 UR10, -UR34, UR16, URZ ;  /* 0x00000010220a7290 */ /* 0x000fe2000fffe13f */
[----:B--23--:R-:W-:Y:S01]  /*3790*/  IMAD.U32 R2, RZ, RZ, UR20 ;  /* 0x00000014ff027e24 */ /* 0x00cfe2000f8e00ff */
[----:B------:R-:W-:Y:S01]  /*37a0*/  USHF.R.S32.HI UR9, URZ, 0x1f, UR34 ;  /* 0x0000001f3f097899 */ /* 0x000fe20008011422 */
[----:B------:R-:W-:Y:S01]  /*37b0*/  BSSY B0, `(.L_x_441) ;  /* 0x0000044000007945 */ /* 0x000fe20003800000 */
[----:B------:R-:W-:Y:S01]  /*37c0*/  ULDC.64 UR26, c[0x0][0x260] ;  /* 0x00009800001a7ab9 */ /* 0x000fe20000000a00 */
[----:B------:R-:W-:Y:S01]  /*37d0*/  IMAD.WIDE.U32 R2, R2, UR34, R242 ;  /* 0x0000002202027c25 */ /* 0x000fe2000f8e00f2 */
[----:B------:R-:W-:Y:S01]  /*37e0*/  ISETP.GE.AND P3, PT, R27, UR10, PT ;  /* 0x0000000a1b007c0c */ /* 0x000fe2000bf66270 */
[----:B------:R-:W-:Y:S01]  /*37f0*/  UIMAD UR15, UR9, UR20, URZ ;  /* 0x00000014090f72a4 */ /* 0x000fe2000f8e023f */
[----:B------:R-:W-:-:S03]  /*3800*/  IADD3 R2, P1, R2, UR23, RZ ;  /* 0x0000001702027c10 */ /* 0x000fc6000ff3e0ff */
[----:B------:R-:W-:-:S06]  /*3810*/  UIMAD UR15, UR34, UR21, UR15 ;  /* 0x00000015220f72a4 */ /* 0x000fcc000f8e020f */
[----:B------:R-:W-:Y:S02]  /*3820*/  IMAD.U32 R0, RZ, RZ, UR15 ;  /* 0x0000000fff007e24 */ /* 0x000fe4000f8e00ff */
[----:B------:R2:W-:Y:S03]  /*3830*/  @P3 STS.128 [R236+0x18000], RZ ;  /* 0x018000ffec003388 */ /* 0x0005e60000000c00 */
[----:B------:R-:W-:Y:S01]  /*3840*/  IADD3.X R3, R3, UR33, R0, P1, !PT ;  /* 0x0000002103037c10 */ /* 0x000fe20008ffe400 */
[----:B------:R2:W-:Y:S01]  /*3850*/  @P3 STS.128 [R236+0x1a000], RZ ;  /* 0x01a000ffec003388 */ /* 0x0005e20000000c00 */
[----:B------:R-:W-:-:S03]  /*3860*/  IMAD R0, R22, UR26, RZ ;  /* 0x0000001a16007c24 */ /* 0x000fc6000f8e02ff */
[----:B------:R2:W-:Y:S01]  /*3870*/  @P3 STS.128 [R236+0x1c000], RZ ;  /* 0x01c000ffec003388 */ /* 0x0005e20000000c00 */
[C---:B------:R-:W-:Y:S02]  /*3880*/  IMAD R12, R16.reuse, UR27, R0 ;  /* 0x0000001b100c7c24 */ /* 0x040fe4000f8e0200 */
[----:B------:R-:W-:Y:S01]  /*3890*/  IMAD.WIDE.U32 R10, R16, UR26, R2 ;  /* 0x0000001a100a7c25 */ /* 0x000fe2000f8e0002 */
[----:B------:R2:W-:Y:S04]  /*38a0*/  @P3 STS.128 [R236+0x1e000], RZ ;  /* 0x01e000ffec003388 */ /* 0x0005e80000000c00 */
[----:B------:R-:W-:Y:S02]  /*38b0*/  IADD3 R13, R11, R12, RZ ;  /* 0x0000000c0b0d7210 */ /* 0x000fe40007ffe0ff */
[----:B-----5:R-:W-:-:S02]  /*38c0*/  IADD3 R4, R84, 0x8, RZ ;  /* 0x0000000854047810 */ /* 0x020fc40007ffe0ff */
[----:B------:R-:W-:Y:S02]  /*38d0*/  ISETP.GE.AND P6, PT, R84, UR5, PT ;  /* 0x0000000554007c0c */ /* 0x000fe4000bfc6270 */
[----:B------:R-:W-:Y:S01]  /*38e0*/  ISETP.GE.AND P5, PT, R4, UR5, PT ;  /* 0x0000000504007c0c */ /* 0x000fe2000bfa6270 */
[----:B--2---:R-:W-:-:S12]  /*38f0*/  @P3 BRA `(.L_x_442) ;  /* 0x0000000000bc3947 */ /* 0x004fd80003800000 */
[----:B------:R-:W-:Y:S01]  /*3900*/  ULDC UR5, c[0x0][0x2d0] ;  /* 0x0000b40000057ab9 */ /* 0x000fe20000000800 */
[----:B------:R-:W2:Y:S01]  /*3910*/  LDC.64 R18, c[0x0][0x218] ;  /* 0x00008600ff127b82 */ /* 0x000ea20000000a00 */
        /* <DEDUP_REMOVED lines=16> */
[----:B------:R-:W-:-:S04]  /*3a20*/  IMAD.WIDE.U32 R4, R16, UR26, R2 ;  /* 0x0000001a10047c25 */ /* 0x000fc8000f8e0002 */
[----:B--2---:R-:W-:Y:S01]  /*3a30*/  IMAD.WIDE R2, R242, 0x2, R18 ;  /* 0x00000002f2027825 */ /* 0x004fe200078e0212 */
[----:B---3--:R-:W-:-:S04]  /*3a40*/  @!P2 LEA R8, P1, R6, R14, 0x1 ;  /* 0x0000000e0608a211 */ /* 0x008fc800078208ff */
        /* <DEDUP_REMOVED lines=26> */
.L_x_442:
[----:B------:R-:W-:Y:S05]  /*3bf0*/  BSYNC B0 ;  /* 0x0000000000007941 */ /* 0x000fea0003800000 */
.L_x_441:
        /* <DEDUP_REMOVED lines=9> */
[----:B------:R-:W-:Y:S01]  /*3c90*/  IADD3 R0, P1, R20, 0x20, RZ ;  /* 0x0000002014007810 */ /* 0x000fe20007f3e0ff */
[----:B------:R-:W5:Y:S01]  /*3ca0*/  LDC.64 R6, c[0x0][0x218] ;  /* 0x00008600ff067b82 */ /* 0x000f620000000a00 */
[----:B------:R-:W-:Y:S01]  /*3cb0*/  ISETP.GE.AND P2, PT, R242, UR5, PT ;  /* 0x00000005f2007c0c */ /* 0x000fe2000bf46270 */
[----:B-12---:R-:W-:Y:S01]  /*3cc0*/  IMAD.U32 R2, RZ, RZ, UR23 ;  /* 0x00000017ff027e24 */ /* 0x006fe2000f8e00ff */
[----:B------:R-:W-:Y:S01]  /*3cd0*/  IADD3.X R4, RZ, R21, RZ, P1, !PT ;  /* 0x00000015ff047210 */ /* 0x000fe20000ffe4ff */
[----:B------:R-:W-:Y:S01]  /*3ce0*/  IMAD.U32 R3, RZ, RZ, UR33 ;  /* 0x00000021ff037e24 */ /* 0x000fe2000f8e00ff */
[----:B------:R-:W-:-:S03]  /*3cf0*/  IADD3 R8, P1, R27, 0x20, RZ ;  /* 0x000000201b087810 */ /* 0x000fc60007f3e0ff */
[----:B------:R-:W-:Y:S02]  /*3d00*/  IMAD R4, R4, UR20, RZ ;  /* 0x0000001404047c24 */ /* 0x000fe4000f8e02ff */
[----:B------:R-:W-:-:S04]  /*3d10*/  IMAD.WIDE.U32 R2, R0, UR20, R2 ;  /* 0x0000001400027c25 */ /* 0x000fc8000f8e0002 */
[----:B------:R-:W1:Y:S01]  /*3d20*/  @!P2 LDC.64 R14, c[0x0][0x218] ;  /* 0x00008600ff0eab82 */ /* 0x000e620000000a00 */
[----:B------:R-:W-:Y:S01]  /*3d30*/  IMAD R0, R0, UR21, R4 ;  /* 0x0000001500007c24 */ /* 0x000fe2000f8e0204 */
[----:B------:R2:W-:Y:S01]  /*3d40*/  @P2 STS.128 [R236+0x19000], RZ ;  /* 0x019000ffec002388 */ /* 0x0005e20000000c00 */
[----:B------:R-:W-:-:S03]  /*3d50*/  IMAD.X R9, RZ, RZ, R24, P1 ;  /* 0x000000ffff097224 */ /* 0x000fc600008e0618 */
[----:B------:R-:W-:Y:S01]  /*3d60*/  IADD3 R3, R3, R0, RZ ;  /* 0x0000000003037210 */ /* 0x000fe20007ffe0ff */
[----:B------:R-:W-:Y:S02]  /*3d70*/  IMAD R9, R9, UR20, RZ ;  /* 0x0000001409097c24 */ /* 0x000fe4000f8e02ff */
[----:B------:R-:W-:-:S04]  /*3d80*/  IMAD.WIDE.U32 R4, R16, UR26, R2 ;  /* 0x0000001a10047c25 */ /* 0x000fc8000f8e0002 */
[----:B-----5:R-:W-:Y:S01]  /*3d90*/  IMAD.WIDE R2, R242, 0x2, R6 ;  /* 0x00000002f2027825 */ /* 0x020fe200078e0206 */
[----:B------:R-:W-:Y:S02]  /*3da0*/  MOV R6, R10 ;  /* 0x0000000a00067202 */ /* 0x000fe40000000f00 */
[----:B------:R-:W-:Y:S01]  /*3db0*/  IADD3 R0, R12, R5, RZ ;  /* 0x000000050c007210 */ /* 0x000fe20007ffe0ff */
[----:B------:R-:W-:Y:S01]  /*3dc0*/  IMAD.MOV.U32 R7, RZ, RZ, R13 ;  /* 0x000000ffff077224 */ /* 0x000fe200078e000d */
[----:B------:R-:W-:Y:S01]  /*3dd0*/  LEA R2, P1, R4, R2, 0x1 ;  /* 0x0000000204027211 */ /* 0x000fe200078208ff */
[----:B------:R-:W-:-:S03]  /*3de0*/  IMAD.WIDE.U32 R6, R8, UR20, R6 ;  /* 0x0000001408067c25 */ /* 0x000fc6000f8e0006 */
[----:B------:R-:W-:Y:S01]  /*3df0*/  LEA.HI.X R3, R4, R3, R0, 0x1, P1 ;  /* 0x0000000304037211 */ /* 0x000fe200008f0c00 */
[----:B------:R-:W-:Y:S01]  /*3e00*/  IMAD R8, R8, UR21, R9 ;  /* 0x0000001508087c24 */ /* 0x000fe2000f8e0209 */
[----:B-1----:R-:W-:-:S03]  /*3e10*/  @!P2 LEA R4, P1, R6, R14, 0x1 ;  /* 0x0000000e0604a211 */ /* 0x002fc600078208ff */
        /* <DEDUP_REMOVED lines=25> */
.L_x_444:
[----:B------:R-:W-:Y:S05]  /*3fb0*/  BSYNC B0 ;  /* 0x0000000000007941 */ /* 0x000fea0003800000 */
.L_x_443:
[----:B------:R-:W-:Y:S01]  /*3fc0*/  UIMAD UR5, UR9, UR24, URZ ;  /* 0x00000018090572a4 */ /* 0x000fe2000f8e023f */
[----:B------:R3:W-:Y:S01]  /*3fd0*/  @P3 STS.128 [R236+0x20000], RZ ;  /* 0x020000ffec003388 */ /* 0x0007e20000000c00 */
[----:B-12---:R-:W-:Y:S01]  /*3fe0*/  IMAD.WIDE.U32 R2, R17, UR34, R242 ;  /* 0x0000002211027c25 */ /* 0x006fe2000f8e00f2 */
[----:B------:R-:W-:Y:S01]  /*3ff0*/  ULDC.64 UR20, c[0x0][0x268] ;  /* 0x00009a0000147ab9 */ /* 0x000fe20000000a00 */
[----:B------:R-:W-:Y:S01]  /*4000*/  UIMAD UR5, UR34, UR25, UR5 ;  /* 0x00000019220572a4 */ /* 0x000fe2000f8e0205 */
[----:B------:R3:W-:Y:S01]  /*4010*/  @P3 STS.128 [R236+0x22000], RZ ;  /* 0x022000ffec003388 */ /* 0x0007e20000000c00 */
[----:B------:R-:W-:Y:S01]  /*4020*/  IMAD R0, R22, UR20, RZ ;  /* 0x0000001416007c24 */ /* 0x000fe2000f8e02ff */
[----:B------:R-:W-:Y:S01]  /*4030*/  IADD3 R2, P1, R2, UR32, RZ ;  /* 0x0000002002027c10 */ /* 0x000fe2000ff3e0ff */
[----:B------:R-:W-:Y:S01]  /*4040*/  BSSY B0, `(.L_x_445) ;  /* 0x0000038000007945 */ /* 0x000fe20003800000 */
[----:B------:R3:W-:Y:S01]  /*4050*/  @P3 STS.128 [R236+0x24000], RZ ;  /* 0x024000ffec003388 */ /* 0x0007e20000000c00 */
[----:B------:R-:W-:Y:S01]  /*4060*/  MOV R4, UR5 ;  /* 0x0000000500047c02 */ /* 0x000fe20008000f00 */
[----:B------:R-:W-:-:S02]  /*4070*/  IMAD R13, R16, UR21, R0 ;  /* 0x00000015100d7c24 */ /* 0x000fc4000f8e0200 */
[----:B------:R3:W-:Y:S01]  /*4080*/  @P3 STS.128 [R236+0x26000], RZ ;  /* 0x026000ffec003388 */ /* 0x0007e20000000c00 */
[----:B------:R-:W-:-:S03]  /*4090*/  IADD3.X R3, R3, UR35, R4, P1, !PT ;  /* 0x0000002303037c10 */ /* 0x000fc60008ffe404 */
[----:B------:R-:W-:-:S05]  /*40a0*/  IMAD.WIDE.U32 R8, R16, UR20, R2 ;  /* 0x0000001410087c25 */ /* 0x000fca000f8e0002 */
[----:B------:R-:W-:Y:S01]  /*40b0*/  IADD3 R12, R9, R13, RZ ;  /* 0x0000000d090c7210 */ /* 0x000fe20007ffe0ff */
        /* <DEDUP_REMOVED lines=10> */
[----:B------:R-:W2:Y:S01]  /*4160*/  @!P2 LDC.64 R14, c[0x0][0x220] ;  /* 0x00008800ff0eab82 */ /* 0x000ea20000000a00 */
        /* <DEDUP_REMOVED lines=9> */
[----:B-1----:R-:W-:Y:S01]  /*4200*/  IMAD.WIDE R2, R242, 0x2, R18 ;  /* 0x00000002f2027825 */ /* 0x002fe200078e0212 */
[----:B--2---:R-:W-:-:S04]  /*4210*/  @!P2 LEA R10, P1, R6, R14, 0x1 ;  /* 0x0000000e060aa211 */ /* 0x004fc800078208ff */
        /* <DEDUP_REMOVED lines=26> */
.L_x_446:
[----:B------:R-:W-:Y:S05]  /*43c0*/  BSYNC B0 ;  /* 0x0000000000007941 */ /* 0x000fea0003800000 */
.L_x_445:
        /* <DEDUP_REMOVED lines=11> */
[----:B------:R-:W-:Y:S01]  /*4480*/  IADD3 R6, P3, R27, 0x20, RZ ;  /* 0x000000201b067810 */ /* 0x000fe20007f7e0ff */
[----:B------:R-:W-:Y:S01]  /*4490*/  IMAD.U32 R3, RZ, RZ, UR35 ;  /* 0x00000023ff037e24 */ /* 0x000fe2000f8e00ff */
[----:B------:R-:W-:Y:S01]  /*44a0*/  IADD3.X R7, RZ, R21, RZ, P2, !PT ;  /* 0x00000015ff077210 */ /* 0x000fe200017fe4ff */
[----:B------:R-:W-:Y:S01]  /*44b0*/  IMAD.MOV.U32 R4, RZ, RZ, R8 ;  /* 0x000000ffff047224 */ /* 0x000fe200078e0008 */
[----:B------:R-:W-:Y:S01]  /*44c0*/  IADD3.X R9, RZ, R24, RZ, P3, !PT ;  /* 0x00000018ff097210 */ /* 0x000fe20001ffe4ff */
[----:B------:R-:W-:Y:S01]  /*44d0*/  IMAD.WIDE.U32 R2, R0, UR24, R2 ;  /* 0x0000001800027c25 */ /* 0x000fe2000f8e0002 */
[----:B------:R-:W-:-:S02]  /*44e0*/  MOV R5, R12 ;  /* 0x0000000c00057202 */ /* 0x000fc40000000f00 */
[----:B------:R-:W-:Y:S01]  /*44f0*/  ISETP.GE.AND P3, PT, R250, UR5, PT ;  /* 0x00000005fa007c0c */ /* 0x000fe2000bf66270 */
[----:B------:R-:W-:Y:S02]  /*4500*/  IMAD R7, R7, UR24, RZ ;  /* 0x0000001807077c24 */ /* 0x000fe4000f8e02ff */
[----:B------:R-:W1:Y:S01]  /*4510*/  @!P1 LDC.64 R10, c[0x0][0x220] ;  /* 0x00008800ff0a9b82 */ /* 0x000e620000000a00 */
[----:B------:R-:W-:Y:S01]  /*4520*/  IMAD R9, R9, UR24, RZ ;  /* 0x0000001809097c24 */ /* 0x000fe2000f8e02ff */
[----:B------:R2:W-:Y:S01]  /*4530*/  @P1 STS.128 [R236+0x21000], RZ ;  /* 0x021000ffec001388 */ /* 0x0005e20000000c00 */
[----:B------:R-:W-:Y:S02]  /*4540*/  IMAD R0, R0, UR25, R7 ;  /* 0x0000001900007c24 */ /* 0x000fe4000f8e0207 */
[----:B------:R-:W-:-:S04]  /*4550*/  IMAD.WIDE.U32 R4, R6, UR24, R4 ;  /* 0x0000001806047c25 */ /* 0x000fc8000f8e0004 */
[----:B------:R-:W-:Y:S02]  /*4560*/  IMAD R7, R6, UR25, R9 ;  /* 0x0000001906077c24 */ /* 0x000fe4000f8e0209 */
[----:B------:R-:W-:-:S03]  /*4570*/  IMAD.IADD R3, R3, 0x1, R0 ;  /* 0x0000000103037824 */ /* 0x000fc600078e0200 */
[----:B------:R-:W-:Y:S02]  /*4580*/  IADD3 R7, R5, R7, RZ ;  /* 0x0000000705077210 */ /* 0x000fe40007ffe0ff */
[----:B-1----:R-:W-:-:S04]  /*4590*/  @!P1 LEA R6, P2, R4, R10, 0x1 ;  /* 0x0000000a04069211 */ /* 0x002fc800078408ff */
[----:B------:R-:W-:Y:S01]  /*45a0*/  @!P1 LEA.HI.X R7, R4, R11, R7, 0x1, P2 ;  /* 0x0000000b04079211 */ /* 0x000fe200010f0c07 */
[----:B------:R-:W-:Y:S01]  /*45b0*/  IMAD.WIDE.U32 R4, R16, UR20, R2 ;  /* 0x0000001410047c25 */ /* 0x000fe2000f8e0002 */
[----:B------:R-:W-:-:S03]  /*45c0*/  ISETP.GE.AND P2, PT, R251, UR5, PT ;  /* 0x00000005fb007c0c */ /* 0x000fc6000bf46270 */
[----:B-----5:R-:W-:Y:S01]  /*45d0*/  IMAD.WIDE R2, R242, 0x2, R14 ;  /* 0x00000002f2027825 */ /* 0x020fe200078e020e */
[----:B------:R-:W-:Y:S01]  /*45e0*/  @!PT LDS RZ, [RZ] ;  /* 0x00000000fffff984 */ /* 0x000fe20000000800 */
[----:B------:R-:W-:Y:S01]  /*45f0*/  @!PT LDS RZ, [RZ] ;  /* 0x00000000fffff984 */ /* 0x000fe20000000800 */
[----:B------:R-:W-:Y:S01]  /*4600*/  @!PT LDS RZ, [RZ] ;  /* 0x00000000fffff984 */ /* 0x000fe20000000800 */
[----:B------:R2:W-:Y:S01]  /*4610*/  @!P1 LDGSTS.E.BYPASS.LTC128B.128 [R236+0x21000], desc[UR6][R6.64] ;  /* 0x2100000006ec9fae */ /* 0x0005e2000b901d46 */
[----:B------:R-:W-:Y:S02]  /*4620*/  ISETP.GE.AND P1, PT, R252, UR5, PT ;  /* 0x00000005fc007c0c */ /* 0x000fe4000bf26270 */
        /* <DEDUP_REMOVED lines=19> */
.L_x_448:
[----:B------:R-:W-:Y:S05]  /*4760*/  BSYNC B0 ;  /* 0x0000000000007941 */ /* 0x000fea0003800000 */
.L_x_447:
[----:B------:R-:W-:Y:S01]  /*4770*/  ULDC.64 UR24, c[0x0][0x3c8] ;  /* 0x0000f20000187ab9 */ /* 0x000fe20000000a00 */
[----:B------:R-:W-:Y:S01]  /*4780*/  USHF.R.S32.HI UR9, URZ, 0x1f, UR55 ;  /* 0x0000001f3f097899 */ /* 0x000fe20008011437 */
[----:B------:R-:W0:Y:S01]  /*4790*/  LDGDEPBAR ;  /* 0x00000000000079af */ /* 0x000e220000000000 */
[----:B------:R-:W-:Y:S01]  /*47a0*/  UISETP.NE.U32.AND UP1, UPT, UR24, URZ, UPT ;  /* 0x0000003f1800728c */ /* 0x000fe2000bf25070 */
[----:B--2---:R-:W-:Y:S01]  /*47b0*/  SHF.R.S32.HI R7, RZ, 0x1f, R84 ;  /* 0x0000001fff077819 */ /* 0x004fe20000011454 */
[----:B------:R-:W-:Y:S01]  /*47c0*/  IMAD.MOV.U32 R248, RZ, RZ, 0x7f800000 ;  /* 0x7f800000fff87424 */ /* 0x000fe200078e00ff */
[----:B------:R-:W-:Y:S01]  /*47d0*/  ULDC UR19, c[0x0][0x2d0] ;  /* 0x0000b40000137ab9 */ /* 0x000fe20000000800 */
[----:B------:R-:W-:Y:S01]  /*47e0*/  UISETP.NE.AND.EX UP1, UPT, UR25, URZ, UPT, UP1 ;  /* 0x0000003f1900728c */ /* 0x000fe2000bf25310 */
[----:B------:R-:W-:Y:S02]  /*47f0*/  IMAD.MOV.U32 R249, RZ, RZ, 0x7f800000 ;  /* 0x7f800000fff97424 */ /* 0x000fe400078e00ff */
[----:B------:R-:W-:-:S02]  /*4800*/  VIADD R4, R84, 0x1 ;  /* 0x0000000154047836 */ /* 0x000fc40000000000 */
[----:B------:R-:W-:Y:S01]  /*4810*/  IMAD.MOV.U32 R225, RZ, RZ, 0x20 ;  /* 0x00000020ffe17424 */ /* 0x000fe200078e00ff */
[----:B------:R-:W-:Y:S01]  /*4820*/  PLOP3.LUT P3, PT, PT, PT, UP1, 0x80, 0x0 ;  /* 0x000000000000781c */ /* 0x000fe20003f6f018 */
[----:B------:R-:W-:Y:S01]  /*4830*/  IMAD.MOV.U32 R224, RZ, RZ, 0x40 ;  /* 0x00000040ffe07424 */ /* 0x000fe200078e00ff */
[----:B------:R-:W-:Y:S01]  /*4840*/  CS2R R190, SRZ ;  /* 0x0000000000be7805 */ /* 0x000fe2000001ff00 */
[----:B------:R-:W-:Y:S01]  /*4850*/  IMAD.MOV.U32 R237, RZ, RZ, R234 ;  /* 0x000000ffffed7224 */ /* 0x000fe200078e00ea */
[----:B------:R-:W-:Y:S01]  /*4860*/  CS2R R188, SRZ ;  /* 0x0000000000bc7805 */ /* 0x000fe2000001ff00 */
[----:B------:R-:W-:Y:S01]  /*4870*/  @UP1 ULDC.64 UR26, c[0x0][0x3d0] ;  /* 0x0000f400001a1ab9 */ /* 0x000fe20000000a00 */
[----:B------:R-:W-:Y:S01]  /*4880*/  @UP1 UMOV UR20, UR55 ;  /* 0x0000003700141c82 */ /* 0x000fe20008000000 */
[----:B------:R-:W-:Y:S01]  /*4890*/  @UP1 UIMAD UR5, UR56, UR26, URZ ;  /* 0x0000001a380512a4 */ /* 0x000fe2000f8e023f */
[----:B------:R-:W-:Y:S01]  /*48a0*/  @UP1 UMOV UR21, UR9 ;  /* 0x0000000900151c82 */ /* 0x000fe20008000000 */
[----:B------:R-:W-:Y:S01]  /*48b0*/  CS2R R194, SRZ ;  /* 0x0000000000c27805 */ /* 0x000fe2000001ff00 */
[----:B------:R-:W-:-:S02]  /*48c0*/  @UP1 UIMAD.WIDE.U32 UR20, UR46, UR26, UR20 ;  /* 0x0000001a2e1412a5 */ /* 0x000fc4000f8e0014 */
[----:B------:R-:W-:Y:S02]  /*48d0*/  @UP1 UIMAD UR5, UR46, UR27, UR5 ;  /* 0x0000001b2e0512a4 */ /* 0x000fe4000f8e0205 */
[----:B------:R-:W-:Y:S02]  /*48e0*/  @UP1 ULEA UR24, UP0, UR20, UR24, 0x2 ;  /* 0x0000001814181291 */ /* 0x000fe4000f80103f */
[----:B------:R-:W-:Y:S01]  /*48f0*/  @UP1 UIADD3 UR5, UR21, UR5, URZ ;  /* 0x0000000515051290 */ /* 0x000fe2000fffe03f */
[----:B------:R-:W-:Y:S02]  /*4900*/  SHF.L.U64.HI R0, R84, 0x2, R7 ;  /* 0x0000000254007819 */ /* 0x000fe40000010207 */
[----:B------:R-:W-:Y:S02]  /*4910*/  CS2R R192, SRZ ;  /* 0x0000000000c07805 */ /* 0x000fe4000001ff00 */
[----:B------:R-:W-:Y:S01]  /*4920*/  CS2R R186, SRZ ;  /* 0x0000000000ba7805 */ /* 0x000fe2000001ff00 */
[----:B------:R-:W-:Y:S01]  /*4930*/  @UP1 ULEA.HI.X UR25, UR20, UR25, UR5, 0x2, UP0 ;  /* 0x0000001914191291 */ /* 0x000fe200080f1405 */
[----:B-1----:R-:W-:Y:S01]  /*4940*/  IMAD.U32 R2, RZ, RZ, UR24 ;  /* 0x00000018ff027e24 */ /* 0x002fe2000f8e00ff */
[----:B------:R-:W-:Y:S01]  /*4950*/  CS2R R184, SRZ ;  /* 0x0000000000b87805 */ /* 0x000fe2000001ff00 */
[----:B------:R-:W-:Y:S01]  /*4960*/  @UP1 ULDC UR5, c[0x0][0x2e8] ;  /* 0x0000ba0000051ab9 */ /* 0x000fe20000000800 */
[----:B------:R-:W-:-:S02]  /*4970*/  CS2R R182, SRZ ;  /* 0x0000000000b67805 */ /* 0x000fc4000001ff00 */
[----:B------:R-:W-:Y:S01]  /*4980*/  CS2R R180, SRZ ;  /* 0x0000000000b47805 */ /* 0x000fe2000001ff00 */
[----:B------:R-:W-:Y:S01]  /*4990*/  IMAD.U32 R3, RZ, RZ, UR25 ;  /* 0x00000019ff037e24 */ /* 0x000fe2000f8e00ff */
[----:B------:R-:W-:Y:S02]  /*49a0*/  CS2R R174, SRZ ;  /* 0x0000000000ae7805 */ /* 0x000fe4000001ff00 */
[----:B------:R-:W-:Y:S02]  /*49b0*/  CS2R R172, SRZ ;  /* 0x0000000000ac7805 */ /* 0x000fe4000001ff00 */
[----:B------:R-:W-:Y:S02]  /*49c0*/  CS2R R178, SRZ ;  /* 0x0000000000b27805 */ /* 0x000fe4000001ff00 */
[----:B------:R-:W-:Y:S01]  /*49d0*/  CS2R R176, SRZ ;  /* 0x0000000000b07805 */ /* 0x000fe2000001ff00 */
[----:B------:R1:W2:Y:S01]  /*49e0*/  @P3 LDG.E R6, desc[UR6][R2.64] ;  /* 0x0000000602063981 */ /* 0x0002a2000c1e1900 */
        /* <DEDUP_REMOVED lines=24> */
[----:B-1----:R-:W-:Y:S01]  /*4b70*/  IMAD.SHL.U32 R2, R84, 0x4, RZ ;  /* 0x0000000454027824 */ /* 0x002fe200078e00ff */
[----:B------:R-:W-:-:S02]  /*4b80*/  CS2R R74, SRZ ;  /* 0x00000000004a7805 */ /* 0x000fc4000001ff00 */
[----:B------:R-:W-:Y:S02]  /*4b90*/  CS2R R72, SRZ ;  /* 0x0000000000487805 */ /* 0x000fe4000001ff00 */
[----:B------:R-:W-:Y:S02]  /*4ba0*/  CS2R R70, SRZ ;  /* 0x0000000000467805 */ /* 0x000fe4000001ff00 */
[----:B------:R-:W-:Y:S02]  /*4bb0*/  CS2R R68, SRZ ;  /* 0x0000000000447805 */ /* 0x000fe4000001ff00 */
[----:B------:R-:W-:Y:S02]  /*4bc0*/  IADD3 R2, P1, R2, UR12, RZ ;  /* 0x0000000c02027c10 */ /* 0x000fe4000ff3e0ff */
[----:B------:R-:W-:Y:S02]  /*4bd0*/  CS2R R62, SRZ ;  /* 0x00000000003e7805 */ /* 0x000fe4000001ff00 */
[----:B------:R-:W-:-:S02]  /*4be0*/  CS2R R60, SRZ ;  /* 0x00000000003c7805 */ /* 0x000fc4000001ff00 */
[----:B------:R-:W-:Y:S02]  /*4bf0*/  CS2R R66, SRZ ;  /* 0x0000000000427805 */ /* 0x000fe4000001ff00 */
[----:B------:R-:W-:Y:S02]  /*4c00*/  IADD3.X R3, R0, UR11, RZ, P1, !PT ;  /* 0x0000000b00037c10 */ /* 0x000fe40008ffe4ff */
[----:B------:R-:W-:Y:S02]  /*4c10*/  CS2R R64, SRZ ;  /* 0x0000000000407805 */ /* 0x000fe4000001ff00 */
[----:B------:R-:W-:Y:S02]  /*4c20*/  LEA.HI R0, R25, R26, RZ, 0x4 ;  /* 0x0000001a19007211 */ /* 0x000fe400078f20ff */
[----:B------:R-:W-:Y:S02]  /*4c30*/  CS2R R58, SRZ ;  /* 0x00000000003a7805 */ /* 0x000fe4000001ff00 */
[----:B------:R-:W-:Y:S01]  /*4c40*/  CS2R R56, SRZ ;  /* 0x0000000000387805 */ /* 0x000fe2000001ff00 */
[----:B------:R-:W5:Y:S01]  /*4c50*/  @!P6 LDG.E R248, desc[UR6][R2.64] ;  /* 0x0000000602f8e981 */ /* 0x000f62000c1e1900 */
[----:B------:R-:W-:-:S02]  /*4c60*/  LOP3.LUT R0, R0, 0xfffffff0, RZ, 0xc0, !PT ;  /* 0xfffffff000007812 */ /* 0x000fc400078ec0ff */
[----:B------:R-:W-:Y:S02]  /*4c70*/  CS2R R54, SRZ ;  /* 0x0000000000367805 */ /* 0x000fe4000001ff00 */
[----:B------:R-:W-:Y:S01]  /*4c80*/  CS2R R52, SRZ ;  /* 0x0000000000347805 */ /* 0x000fe2000001ff00 */
[----:B------:R1:W5:Y:S01]  /*4c90*/  @!P5 LDG.E R249, desc[UR6][R2.64+0x20] ;  /* 0x0000200602f9d981 */ /* 0x000362000c1e1900 */
[----:B------:R-:W2:Y:S01]  /*4ca0*/  @P3 MUFU.RCP R5, UR5 ;  /* 0x0000000500053d08 */ /* 0x000ea20008001000 */
[----:B------:R-:W-:Y:S01]  /*4cb0*/  IMAD.IADD R0, R26, 0x1, -R0 ;  /* 0x000000011a007824 */ /* 0x000fe200078e0a00 */
[----:B------:R-:W-:Y:S01]  /*4cc0*/  UIADD3 UR20, UR38, 0x40, UR34 ;  /* 0x0000004026147890 */ /* 0x000fe2000fffe022 */
        /* <DEDUP_REMOVED lines=15> */
[----:B------:R-:W-:Y:S01]  /*4dc0*/  CS2R R20, SRZ ;  /* 0x0000000000147805 */ /* 0x000fe2000001ff00 */
[----:B------:R-:W-:Y:S01]  /*4dd0*/  UMOV UR5, URZ ;  /* 0x0000003f00057c82 */ /* 0x000fe20008000000 */
[----:B------:R-:W-:Y:S01]  /*4de0*/  UIADD3 UR20, UR20, -UR16, URZ ;  /* 0x8000001014147290 */ /* 0x000fe2000fffe03f */
[----:B------:R-:W-:Y:S01]  /*4df0*/  ULDC UR21, c[0x0][0x2dc] ;  /* 0x0000b70000157ab9 */ /* 0x000fe20000000800 */
[----:B------:R-:W-:Y:S01]  /*4e00*/  ULDC UR15, c[0x0][0x2ec] ;  /* 0x0000bb00000f7ab9 */ /* 0x000fe20000000800 */
[----:B-1----:R-:W-:-:S04]  /*4e10*/  SHF.R.S32.HI R2, RZ, 0x1f, R0 ;  /* 0x0000001fff027819 */ /* 0x002fc80000011400 */
[----:B------:R-:W-:-:S04]  /*4e20*/  LEA.HI R2, R2, R0, RZ, 0x3 ;  /* 0x0000000002027211 */ /* 0x000fc800078f18ff */
[----:B------:R-:W-:-:S05]  /*4e30*/  LOP3.LUT R2, R2, 0xfffffff8, RZ, 0xc0, !PT ;  /* 0xfffffff802027812 */ /* 0x000fca00078ec0ff */
[----:B------:R-:W-:Y:S02]  /*4e40*/  IMAD.IADD R3, R0, 0x1, -R2 ;  /* 0x0000000100037824 */ /* 0x000fe400078e0a02 */
[----:B------:R-:W-:-:S03]  /*4e50*/  IMAD.U32 R2, RZ, RZ, UR38 ;  /* 0x00000026ff027e24 */ /* 0x000fc6000f8e00ff */
[----:B------:R-:W-:Y:S01]  /*4e60*/  R2P PR, R3, 0x6 ;  /* 0x0000000603007804 */ /* 0x000fe20000000000 */
[----:B------:R-:W-:Y:S01]  /*4e70*/  IMAD.SHL.U32 R3, R84, 0x4, RZ ;  /* 0x0000000454037824 */ /* 0x000fe200078e00ff */
[----:B------:R-:W-:-:S03]  /*4e80*/  IADD3 R2, R4, UR16, -R2 ;  /* 0x0000001004027c10 */ /* 0x000fc6000fffe802 */
[----:B------:R-:W-:Y:S02]  /*4e90*/  SEL R225, R225, 0xffffffe0, !P1 ;  /* 0xffffffe0e1e17807 */ /* 0x000fe40004800000 */
[----:B------:R1:W-:Y:S01]  /*4ea0*/  STL [R1+0x10], R2 ;  /* 0x0000100201007387 */ /* 0x0003e20000100800 */
[----:B------:R-:W-:Y:S02]  /*4eb0*/  SEL R224, R224, 0xffffffc0, !P2 ;  /* 0xffffffc0e0e07807 */ /* 0x000fe40005000000 */
[C---:B------:R-:W-:Y:S01]  /*4ec0*/  IMAD.IADD R227, R226.reuse, 0x1, R225 ;  /* 0x00000001e2e37824 */ /* 0x040fe200078e02e1 */
[----:B------:R3:W-:Y:S02]  /*4ed0*/  STL [R1+0x4], R3 ;  /* 0x0000040301007387 */ /* 0x0007e40000100800 */
[----:B------:R-:W-:Y:S02]  /*4ee0*/  IMAD.IADD R228, R226, 0x1, R224 ;  /* 0x00000001e2e47824 */ /* 0x000fe400078e02e0 */
[----:B------:R-:W-:-:S02]  /*4ef0*/  IMAD.IADD R229, R224, 0x1, R227 ;  /* 0x00000001e0e57824 */ /* 0x000fc400078e02e3 */
[----:B-1----:R-:W-:Y:S01]  /*4f00*/  VIADD R2, R230, 0x4000 ;  /* 0x00004000e6027836 */ /* 0x002fe20000000000 */
[----:B---3--:R-:W-:-:S04]  /*4f10*/  SHF.L.U64.HI R3, R84, 0x2, R7 ;  /* 0x0000000254037819 */ /* 0x008fc80000010207 */
[----:B------:R-:W-:Y:S01]  /*4f20*/  SEL R2, R2, R230, !P0 ;  /* 0x000000e602027207 */ /* 0x000fe20004000000 */
[----:B------:R1:W-:Y:S03]  /*4f30*/  STL [R1], R3 ;  /* 0x0000000301007387 */ /* 0x0003e60000100800 */
[----:B------:R-:W-:Y:S01]  /*4f40*/  LEA R221, R2, UR4, 0x1 ;  /* 0x0000000402dd7c11 */ /* 0x000fe2000f8e08ff */
[----:B--2---:R-:W-:-:S05]  /*4f50*/  @P3 FMUL.FTZ R0, R6, R5 ;  /* 0x0000000506003220 */ /* 0x004fca0000410000 */
[----:B------:R-:W-:Y:S01]  /*4f60*/  @P3 R2UR UR9, R0 ;  /* 0x00000000000932ca */ /* 0x000fe200000e0000 */
[----:B------:R-:W-:-:S05]  /*4f70*/  VIADD R0, R231, 0x4000 ;  /* 0x00004000e7007836 */ /* 0x000fca0000000000 */
[----:B------:R-:W-:-:S04]  /*4f80*/  SEL R0, R0, R231, !P0 ;  /* 0x000000e700007207 */ /* 0x000fc80004000000 */
[----:B------:R-:W-:-:S03]  /*4f90*/  LEA R216, R0, UR4, 0x1 ;  /* 0x0000000400d87c11 */ /* 0x000fc6000f8e08ff */
[----:B-1----:R-:W-:-:S05]  /*4fa0*/  @UP1 UMOV UR5, UR9 ;  /* 0x0000000900051c82 */ /* 0x002fca0008000000 */
.L_x_451:
[----:B------:R-:W0:Y:S01]  /*4fb0*/  LDGDEPBAR ;  /* 0x00000000000079af */ /* 0x000e220000000000 */
[C---:B------:R-:W-:Y:S01]  /*4fc0*/  IADD3 R3, R221.reuse, R225, RZ ;  /* 0x000000e1dd037210 */ /* 0x040fe20007ffe0ff */
[----:B------:R-:W-:Y:S01]  /*4fd0*/  IMAD.IADD R2, R221, 0x1, R224 ;  /* 0x00000001dd027824 */ /* 0x000fe200078e02e0 */
[----:B-----5:R-:W-:Y:S01]  /*4fe0*/  FSETP.NEU.FTZ.AND P1, PT, R248, -INF , PT ;  /* 0xff800000f800780b */ /* 0x020fe20003f3d000 */
[----:B------:R-:W2:Y:S01]  /*4ff0*/  LDL R113, [R1+0x14] ;  /* 0x0000140001717983 */ /* 0x000ea20000100800 */
[----:B------:R-:W-:Y:S01]  /*5000*/  IADD3 R0, R3, R224, RZ ;  /* 0x000000e003007210 */ /* 0x000fe20007ffe0ff */
[----:B------:R-:W-:Y:S02]  /*5010*/  USHF.L.U32 UR9, UR8, 0x6, URZ ;  /* 0x0000000608097899 */ /* 0x000fe4000800063f */
[----:B------:R-:W3:Y:S01]  /*5020*/  LDL R112, [R1+0x10] ;  /* 0x0000100001707983 */ /* 0x000ee20000100800 */
[----:B------:R-:W-:Y:S02]  /*5030*/  USHF.L.U32 UR10, UR18, 0x6, URZ ;  /* 0x00000006120a7899 */ /* 0x000fe4000800063f */
[----:B------:R-:W-:Y:S01]  /*5040*/  UISETP.GE.AND UP0, UPT, UR9, UR20, UPT ;  /* 0x000000140900728c */ /* 0x000fe2000bf06270 */
[----:B------:R-:W4:Y:S01]  /*5050*/  LDL R197, [R1+0x4] ;  /* 0x0000040001c57983 */ /* 0x000f220000100800 */
[----:B------:R-:W-:Y:S02]  /*5060*/  UIADD3 UR10, UR10, 0x40, URZ ;  /* 0x000000400a0a7890 */ /* 0x000fe4000fffe03f */
[----:B------:R-:W-:Y:S01]  /*5070*/  UISETP.GT.AND UP3, UPT, UR8, UR17, UPT ;  /* 0x000000110800728c */ /* 0x000fe2000bf64270 */
[----:B------:R-:W4:Y:S01]  /*5080*/  LDL R196, [R1] ;  /* 0x0000000001c47983 */ /* 0x000f220000100800 */
[----:B------:R-:W-:Y:S06]  /*5090*/  UISETP.LT.AND UP0, UPT, UR10, UR16, UP0 ;  /* 0x000000100a00728c */ /* 0x000fec0008701270 */
[----:B------:R-:W-:Y:S01]  /*50a0*/  PLOP3.LUT P0, PT, PT, PT, UP0, 0x80, 0x0 ;  /* 0x000000000000781c */ /* 0x000fe20003f0f008 */
        /* <DEDUP_REMOVED lines=9> */
[----:B------:R-:W1:Y:S04]  /*5140*/  LDSM.16.M88.4 R104, [R220] ;  /* 0x00000000dc68783b */ /* 0x000e680000000200 */
[----:B------:R-:W-:Y:S01]  /*5150*/  LDSM.16.M88.4 R108, [R219] ;  /* 0x00000000db6c783b */ /* 0x000fe20000000200 */
[C---:B-1----:R-:W-:Y:S06]  /*5160*/  HMMA.16816.F32.BF16 R4, R16.reuse, R8, RZ ;  /* 0x000000081004723c */ /* 0x042fec00000418ff */
[C---:B------:R-:W-:Y:S06]  /*5170*/  HMMA.16816.F32.BF16 R8, R16.reuse, R10, RZ ;  /* 0x0000000a1008723c */ /* 0x040fec00000418ff */
[C---:B------:R-:W-:Y:S06]  /*5180*/  HMMA.16816.F32.BF16 R12, R16.reuse, R84, RZ ;  /* 0x00000054100c723c */ /* 0x040fec00000418ff */
[----:B------:R-:W-:Y:S01]  /*5190*/  HMMA.16816.F32.BF16 R16, R16, R86, RZ ;  /* 0x000000561010723c */ /* 0x000fe200000418ff */
[----:B------:R-:W1:Y:S05]  /*51a0*/  LDSM.16.M88.4 R84, [R220+0x800] ;  /* 0x00080000dc54783b */ /* 0x000e6a0000000200 */
[C---:B------:R-:W-:Y:S06]  /*51b0*/  HMMA.16816.F32.BF16 R4, R88.reuse, R92, R4 ;  /* 0x0000005c5804723c */ /* 0x040fec0000041804 */
[C---:B------:R-:W-:Y:S01]  /*51c0*/  HMMA.16816.F32.BF16 R8, R88.reuse, R94, R8 ;  /* 0x0000005e5808723c */ /* 0x040fe20000041808 */
[----:B------:R-:W1:Y:S05]  /*51d0*/  LDSM.16.M88.4 R92, [R0] ;  /* 0x00000000005c783b */ /* 0x000e6a0000000200 */
[C---:B------:R-:W-:Y:S06]  /*51e0*/  HMMA.16816.F32.BF16 R12, R88.reuse, R96, R12 ;  /* 0x00000060580c723c */ /* 0x040fec000004180c */
[----:B------:R-:W-:Y:S01]  /*51f0*/  HMMA.16816.F32.BF16 R16, R88, R98, R16 ;  /* 0x000000625810723c */ /* 0x000fe20000041810 */
[----:B------:R-:W1:Y:S04]  /*5200*/  LDSM.16.M88.4 R88, [R219+0x800] ;  /* 0x00080000db58783b */ /* 0x000e680000000200 */
[----:B------:R-:W-:Y:S01]  /*5210*/  LDSM.16.M88.4 R96, [R221+0x2000] ;  /* 0x00200000dd60783b */ /* 0x000fe20000000200 */
[C---:B------:R-:W-:Y:S06]  /*5220*/  HMMA.16816.F32.BF16 R4, R100.reuse, R104, R4 ;  /* 0x000000686404723c */ /* 0x040fec0000041804 */
[C---:B------:R-:W-:Y:S01]  /*5230*/  HMMA.16816.F32.BF16 R8, R100.reuse, R106, R8 ;  /* 0x0000006a6408723c */ /* 0x040fe20000041808 */
[----:B------:R-:W1:Y:S05]  /*5240*/  LDSM.16.M88.4 R104, [R218+UR4+0x1a000] ;  /* 0x01a00004da68783b */ /* 0x000e6a0008000200 */
[C---:B-1----:R-:W-:Y:S06]  /*5250*/  HMMA.16816.F32.BF16 R12, R100.reuse, R84, R12 ;  /* 0x00000054640c723c */ /* 0x042fec000004180c */
[----:B------:R-:W-:Y:S01]  /*5260*/  HMMA.16816.F32.BF16 R16, R100, R86, R16 ;  /* 0x000000566410723c */ /* 0x000fe20000041810 */
[----:B------:R-:W1:Y:S04]  /*5270*/  LDSM.16.M88.4 R84, [R218+UR4+0x1a800] ;  /* 0x01a80004da54783b */ /* 0x000e680008000200 */
[----:B------:R-:W-:Y:S01]  /*5280*/  LDSM.16.M88.4 R100, [R3+0x2000] ;  /* 0x002000000364783b */ /* 0x000fe20000000200 */
[C---:B------:R-:W-:Y:S06]  /*5290*/  HMMA.16816.F32.BF16 R4, R92.reuse, R108, R4 ;  /* 0x0000006c5c04723c */ /* 0x040fec0000041804 */
[C---:B------:R-:W-:Y:S01]  /*52a0*/  HMMA.16816.F32.BF16 R8, R92.reuse, R110, R8 ;  /* 0x0000006e5c08723c */ /* 0x040fe20000041808 */
[----:B------:R-:W1:Y:S05]  /*52b0*/  LDSM.16.M88.4 R108, [R217+0x2000] ;  /* 0x00200000d96c783b */ /* 0x000e6a0000000200 */
[C---:B------:R-:W-:Y:S06]  /*52c0*/  HMMA.16816.F32.BF16 R12, R92.reuse, R88, R12 ;  /* 0x000000585c0c723c */ /* 0x040fec000004180c */
[----:B------:R-:W-:Y:S01]  /*52d0*/  HMMA.16816.F32.BF16 R16, R92, R90, R16 ;  /* 0x0000005a5c10723c */ /* 0x000fe20000041810 */
[----:B------:R-:W1:Y:S04]  /*52e0*/  LDSM.16.M88.4 R88, [R217+0x2800] ;  /* 0x00280000d958783b */ /* 0x000e680000000200 */
[----:B------:R-:W-:Y:S01]  /*52f0*/  LDSM.16.M88.4 R92, [R2+0x2000] ;  /* 0x00200000025c783b */ /* 0x000fe20000000200 */
[C---:B------:R-:W-:Y:S06]  /*5300*/  HMMA.16816.F32.BF16 R4, R96.reuse, R104, R4 ;  /* 0x000000686004723c */ /* 0x040fec0000041804 */
[C---:B------:R-:W-:Y:S01]  /*5310*/  HMMA.16816.F32.BF16 R8, R96.reuse, R106, R8 ;  /* 0x0000006a6008723c */ /* 0x040fe20000041808 */
[----:B------:R-:W1:Y:S05]  /*5320*/  LDSM.16.M88.4 R104, [R220+0x2000] ;  /* 0x00200000dc68783b */ /* 0x000e6a0000000200 */
[C---:B-1----:R-:W-:Y:S06]  /*5330*/  HMMA.16816.F32.BF16 R12, R96.reuse, R84, R12 ;  /* 0x00000054600c723c */ /* 0x042fec000004180c */
[----:B------:R-:W-:Y:S01]  /*5340*/  HMMA.16816.F32.BF16 R16, R96, R86, R16 ;  /* 0x000000566010723c */ /* 0x000fe20000041810 */
[----:B------:R-:W1:Y:S04]  /*5350*/  LDSM.16.M88.4 R84, [R220+0x2800] ;  /* 0x00280000dc54783b */ /* 0x000e680000000200 */
        /* <DEDUP_REMOVED lines=25> */
[C---:B-1----:R-:W-:Y:S06]  /*54f0*/  HMMA.16816.F32.BF16 R12, R100.reuse, R84, R12 ;  /* 0x00000054640c723c */ /* 0x042fec000004180c */
[----:B------:R-:W-:Y:S01]  /*5500*/  HMMA.16816.F32.BF16 R16, R100, R86, R16 ;  /* 0x000000566410723c */ /* 0x000fe20000041810 */
[----:B------:R-:W1:Y:S04]  /*5510*/  LDSM.16.M88.4 R84, [R220+0x4800] ;  /* 0x00480000dc54783b */ /* 0x000e680000000200 */
[----:B------:R-:W-:Y:S01]  /*5520*/  LDSM.16.M88.4 R100, [R0+0x4000] ;  /* 0x004000000064783b */ /* 0x000fe20000000200 */
[C---:B------:R-:W-:Y:S06]  /*5530*/  HMMA.16816.F32.BF16 R4, R92.reuse, R108, R4 ;  /* 0x0000006c5c04723c */ /* 0x040fec0000041804 */
[C---:B------:R-:W-:Y:S01]  /*5540*/  HMMA.16816.F32.BF16 R8, R92.reuse, R110, R8 ;  /* 0x0000006e5c08723c */ /* 0x040fe20000041808 */
[----:B------:R-:W4:Y:S05]  /*5550*/  LDSM.16.M88.4 R108, [R219+0x4000] ;  /* 0x00400000db6c783b */ /* 0x000f2a0000000200 */
[C---:B---3--:R-:W-:Y:S06]  /*5560*/  HMMA.16816.F32.BF16 R12, R92.reuse, R88, R12 ;  /* 0x000000585c0c723c */ /* 0x048fec000004180c */
[----:B------:R-:W-:Y:S01]  /*5570*/  HMMA.16816.F32.BF16 R16, R92, R90, R16 ;  /* 0x0000005a5c10723c */ /* 0x000fe20000041810 */
[----:B------:R-:W3:Y:S04]  /*5580*/  LDSM.16.M88.4 R88, [R219+0x4800] ;  /* 0x00480000db58783b */ /* 0x000ee80000000200 */
[----:B------:R-:W-:Y:S01]  /*5590*/  LDSM.16.M88.4 R92, [R221+0x6000] ;  /* 0x00600000dd5c783b */ /* 0x000fe20000000200 */
[C---:B--2---:R-:W-:Y:S06]  /*55a0*/  HMMA.16816.F32.BF16 R4, R96.reuse, R104, R4 ;  /* 0x000000686004723c */ /* 0x044fec0000041804 */
[C---:B------:R-:W-:Y:S01]  /*55b0*/  HMMA.16816.F32.BF16 R8, R96.reuse, R106, R8 ;  /* 0x0000006a6008723c */ /* 0x040fe20000041808 */
[----:B------:R-:W2:Y:S05]  /*55c0*/  LDSM.16.M88.4 R104, [R218+UR4+0x1e000] ;  /* 0x01e00004da68783b */ /* 0x000eaa0008000200 */
[C---:B-1----:R-:W-:Y:S06]  /*55d0*/  HMMA.16816.F32.BF16 R12, R96.reuse, R84, R12 ;  /* 0x00000054600c723c */ /* 0x042fec000004180c */
[----:B------:R-:W-:Y:S01]  /*55e0*/  HMMA.16816.F32.BF16 R16, R96, R86, R16 ;  /* 0x000000566010723c */ /* 0x000fe20000041810 */
[----:B------:R-:W1:Y:S04]  /*55f0*/  LDSM.16.M88.4 R84, [R218+UR4+0x1e800] ;  /* 0x01e80004da54783b */ /* 0x000e680008000200 */
[----:B------:R-:W-:Y:S01]  /*5600*/  LDSM.16.M88.4 R96, [R3+0x6000] ;  /* 0x006000000360783b */ /* 0x000fe20000000200 */
[C---:B----4-:R-:W-:Y:S06]  /*5610*/  HMMA.16816.F32.BF16 R4, R100.reuse, R108, R4 ;  /* 0x0000006c6404723c */ /* 0x050fec0000041804 */
        /* <DEDUP_REMOVED lines=12> */
[----:B------:R2:W-:Y:S01]  /*56e0*/  LDSM.16.M88.4 R92, [R0+0x6000] ;  /* 0x00600000005c783b */ /* 0x0005e20000000200 */
[C---:B----4-:R-:W-:Y:S06]  /*56f0*/  HMMA.16816.F32.BF16 R4, R96.reuse, R108, R4 ;  /* 0x0000006c6004723c */ /* 0x050fec0000041804 */
[C---:B------:R-:W-:Y:S01]  /*5700*/  HMMA.16816.F32.BF16 R8, R96.reuse, R110, R8 ;  /* 0x0000006e6008723c */ /* 0x040fe20000041808 */
[----:B------:R-:W4:Y:S05]  /*5710*/  LDSM.16.M88.4 R108, [R219+0x6000] ;  /* 0x00600000db6c783b */ /* 0x000f2a0000000200 */
[C---:B---3--:R-:W-:Y:S06]  /*5720*/  HMMA.16816.F32.BF16 R12, R96.reuse, R88, R12 ;  /* 0x00000058600c723c */ /* 0x048fec000004180c */
[----:B------:R-:W-:Y:S01]  /*5730*/  HMMA.16816.F32.BF16 R16, R96, R90, R16 ;  /* 0x0000005a6010723c */ /* 0x000fe20000041810 */
[----:B--2---:R-:W-:Y:S05]  /*5740*/  IMAD.U32 R0, RZ, RZ, UR18 ;  /* 0x00000012ff007e24 */ /* 0x004fea000f8e00ff */
[C---:B------:R-:W-:Y:S05]  /*5750*/  HMMA.16816.F32.BF16 R4, R100.reuse, R104, R4 ;  /* 0x000000686404723c */ /* 0x040fea0000041804 */
[----:B------:R-:W-:Y:S01]  /*5760*/  LEA R0, R0, R113, 0x6 ;  /* 0x0000007100007211 */ /* 0x000fe200078e30ff */
[C---:B------:R-:W-:Y:S05]  /*5770*/  HMMA.16816.F32.BF16 R8, R100.reuse, R106, R8 ;  /* 0x0000006a6408723c */ /* 0x040fea0000041808 */
[----:B------:R-:W-:Y:S01]  /*5780*/  IADD3 R2, R0, 0x1, RZ ;  /* 0x0000000100027810 */ /* 0x000fe20007ffe0ff */
[C---:B-1----:R-:W-:Y:S05]  /*5790*/  HMMA.16816.F32.BF16 R12, R100.reuse, R84, R12 ;  /* 0x00000054640c723c */ /* 0x042fea000004180c */
[----:B------:R-:W-:Y:S01]  /*57a0*/  I2FP.F32.S32 R91, R2 ;  /* 0x00000002005b7245 */ /* 0x000fe20000201400 */
[----:B------:R-:W-:Y:S01]  /*57b0*/  HMMA.16816.F32.BF16 R16, R100, R86, R16 ;  /* 0x000000566410723c */ /* 0x000fe20000041810 */
[----:B------:R-:W1:Y:S04]  /*57c0*/  LDSM.16.M88.4 R84, [R219+0x6800] ;  /* 0x00680000db54783b */ /* 0x000e680000000200 */
[----:B------:R-:W-:Y:S01]  /*57d0*/  @!P0 VIADD R90, R112, UR9 ;  /* 0x00000009705a8c36 */ /* 0x000fe20008000000 */
[C---:B----4-:R-:W-:Y:S01]  /*57e0*/  HMMA.16816.F32.BF16 R4, R92.reuse, R108, R4 ;  /* 0x0000006c5c04723c */ /* 0x050fe20000041804 */
[----:B------:R-:W-:Y:S04]  /*57f0*/  IMAD.MOV.U32 R112, RZ, RZ, 0x8 ;  /* 0x00000008ff707424 */ /* 0x000fe800078e00ff */
[----:B------:R-:W-:Y:S01]  /*5800*/  I2FP.F32.S32 R3, R0 ;  /* 0x0000000000037245 */ /* 0x000fe20000201400 */
[C---:B------:R-:W-:Y:S05]  /*5810*/  HMMA.16816.F32.BF16 R8, R92.reuse, R110, R8 ;  /* 0x0000006e5c08723c */ /* 0x040fea0000041808 */
[----:B------:R-:W-:Y:S01]  /*5820*/  @!P0 VIMNMX R89, R90, UR16, PT ;  /* 0x000000105a598c48 */ /* 0x000fe2000bfe0100 */
[----:B------:R-:W-:Y:S03]  /*5830*/  FMUL.FTZ R88, R248, 1.4426950216293334961 ;  /* 0x3fb8aa3bf8587820 */ /* 0x000fe60000410000 */
[-C--:B------:R-:W-:Y:S02]  /*5840*/  @!P0 ISETP.GE.AND P2, PT, R0, R89.reuse, PT ;  /* 0x000000590000820c */ /* 0x080fe40003f46270 */
[----:B------:R-:W-:Y:S02]  /*5850*/  FSEL R88, R88, RZ, P1 ;  /* 0x000000ff58587208 */ /* 0x000fe40000800000 */
[----:B------:R-:W-:Y:S05]  /*5860*/  @!P0 ISETP.GE.AND P1, PT, R2, R89, PT ;  /* 0x000000590200820c */ /* 0x000fea0003f26270 */
[----:B------:R-:W-:Y:S01]  /*5870*/  FFMA.FTZ R4, R3, UR5, R4 ;  /* 0x0000000503047c23 */ /* 0x000fe20008010004 */
[----:B------:R-:W-:Y:S01]  /*5880*/  FFMA.FTZ R5, R91, UR5, R5 ;  /* 0x000000055b057c23 */ /* 0x000fe20008010005 */
[----:B------:R-:W-:Y:S01]  /*5890*/  FFMA.FTZ R6, R3, UR5, R6 ;  /* 0x0000000503067c23 */ /* 0x000fe20008010006 */
[----:B------:R-:W-:Y:S01]  /*58a0*/  @!P0 VIADDMNMX R3, R90, R112, UR16, PT ;  /* 0x000000105a038e46 */ /* 0x000fe2000b800170 */
[----:B------:R-:W-:Y:S01]  /*58b0*/  FFMA.FTZ R7, R91, UR5, R7 ;  /* 0x000000055b077c23 */ /* 0x000fe20008010007 */
[----:B------:R-:W-:Y:S02]  /*58c0*/  @!P0 FSEL R4, R4, -INF , !P2 ;  /* 0xff80000004048808 */ /* 0x000fe40005000000 */
[----:B------:R-:W-:Y:S02]  /*58d0*/  @!P0 FSEL R5, R5, -INF , !P1 ;  /* 0xff80000005058808 */ /* 0x000fe40004800000 */
[----:B------:R-:W-:Y:S01]  /*58e0*/  FSETP.NEU.FTZ.AND P1, PT, R249, -INF , PT ;  /* 0xff800000f900780b */ /* 0x000fe20003f3d000 */
[--C-:B------:R-:W-:Y:S01]  /*58f0*/  FFMA.FTZ R4, R4, UR15, -R88.reuse ;  /* 0x0000000f04047c23 */ /* 0x100fe20008010858 */
[C---:B-1----:R-:W-:Y:S03]  /*5900*/  HMMA.16816.F32.BF16 R12, R92.reuse, R84, R12 ;  /* 0x000000545c0c723c */ /* 0x042fe6000004180c */
[----:B------:R1:W-:Y:S01]  /*5910*/  MUFU.EX2 R129, R4 ;  /* 0x0000000400817308 */ /* 0x0003e20000000800 */
[-C--:B------:R-:W-:Y:S01]  /*5920*/  @!P0 ISETP.GE.AND P3, PT, R0, R3.reuse, PT ;  /* 0x000000030000820c */ /* 0x080fe20003f66270 */
[----:B------:R-:W-:Y:S01]  /*5930*/  FFMA.FTZ R5, R5, UR15, -R88 ;  /* 0x0000000f05057c23 */ /* 0x000fe20008010858 */
[----:B------:R-:W-:Y:S03]  /*5940*/  HMMA.16816.F32.BF16 R16, R92, R86, R16 ;  /* 0x000000565c10723c */ /* 0x000fe60000041810 */
[----:B------:R-:W-:Y:S02]  /*5950*/  @!P0 ISETP.GE.AND P2, PT, R2, R3, PT ;  /* 0x000000030200820c */ /* 0x000fe40003f46270 */
[----:B------:R-:W-:Y:S02]  /*5960*/  @!P0 FSEL R6, R6, -INF , !P3 ;  /* 0xff80000006068808 */ /* 0x000fe40005800000 */
[----:B------:R2:W3:Y:S01]  /*5970*/  MUFU.EX2 R128, R5 ;  /* 0x0000000500807308 */ /* 0x0004e20000000800 */
[----:B------:R-:W-:Y:S03]  /*5980*/  @!P0 FSEL R7, R7, -INF , !P2 ;  /* 0xff80000007078808 */ /* 0x000fe60005000000 */
[----:B-1----:R-:W-:Y:S05]  /*5990*/  FMUL.FTZ R4, R249, 1.4426950216293334961 ;  /* 0x3fb8aa3bf9047820 */ /* 0x002fea0000410000 */
[----:B------:R-:W-:Y:S01]  /*59a0*/  FSEL R2, R4, RZ, P1 ;  /* 0x000000ff04027208 */ /* 0x000fe20000800000 */
[C---:B------:R-:W-:Y:S01]  /*59b0*/  VIADD R4, R0.reuse, 0x9 ;  /* 0x0000000900047836 */ /* 0x040fe20000000000 */
[----:B--2---:R-:W-:Y:S03]  /*59c0*/  IADD3 R5, R0, 0x8, RZ ;  /* 0x0000000800057810 */ /* 0x004fe60007ffe0ff */
[--C-:B------:R-:W-:Y:S01]  /*59d0*/  FFMA.FTZ R90, R6, UR15, -R2.reuse ;  /* 0x0000000f065a7c23 */ /* 0x100fe20008010802 */
[----:B------:R-:W-:Y:S01]  /*59e0*/  FFMA.FTZ R7, R7, UR15, -R2 ;  /* 0x0000000f07077c23 */ /* 0x000fe20008010802 */
[----:B------:R-:W-:Y:S02]  /*59f0*/  I2FP.F32.S32 R6, R5 ;  /* 0x0000000500067245 */ /* 0x000fe40000201400 */
[----:B------:R1:W-:Y:S01]  /*5a00*/  MUFU.EX2 R131, R90 ;  /* 0x0000005a00837308 */ /* 0x0003e20000000800 */
[C---:B------:R-:W-:Y:S02]  /*5a10*/  @!P0 ISETP.GE.AND P1, PT, R5.reuse, R89, PT ;  /* 0x000000590500820c */ /* 0x040fe40003f26270 */
[----:B------:R-:W-:Y:S01]  /*5a20*/  @!P0 ISETP.GE.AND P2, PT, R5, R3, PT ;  /* 0x000000030500820c */ /* 0x000fe20003f46270 */
[C---:B------:R-:W-:Y:S01]  /*5a30*/  FFMA.FTZ R8, R6.reuse, UR5, R8 ;  /* 0x0000000506087c23 */ /* 0x040fe20008010008 */
[----:B------:R-:W-:Y:S01]  /*5a40*/  FFMA.FTZ R10, R6, UR5, R10 ;  /* 0x00000005060a7c23 */ /* 0x000fe2000801000a */
[----:B------:R-:W-:Y:S04]  /*5a50*/  VIADD R5, R0, 0x11 ;  /* 0x0000001100057836 */ /* 0x000fe80000000000 */
[----:B------:R2:W4:Y:S01]  /*5a60*/  MUFU.EX2 R130, R7 ;  /* 0x0000000700827308 */ /* 0x0005220000000800 */
[----:B------:R-:W-:Y:S02]  /*5a70*/  @!P0 FSEL R8, R8, -INF , !P1 ;  /* 0xff80000008088808 */ /* 0x000fe40004800000 */
[----:B------:R-:W-:Y:S02]  /*5a80*/  @!P0 ISETP.GE.AND P1, PT, R4, R89, PT ;  /* 0x000000590400820c */ /* 0x000fe40003f26270 */
[----:B------:R-:W-:Y:S01]  /*5a90*/  @!P0 FSEL R10, R10, -INF , !P2 ;  /* 0xff8000000a0a8808 */ /* 0x000fe20005000000 */
[----:B------:R-:W-:Y:S01]  /*5aa0*/  FFMA.FTZ R8, R8, UR15, -R88 ;  /* 0x0000000f08087c23 */ /* 0x000fe20008010858 */
[----:B-1----:R-:W-:Y:S03]  /*5ab0*/  I2FP.F32.S32 R90, R4 ;  /* 0x00000004005a7245 */ /* 0x002fe60000201400 */
[----:B------:R-:W-:Y:S01]  /*5ac0*/  FFMA.FTZ R10, R10, UR15, -R2 ;  /* 0x0000000f0a0a7c23 */ /* 0x000fe20008010802 */
[----:B------:R-:W-:Y:S01]  /*5ad0*/  MUFU.EX2 R126, R8 ;  /* 0x00000008007e7308 */ /* 0x000fe20000000800 */
[C---:B------:R-:W-:Y:S01]  /*5ae0*/  FFMA.FTZ R9, R90.reuse, UR5, R9 ;  /* 0x000000055a097c23 */ /* 0x040fe20008010009 */
[----:B------:R-:W-:Y:S01]  /*5af0*/  FFMA.FTZ R11, R90, UR5, R11 ;  /* 0x000000055a0b7c23 */ /* 0x000fe2000801000b */
[----:B--2---:R-:W-:Y:S03]  /*5b00*/  I2FP.F32.S32 R7, R5 ;  /* 0x0000000500077245 */ /* 0x004fe60000201400 */
[----:B------:R-:W-:Y:S04]  /*5b10*/  @!P0 FSEL R9, R9, -INF , !P1 ;  /* 0xff80000009098808 */ /* 0x000fe80004800000 */
[----:B------:R-:W-:Y:S01]  /*5b20*/  MUFU.EX2 R127, R10 ;  /* 0x0000000a007f7308 */ /* 0x000fe20000000800 */
[----:B------:R-:W-:Y:S01]  /*5b30*/  @!P0 ISETP.GE.AND P1, PT, R4, R3, PT ;  /* 0x000000030400820c */ /* 0x000fe20003f26270 */
[C---:B------:R-:W-:Y:S01]  /*5b40*/  FFMA.FTZ R13, R7.reuse, UR5, R13 ;  /* 0x00000005070d7c23 */ /* 0x040fe2000801000d */
[----:B------:R-:W-:Y:S01]  /*5b50*/  IADD3 R4, R0, 0x10, RZ ;  /* 0x0000001000047810 */ /* 0x000fe20007ffe0ff */
[----:B------:R-:W-:Y:S01]  /*5b60*/  FFMA.FTZ R15, R7, UR5, R15 ;  /* 0x00000005070f7c23 */ /* 0x000fe2000801000f */
[----:B------:R-:W-:Y:S01]  /*5b70*/  @!P0 FSEL R11, R11, -INF , !P1 ;  /* 0xff8000000b0b8808 */ /* 0x000fe20004800000 */
[----:B------:R-:W-:Y:S01]  /*5b80*/  FFMA.FTZ R9, R9, UR15, -R88 ;  /* 0x0000000f09097c23 */ /* 0x000fe20008010858 */
[----:B------:R-:W-:Y:S02]  /*5b90*/  I2FP.F32.S32 R6, R4 ;  /* 0x0000000400067245 */ /* 0x000fe40000201400 */
[-C--:B------:R-:W-:Y:S01]  /*5ba0*/  @!P0 ISETP.GE.AND P1, PT, R4, R89.reuse, PT ;  /* 0x000000590400820c */ /* 0x080fe20003f26270 */
[----:B------:R-:W-:Y:S01]  /*5bb0*/  FFMA.FTZ R11, R11, UR15, -R2 ;  /* 0x0000000f0b0b7c23 */ /* 0x000fe20008010802 */
[----:B------:R-:W-:Y:S01]  /*5bc0*/  MUFU.EX2 R124, R9 ;  /* 0x00000009007c7308 */ /* 0x000fe20000000800 */
[C---:B------:R-:W-:Y:S01]  /*5bd0*/  FFMA.FTZ R12, R6.reuse, UR5, R12 ;  /* 0x00000005060c7c23 */ /* 0x040fe2000801000c */
[----:B------:R-:W-:Y:S04]  /*5be0*/  FFMA.FTZ R14, R6, UR5, R14 ;  /* 0x00000005060e7c23 */ /* 0x000fe8000801000e */
[----:B------:R-:W-:Y:S02]  /*5bf0*/  @!P0 FSEL R12, R12, -INF , !P1 ;  /* 0xff8000000c0c8808 */ /* 0x000fe40004800000 */
[----:B------:R-:W-:Y:S02]  /*5c00*/  @!P0 ISETP.GE.AND P1, PT, R5, R89, PT ;  /* 0x000000590500820c */ /* 0x000fe40003f26270 */
[----:B------:R-:W1:Y:S01]  /*5c10*/  MUFU.EX2 R125, R11 ;  /* 0x0000000b007d7308 */ /* 0x000e620000000800 */
[--C-:B------:R-:W-:Y:S01]  /*5c20*/  FFMA.FTZ R12, R12, UR15, -R88.reuse ;  /* 0x0000000f0c0c7c23 */ /* 0x100fe20008010858 */
[----:B------:R-:W-:Y:S02]  /*5c30*/  @!P0 FSEL R13, R13, -INF , !P1 ;  /* 0xff8000000d0d8808 */ /* 0x000fe40004800000 */
[-C--:B------:R-:W-:Y:S02]  /*5c40*/  @!P0 ISETP.GE.AND P1, PT, R4, R3.reuse, PT ;  /* 0x000000030400820c */ /* 0x080fe40003f26270 */
[----:B------:R-:W-:Y:S01]  /*5c50*/  IADD3 R4, R0, 0x18, RZ ;  /* 0x0000001800047810 */ /* 0x000fe20007ffe0ff */
[----:B------:R-:W-:Y:S01]  /*5c60*/  FFMA.FTZ R13, R13, UR15, -R88 ;  /* 0x0000000f0d0d7c23 */ /* 0x000fe20008010858 */
[----:B------:R-:W-:Y:S02]  /*5c70*/  @!P0 FSEL R14, R14, -INF , !P1 ;  /* 0xff8000000e0e8808 */ /* 0x000fe40004800000 */
[----:B------:R-:W-:Y:S01]  /*5c80*/  MUFU.EX2 R121, R12 ;  /* 0x0000000c00797308 */ /* 0x000fe20000000800 */
[----:B------:R-:W-:Y:S02]  /*5c90*/  I2FP.F32.S32 R6, R4 ;  /* 0x0000000400067245 */ /* 0x000fe40000201400 */
[----:B------:R-:W-:Y:S01]  /*5ca0*/  @!P0 ISETP.GE.AND P1, PT, R5, R3, PT ;  /* 0x000000030500820c */ /* 0x000fe20003f26270 */
[----:B------:R-:W-:Y:S01]  /*5cb0*/  FFMA.FTZ R14, R14, UR15, -R2 ;  /* 0x0000000f0e0e7c23 */ /* 0x000fe20008010802 */
[----:B------:R-:W-:Y:S01]  /*5cc0*/  IADD3 R0, R0, 0x19, RZ ;  /* 0x0000001900007810 */ /* 0x000fe20007ffe0ff */
[C---:B------:R-:W-:Y:S01]  /*5cd0*/  FFMA.FTZ R16, R6.reuse, UR5, R16 ;  /* 0x0000000506107c23 */ /* 0x040fe20008010010 */
[----:B------:R-:W-:Y:S01]  /*5ce0*/  @!P0 FSEL R15, R15, -INF , !P1 ;  /* 0xff8000000f0f8808 */ /* 0x000fe20004800000 */
[----:B------:R-:W-:Y:S01]  /*5cf0*/  FFMA.FTZ R18, R6, UR5, R18 ;  /* 0x0000000506127c23 */ /* 0x000fe20008010012 */
[----:B------:R-:W-:Y:S01]  /*5d00*/  I2FP.F32.S32 R5, R0 ;  /* 0x0000000000057245 */ /* 0x000fe20000201400 */
[----:B------:R-:W2:Y:S01]  /*5d10*/  MUFU.EX2 R120, R13 ;  /* 0x0000000d00787308 */ /* 0x000ea20000000800 */
[C---:B------:R-:W-:Y:S01]  /*5d20*/  @!P0 ISETP.GE.AND P1, PT, R4.reuse, R89, PT ;  /* 0x000000590400820c */ /* 0x040fe20003f26270 */
[----:B------:R-:W-:Y:S01]  /*5d30*/  FFMA.FTZ R15, R15, UR15, -R2 ;  /* 0x0000000f0f0f7c23 */ /* 0x000fe20008010802 */
[----:B------:R-:W-:Y:S01]  /*5d40*/  @!P0 ISETP.GE.AND P2, PT, R4, R3, PT ;  /* 0x000000030400820c */ /* 0x000fe20003f46270 */
[C---:B------:R-:W-:Y:S01]  /*5d50*/  FFMA.FTZ R17, R5.reuse, UR5, R17 ;  /* 0x0000000505117c23 */ /* 0x040fe20008010011 */
[----:B------:R-:W-:Y:S01]  /*5d60*/  @!P0 FSEL R16, R16, -INF , !P1 ;  /* 0xff80000010108808 */ /* 0x000fe20004800000 */
[----:B------:R-:W-:Y:S01]  /*5d70*/  FFMA.FTZ R19, R5, UR5, R19 ;  /* 0x0000000505137c23 */ /* 0x000fe20008010013 */
[----:B------:R-:W-:Y:S03]  /*5d80*/  @!P0 ISETP.GE.AND P1, PT, R0, R89, PT ;  /* 0x000000590000820c */ /* 0x000fe60003f26270 */
[----:B------:R-:W-:Y:S01]  /*5d90*/  MUFU.EX2 R123, R14 ;  /* 0x0000000e007b7308 */ /* 0x000fe20000000800 */
[----:B------:R-:W-:Y:S01]  /*5da0*/  @!P0 FSEL R18, R18, -INF , !P2 ;  /* 0xff80000012128808 */ /* 0x000fe20005000000 */
[----:B------:R-:W-:Y:S01]  /*5db0*/  FFMA.FTZ R16, R16, UR15, -R88 ;  /* 0x0000000f10107c23 */ /* 0x000fe20008010858 */
[----:B------:R-:W-:Y:S02]  /*5dc0*/  @!P0 FSEL R17, R17, -INF , !P1 ;  /* 0xff80000011118808 */ /* 0x000fe40004800000 */
[----:B------:R-:W-:Y:S01]  /*5dd0*/  @!P0 ISETP.GE.AND P1, PT, R0, R3, PT ;  /* 0x000000030000820c */ /* 0x000fe20003f26270 */
[----:B------:R-:W-:Y:S01]  /*5de0*/  FFMA.FTZ R18, R18, UR15, -R2 ;  /* 0x0000000f12127c23 */ /* 0x000fe20008010802 */
[----:B---3--:R-:W-:Y:S03]  /*5df0*/  F2FP.BF16.F32.PACK_AB R4, R128, R129 ;  /* 0x000000818004723e */ /* 0x008fe600000010ff */
[----:B------:R-:W3:Y:S01]  /*5e00*/  MUFU.EX2 R122, R15 ;  /* 0x0000000f007a7308 */ /* 0x000ee20000000800 */
[----:B------:R-:W-:Y:S01]  /*5e10*/  @!P0 FSEL R19, R19, -INF , !P1 ;  /* 0xff80000013138808 */ /* 0x000fe20004800000 */
[----:B------:R-:W-:Y:S01]  /*5e20*/  FFMA.FTZ R88, R17, UR15, -R88 ;  /* 0x0000000f11587c23 */ /* 0x000fe20008010858 */
[----:B----4-:R-:W-:Y:S01]  /*5e30*/  F2FP.BF16.F32.PACK_AB R3, R130, R131 ;  /* 0x000000838203723e */ /* 0x010fe200000010ff */
[----:B------:R3:W-:Y:S01]  /*5e40*/  STS [R244+0x2a000], R4 ;  /* 0x02a00004f4007388 */ /* 0x0007e20000000800 */
[----:B-1----:R-:W-:Y:S01]  /*5e50*/  F2FP.BF16.F32.PACK_AB R0, R125, R127 ;  /* 0x0000007f7d00723e */ /* 0x002fe200000010ff */
[----:B------:R-:W-:Y:S01]  /*5e60*/  FFMA.FTZ R2, R19, UR15, -R2 ;  /* 0x0000000f13027c23 */ /* 0x000fe20008010802 */
[----:B--2---:R-:W-:Y:S01]  /*5e70*/  F2FP.BF16.F32.PACK_AB R5, R120, R121 ;  /* 0x000000797805723e */ /* 0x004fe200000010ff */
[----:B------:R-:W-:Y:S02]  /*5e80*/  STS [R244+0x2a400], R3 ;  /* 0x02a40003f4007388 */ /* 0x000fe40000000800 */
[----:B------:R-:W-:Y:S01]  /*5e90*/  MUFU.EX2 R119, R18 ;  /* 0x0000001200777308 */ /* 0x000fe20000000800 */
[----:B------:R-:W-:Y:S01]  /*5ea0*/  IADD3 R114, P0, R197, UR14, RZ ;  /* 0x0000000ec5727c10 */ /* 0x000fe2000ff1e0ff */
[----:B------:R1:W-:Y:S03]  /*5eb0*/  STS [R247+0x2a400], R0 ;  /* 0x02a40000f7007388 */ /* 0x0003e60000000800 */
[----:B------:R-:W-:Y:S02]  /*5ec0*/  IADD3.X R115, R196, UR13, RZ, P0, !PT ;  /* 0x0000000dc4737c10 */ /* 0x000fe400087fe4ff */
[----:B------:R-:W-:Y:S03]  /*5ed0*/  PLOP3.LUT P0, PT, PT, PT, UP3, 0x80, 0x0 ;  /* 0x000000000000781c */ /* 0x000fe60003f0f038 */
[----:B------:R2:W-:Y:S01]  /*5ee0*/  MUFU.EX2 R118, R2 ;  /* 0x0000000200767308 */ /* 0x0005e20000000800 */
[----:B------:R-:W4:Y:S09]  /*5ef0*/  LDG.E R113, desc[UR6][R114.64] ;  /* 0x0000000672717981 */ /* 0x000f32000c1e1900 */
[----:B------:R-:W-:Y:S01]  /*5f00*/  MUFU.EX2 R117, R16 ;  /* 0x0000001000757308 */ /* 0x000fe20000000800 */
[----:B---3--:R-:W-:Y:S09]  /*5f10*/  F2FP.BF16.F32.PACK_AB R4, R122, R123 ;  /* 0x0000007b7a04723e */ /* 0x008ff200000010ff */
[----:B------:R-:W3:Y:S01]  /*5f20*/  MUFU.EX2 R116, R88 ;  /* 0x0000005800747308 */ /* 0x000ee20000000800 */
[----:B--2---:R-:W-:Y:S02]  /*5f30*/  F2FP.BF16.F32.PACK_AB R2, R124, R126 ;  /* 0x0000007e7c02723e */ /* 0x004fe400000010ff */
[----:B-1----:R-:W-:Y:S03]  /*5f40*/  LEA R0, R230, UR4, 0x1 ;  /* 0x00000004e6007c11 */ /* 0x002fe6000f8e08ff */
[----:B------:R1:W-:Y:S04]  /*5f50*/  STS [R247+0x2a000], R2 ;  /* 0x02a00002f7007388 */ /* 0x0003e80000000800 */
[----:B------:R-:W-:Y:S04]  /*5f60*/  STS [R245+0x2a000], R5 ;  /* 0x02a00005f5007388 */ /* 0x000fe80000000800 */
[----:B------:R-:W-:Y:S01]  /*5f70*/  STS [R245+0x2a400], R4 ;  /* 0x02a40004f5007388 */ /* 0x000fe20000000800 */
[----:B---3--:R-:W-:Y:S03]  /*5f80*/  F2FP.BF16.F32.PACK_AB R3, R116, R117 ;  /* 0x000000757403723e */ /* 0x008fe600000010ff */
[----:B------:R-:W2:Y:S04]  /*5f90*/  LDG.E R114, desc[UR6][R114.64+0x20] ;  /* 0x0000200672727981 */ /* 0x000ea8000c1e1900 */
[----:B------:R3:W-:Y:S01]  /*5fa0*/  STS [R246+0x2a000], R3 ;  /* 0x02a00003f6007388 */ /* 0x0007e20000000800 */
[----:B-1----:R-:W-:Y:S05]  /*5fb0*/  F2FP.BF16.F32.PACK_AB R2, R118, R119 ;  /* 0x000000777602723e */ /* 0x002fea00000010ff */
[----:B------:R1:W-:Y:S04]  /*5fc0*/  STS [R246+0x2a400], R2 ;  /* 0x02a40002f6007388 */ /* 0x0003e80000000800 */
[----:B------:R-:W-:Y:S04]  /*5fd0*/  LDSM.16.M88.4 R16, [R0+0x10000] ;  /* 0x010000000010783b */ /* 0x000fe80000000200 */
[----:B------:R-:W1:Y:S01]  /*5fe0*/  LDSM.16.M88.4 R8, [R218+UR4+0x20000] ;  /* 0x02000004da08783b */ /* 0x000e620008000200 */
[C---:B---3--:R-:W-:Y:S03]  /*5ff0*/  IADD3 R3, R224.reuse, R0, RZ ;  /* 0x00000000e0037210 */ /* 0x048fe60007ffe0ff */
[----:B------:R-:W3:Y:S04]  /*6000*/  LDSM.16.M88.4 R84, [R218+UR4+0x20800] ;  /* 0x02080004da54783b */ /* 0x000ee80008000200 */
[----:B------:R-:W-:Y:S04]  /*6010*/  LDSM.16.M88.4 R92, [R217+0x8000] ;  /* 0x00800000d95c783b */ /* 0x000fe80000000200 */
[----:B------:R-:W-:Y:S04]  /*6020*/  LDSM.16.M88.4 R96, [R217+0x8800] ;  /* 0x00880000d960783b */ /* 0x000fe80000000200 */
[----:B------:R-:W-:Y:S01]  /*6030*/  LDSM.16.M88.4 R100, [R3+0x10000] ;  /* 0x010000000364783b */ /* 0x000fe20000000200 */
[----:B-1----:R-:W-:Y:S03]  /*6040*/  IMAD.IADD R2, R225, 0x1, R0 ;  /* 0x00000001e1027824 */ /* 0x002fe600078e0200 */
[----:B------:R-:W-:Y:S02]  /*6050*/  LDSM.16.M88.4 R104, [R220+0x8000] ;  /* 0x00800000dc68783b */ /* 0x000fe40000000200 */
[----:B------:R-:W-:Y:S02]  /*6060*/  IADD3 R112, R224, R2, RZ ;  /* 0x00000002e0707210 */ /* 0x000fe40007ffe0ff */
[----:B------:R-:W1:Y:S04]  /*6070*/  LDSM.16.M88.4 R88, [R2+0x10000] ;  /* 0x010000000258783b */ /* 0x000e680000000200 */
[----:B------:R-:W-:Y:S01]  /*6080*/  LDSM.16.M88.4 R108, [R219+0x8000] ;  /* 0x00800000db6c783b */ /* 0x000fe20000000200 */
[C---:B------:R-:W-:Y:S06]  /*6090*/  HMMA.16816.F32.BF16 R4, R16.reuse, R8, RZ ;  /* 0x000000081004723c */ /* 0x040fec00000418ff */
[C---:B------:R-:W-:Y:S06]  /*60a0*/  HMMA.16816.F32.BF16 R8, R16.reuse, R10, RZ ;  /* 0x0000000a1008723c */ /* 0x040fec00000418ff */
[C---:B---3--:R-:W-:Y:S06]  /*60b0*/  HMMA.16816.F32.BF16 R12, R16.reuse, R84, RZ ;  /* 0x00000054100c723c */ /* 0x048fec00000418ff */
[----:B------:R-:W-:Y:S01]  /*60c0*/  HMMA.16816.F32.BF16 R16, R16, R86, RZ ;  /* 0x000000561010723c */ /* 0x000fe200000418ff */
[----:B------:R-:W3:Y:S05]  /*60d0*/  LDSM.16.M88.4 R84, [R220+0x8800] ;  /* 0x00880000dc54783b */ /* 0x000eea0000000200 */
[C---:B-1----:R-:W-:Y:S06]  /*60e0*/  HMMA.16816.F32.BF16 R4, R88.reuse, R92, R4 ;  /* 0x0000005c5804723c */ /* 0x042fec0000041804 */
        /* <DEDUP_REMOVED lines=8> */
[----:B------:R-:W1:Y:S05]  /*6170*/  LDSM.16.M88.4 R104, [R218+UR4+0x22000] ;  /* 0x02200004da68783b */ /* 0x000e6a0008000200 */
[C---:B---3--:R-:W-:Y:S06]  /*6180*/  HMMA.16816.F32.BF16 R12, R100.reuse, R84, R12 ;  /* 0x00000054640c723c */ /* 0x048fec000004180c */
[----:B------:R-:W-:Y:S01]  /*6190*/  HMMA.16816.F32.BF16 R16, R100, R86, R16 ;  /* 0x000000566410723c */ /* 0x000fe20000041810 */
[----:B------:R-:W3:Y:S04]  /*61a0*/  LDSM.16.M88.4 R84, [R218+UR4+0x22800] ;  /* 0x02280004da54783b */ /* 0x000ee80008000200 */
        /* <DEDUP_REMOVED lines=11> */
[C---:B---3--:R-:W-:Y:S06]  /*6260*/  HMMA.16816.F32.BF16 R12, R96.reuse, R84, R12 ;  /* 0x00000054600c723c */ /* 0x048fec000004180c */
[----:B------:R-:W-:Y:S01]  /*6270*/  HMMA.16816.F32.BF16 R16, R96, R86, R16 ;  /* 0x000000566010723c */ /* 0x000fe20000041810 */
[----:B------:R-:W3:Y:S04]  /*6280*/  LDSM.16.M88.4 R84, [R220+0xa800] ;  /* 0x00a80000dc54783b */ /* 0x000ee80000000200 */
        /* <DEDUP_REMOVED lines=10> */
[----:B------:R-:W4:Y:S05]  /*6330*/  LDSM.16.M88.4 R104, [R218+UR4+0x24000] ;  /* 0x02400004da68783b */ /* 0x000f2a0008000200 */
        /* <DEDUP_REMOVED lines=18> */
[C---:B-1----:R-:W-:Y:S06]  /*6460*/  HMMA.16816.F32.BF16 R4, R92.reuse, R108, R4 ;  /* 0x0000006c5c04723c */ /* 0x042fec0000041804 */
[C---:B------:R-:W-:Y:S01]  /*6470*/  HMMA.16816.F32.BF16 R8, R92.reuse, R110, R8 ;  /* 0x0000006e5c08723c */ /* 0x040fe20000041808 */
[----:B------:R-:W1:Y:S05]  /*6480*/  LDSM.16.M88.4 R108, [R219+0xc000] ;  /* 0x00c00000db6c783b */ /* 0x000e6a0000000200 */
[C---:B--2---:R-:W-:Y:S06]  /*6490*/  HMMA.16816.F32.BF16 R12, R92.reuse, R88, R12 ;  /* 0x000000585c0c723c */ /* 0x044fec000004180c */
[----:B------:R-:W-:Y:S01]  /*64a0*/  HMMA.16816.F32.BF16 R16, R92, R90, R16 ;  /* 0x0000005a5c10723c */ /* 0x000fe20000041810 */
[----:B------:R-:W2:Y:S04]  /*64b0*/  LDSM.16.M88.4 R88, [R219+0xc800] ;  /* 0x00c80000db58783b */ /* 0x000ea80000000200 */
[----:B------:R-:W-:Y:S01]  /*64c0*/  LDSM.16.M88.4 R92, [R0+0x16000] ;  /* 0x01600000005c783b */ /* 0x000fe20000000200 */
[C---:B----4-:R-:W-:Y:S06]  /*64d0*/  HMMA.16816.F32.BF16 R4, R96.reuse, R104, R4 ;  /* 0x000000686004723c */ /* 0x050fec0000041804 */
        /* <DEDUP_REMOVED lines=25> */
[----:B------:R-:W2:Y:S05]  /*6670*/  LDSM.16.M88.4 R88, [R219+0xe800] ;  /* 0x00e80000db58783b */ /* 0x000eaa0000000200 */
[C---:B----4-:R-:W-:Y:S06]  /*6680*/  HMMA.16816.F32.BF16 R4, R100.reuse, R104, R4 ;  /* 0x000000686404723c */ /* 0x050fec0000041804 */
[C---:B------:R-:W-:Y:S06]  /*6690*/  HMMA.16816.F32.BF16 R8, R100.reuse, R106, R8 ;  /* 0x0000006a6408723c */ /* 0x040fec0000041808 */
[C---:B---3--:R-:W-:Y:S06]  /*66a0*/  HMMA.16816.F32.BF16 R12, R100.reuse, R84, R12 ;  /* 0x00000054640c723c */ /* 0x048fec000004180c */
[----:B------:R-:W-:Y:S06]  /*66b0*/  HMMA.16816.F32.BF16 R16, R100, R86, R16 ;  /* 0x000000566410723c */ /* 0x000fec0000041810 */
[C---:B-1----:R-:W-:Y:S06]  /*66c0*/  HMMA.16816.F32.BF16 R4, R92.reuse, R108, R4 ;  /* 0x0000006c5c04723c */ /* 0x042fec0000041804 */
[C---:B------:R-:W-:Y:S06]  /*66d0*/  HMMA.16816.F32.BF16 R8, R92.reuse, R110, R8 ;  /* 0x0000006e5c08723c */ /* 0x040fec0000041808 */
[C---:B--2---:R-:W-:Y:S06]  /*66e0*/  HMMA.16816.F32.BF16 R12, R92.reuse, R88, R12 ;  /* 0x000000585c0c723c */ /* 0x044fec000004180c */
[----:B------:R-:W-:Y:S06]  /*66f0*/  HMMA.16816.F32.BF16 R16, R92, R90, R16 ;  /* 0x0000005a5c10723c */ /* 0x000fec0000041810 */
[C---:B------:R-:W-:Y:S01]  /*6700*/  FADD.FTZ R0, -R113.reuse, R4 ;  /* 0x0000000471007221 */ /* 0x040fe20000010100 */
[----:B------:R-:W-:Y:S01]  /*6710*/  FADD.FTZ R5, -R113, R5 ;  /* 0x0000000571057221 */ /* 0x000fe20000010100 */
[----:B------:R-:W-:Y:S03]  /*6720*/  FADD.FTZ R7, -R114, R7 ;  /* 0x0000000772077221 */ /* 0x000fe60000010100 */
[----:B------:R-:W-:Y:S01]  /*6730*/  FMUL.FTZ R0, R129, R0 ;  /* 0x0000000081007220 */ /* 0x000fe20000410000 */
[----:B------:R-:W-:Y:S01]  /*6740*/  FMUL.FTZ R85, R128, R5 ;  /* 0x0000000580557220 */ /* 0x000fe20000410000 */
[C---:B------:R-:W-:Y:S01]  /*6750*/  FADD.FTZ R3, -R113.reuse, R8 ;  /* 0x0000000871037221 */ /* 0x040fe20000010100 */
[----:B------:R-:W-:Y:S01]  /*6760*/  FADD.FTZ R9, -R113, R9 ;  /* 0x0000000971097221 */ /* 0x000fe20000010100 */
[C---:B------:R-:W-:Y:S01]  /*6770*/  FADD.FTZ R10, -R114.reuse, R10 ;  /* 0x0000000a720a7221 */ /* 0x040fe20000010100 */
[----:B------:R-:W-:Y:S01]  /*6780*/  FADD.FTZ R11, -R114, R11 ;  /* 0x0000000b720b7221 */ /* 0x000fe20000010100 */
[----:B------:R-:W-:Y:S01]  /*6790*/  F2FP.BF16.F32.PACK_AB R85, R85, R0 ;  /* 0x000000005555723e */ /* 0x000fe200000010ff */
[----:B------:R-:W-:Y:S01]  /*67a0*/  FMUL.FTZ R3, R126, R3 ;  /* 0x000000037e037220 */ /* 0x000fe20000410000 */
[----:B------:R-:W-:Y:S01]  /*67b0*/  FMUL.FTZ R84, R124, R9 ;  /* 0x000000097c547220 */ /* 0x000fe20000410000 */
[C---:B------:R-:W-:Y:S01]  /*67c0*/  FADD.FTZ R2, -R113.reuse, R12 ;  /* 0x0000000c71027221 */ /* 0x040fe20000010100 */
[----:B------:R-:W-:Y:S01]  /*67d0*/  FADD.FTZ R5, -R113, R13 ;  /* 0x0000000d71057221 */ /* 0x000fe20000010100 */
[----:B------:R-:W-:Y:S01]  /*67e0*/  FMUL.FTZ R87, R127, R10 ;  /* 0x0000000a7f577220 */ /* 0x000fe20000410000 */
[----:B------:R-:W-:Y:S01]  /*67f0*/  FMUL.FTZ R86, R125, R11 ;  /* 0x0000000b7d567220 */ /* 0x000fe20000410000 */
[C---:B------:R-:W-:Y:S01]  /*6800*/  FADD.FTZ R0, -R113.reuse, R16 ;  /* 0x0000001071007221 */ /* 0x040fe20000010100 */
[----:B------:R-:W-:Y:S01]  /*6810*/  FADD.FTZ R17, -R113, R17 ;  /* 0x0000001171117221 */ /* 0x000fe20000010100 */
[----:B------:R-:W-:Y:S01]  /*6820*/  FMUL.FTZ R2, R121, R2 ;  /* 0x0000000279027220 */ /* 0x000fe20000410000 */
[----:B------:R-:W-:Y:S01]  /*6830*/  FMUL.FTZ R5, R120, R5 ;  /* 0x0000000578057220 */ /* 0x000fe20000410000 */
[----:B------:R-:W-:Y:S01]  /*6840*/  FMUL.FTZ R0, R117, R0 ;  /* 0x0000000075007220 */ /* 0x000fe20000410000 */
[----:B------:R-:W-:Y:S01]  /*6850*/  FMUL.FTZ R17, R116, R17 ;  /* 0x0000001174117220 */ /* 0x000fe20000410000 */
[----:B------:R-:W-:Y:S01]  /*6860*/  F2FP.BF16.F32.PACK_AB R84, R84, R3 ;  /* 0x000000035454723e */ /* 0x000fe200000010ff */
[----:B------:R-:W-:Y:S01]  /*6870*/  FADD.FTZ R3, -R114, R6 ;  /* 0x0000000672037221 */ /* 0x000fe20000010100 */
[----:B------:R-:W-:Y:S01]  /*6880*/  F2FP.BF16.F32.PACK_AB R5, R5, R2 ;  /* 0x000000020505723e */ /* 0x000fe200000010ff */
[----:B------:R-:W-:Y:S01]  /*6890*/  FMUL.FTZ R16, R130, R7 ;  /* 0x0000000782107220 */ /* 0x000fe20000410000 */
[----:B------:R-:W-:Y:S01]  /*68a0*/  F2FP.BF16.F32.PACK_AB R17, R17, R0 ;  /* 0x000000001111723e */ /* 0x000fe200000010ff */
[----:B------:R-:W-:Y:S01]  /*68b0*/  FMUL.FTZ R3, R131, R3 ;  /* 0x0000000383037220 */ /* 0x000fe20000410000 */
        /* <DEDUP_REMOVED lines=10> */
[----:B------:R-:W1:Y:S01]  /*6960*/  LDC R6, c[0x0][0x240] ;  /* 0x00009000ff067b82 */ /* 0x000e620000000800 */
[----:B------:R-:W-:Y:S01]  /*6970*/  ISETP.GE.AND P6, PT, R242, UR19, PT ;  /* 0x00000013f2007c0c */ /* 0x000fe2000bfc6270 */
[----:B------:R-:W-:Y:S01]  /*6980*/  IMAD.MOV.U32 R2, RZ, RZ, R238 ;  /* 0x000000ffff027224 */ /* 0x000fe200078e00ee */
[----:B------:R-:W-:Y:S01]  /*6990*/  ISETP.GE.AND P5, PT, R250, UR19, PT ;  /* 0x00000013fa007c0c */ /* 0x000fe2000bfa6270 */
[----:B------:R-:W-:Y:S01]  /*69a0*/  IMAD.MOV.U32 R3, RZ, RZ, R240 ;  /* 0x000000ffff037224 */ /* 0x000fe200078e00f0 */
[----:B------:R-:W-:Y:S01]  /*69b0*/  ISETP.GE.AND P4, PT, R251, UR19, PT ;  /* 0x00000013fb007c0c */ /* 0x000fe2000bf86270 */
[----:B------:R-:W-:Y:S01]  /*69c0*/  ULOP3.LUT UR9, UR8, 0x1, URZ, 0xc0, !UPT ;  /* 0x0000000108097892 */ /* 0x000fe2000f8ec03f */
[----:B------:R-:W-:Y:S01]  /*69d0*/  ISETP.GE.AND P3, PT, R252, UR19, PT ;  /* 0x00000013fc007c0c */ /* 0x000fe2000bf66270 */
[----:B------:R-:W2:Y:S02]  /*69e0*/  LDC R7, c[0x0][0x244] ;  /* 0x00009100ff077b82 */ /* 0x000ea40000000800 */
[----:B------:R-:W-:Y:S04]  /*69f0*/  UISETP.NE.U32.AND UP0, UPT, UR9, 0x1, UPT ;  /* 0x000000010900788c */ /* 0x000fe8000bf05070 */
[----:B------:R-:W-:Y:S06]  /*6a00*/  USEL UR9, UR59, 0x8000, !UP0 ;  /* 0x000080003b097887 */ /* 0x000fec000c000000 */
[----:B------:R-:W-:Y:S02]  /*6a10*/  VIADD R234, R234, UR9 ;  /* 0x00000009eaea7c36 */ /* 0x000fe40008000000 */
[----:B------:R-:W-:Y:S02]  /*6a20*/  VIADD R237, R237, UR9 ;  /* 0x00000009eded7c36 */ /* 0x000fe40008000000 */
[----:B------:R-:W-:Y:S01]  /*6a30*/  VIADD R221, R221, UR9 ;  /* 0x00000009dddd7c36 */ /* 0x000fe20008000000 */
[----:B------:R3:W-:Y:S04]  /*6a40*/  @P6 STS [R234], RZ ;  /* 0x000000ffea006388 */ /* 0x0007e80000000800 */
[----:B------:R3:W-:Y:S04]  /*6a50*/  @P6 STS [R234+0x4], RZ ;  /* 0x000004ffea006388 */ /* 0x0007e80000000800 */
[----:B------:R3:W-:Y:S01]  /*6a60*/  @P6 STS [R234+0x8], RZ ;  /* 0x000008ffea006388 */ /* 0x0007e20000000800 */
[----:B-1----:R-:W-:Y:S03]  /*6a70*/  IMAD.U32 R0, R6, -0x40, RZ ;  /* 0xffffffc006007824 */ /* 0x002fe600078e00ff */
[----:B------:R3:W-:Y:S02]  /*6a80*/  @P6 STS [R234+0xc], RZ ;  /* 0x00000cffea006388 */ /* 0x0007e40000000800 */
        /* <DEDUP_REMOVED lines=9> */
[--C-:B--2---:R-:W-:Y:S02]  /*6b20*/  @!P6 LEA.HI.X R13, R6, R3, R7.reuse, 0x6, P1 ;  /* 0x00000003060de211 */ /* 0x104fe400008f3407 */
[----:B------:R-:W-:Y:S01]  /*6b30*/  @!P5 LEA R10, P1, R0, R238, 0x1 ;  /* 0x000000ee000ad211 */ /* 0x000fe200078208ff */
[----:B------:R3:W-:Y:S01]  /*6b40*/  @P5 STS [R234+0x2000], RZ ;  /* 0x002000ffea005388 */ /* 0x0007e20000000800 */
[----:B------:R-:W-:Y:S02]  /*6b50*/  LEA.HI.X R4, R6, R4, R7, 0x5, P2 ;  /* 0x0000000406047211 */ /* 0x000fe400010f2c07 */
[C---:B------:R-:W-:Y:S01]  /*6b60*/  @!P4 LEA R8, P2, R0.reuse, R238, 0x1 ;  /* 0x000000ee0008c211 */ /* 0x040fe200078408ff */
[----:B------:R3:W-:Y:S01]  /*6b70*/  @P5 STS [R234+0x2004], RZ ;  /* 0x002004ffea005388 */ /* 0x0007e20000000800 */
[CCC-:B------:R-:W-:Y:S02]  /*6b80*/  @!P5 LEA.HI.X R11, R0.reuse, R240.reuse, R4.reuse, 0x1, P1 ;  /* 0x000000f0000bd211 */ /* 0x1c0fe400008f0c04 */
[C---:B------:R-:W-:Y:S01]  /*6b90*/  @!P4 LEA.HI.X R9, R0.reuse, R240, R4, 0x1, P2 ;  /* 0x000000f00009c211 */ /* 0x040fe200010f0c04 */
[----:B------:R3:W-:Y:S01]  /*6ba0*/  @P5 STS [R234+0x2008], RZ ;  /* 0x002008ffea005388 */ /* 0x0007e20000000800 */
[C---:B------:R-:W-:Y:S01]  /*6bb0*/  @!P3 LEA R6, P1, R0.reuse, R238, 0x1 ;  /* 0x000000ee0006b211 */ /* 0x040fe200078208ff */
[----:B------:R-:W-:Y:S02]  /*6bc0*/  IMAD.MOV.U32 R238, RZ, RZ, R2 ;  /* 0x000000ffffee7224 */ /* 0x000fe400078e0002 */
[----:B------:R3:W-:Y:S01]  /*6bd0*/  @P5 STS [R234+0x200c], RZ ;  /* 0x00200cffea005388 */ /* 0x0007e20000000800 */
[----:B------:R-:W-:Y:S01]  /*6be0*/  @!P3 LEA.HI.X R7, R0, R240, R4, 0x1, P1 ;  /* 0x000000f00007b211 */ /* 0x000fe200008f0c04 */
[----:B------:R-:W-:Y:S02]  /*6bf0*/  IMAD.MOV.U32 R240, RZ, RZ, R3 ;  /* 0x000000fffff07224 */ /* 0x000fe400078e0003 */
        /* <DEDUP_REMOVED lines=52> */
[----:B------:R-:W0:Y:S02]  /*6f40*/  LDGDEPBAR ;  /* 0x00000000000079af */ /* 0x000e240000000000 */
.L_x_449:
[----:B---3--:R-:W-:Y:S01]  /*6f50*/  F2FP.BF16.F32.PACK_AB R2, R86, R87 ;  /* 0x000000575602723e */ /* 0x008fe200000010ff */
[----:B------:R-:W-:Y:S01]  /*6f60*/  STS [R244+0x28000], R85 ;  /* 0x02800055f4007388 */ /* 0x000fe20000000800 */
[----:B------:R-:W-:Y:S01]  /*6f70*/  F2FP.BF16.F32.PACK_AB R0, R14, R15 ;  /* 0x0000000f0e00723e */ /* 0x000fe200000010ff */
[----:B------:R-:W1:Y:S01]  /*6f80*/  LDC R116, c[0x0][0x270] ;  /* 0x00009c00ff747b82 */ /* 0x000e620000000800 */
[----:B------:R-:W-:Y:S02]  /*6f90*/  F2FP.BF16.F32.PACK_AB R3, R18, R19 ;  /* 0x000000131203723e */ /* 0x000fe400000010ff */
[----:B------:R-:W-:Y:S05]  /*6fa0*/  STS [R244+0x28400], R16 ;  /* 0x02840010f4007388 */ /* 0x000fea0000000800 */
[----:B------:R-:W-:Y:S05]  /*6fb0*/  STS [R247+0x28000], R84 ;  /* 0x02800054f7007388 */ /* 0x000fea0000000800 */
[----:B------:R2:W-:Y:S05]  /*6fc0*/  STS [R247+0x28400], R2 ;  /* 0x02840002f7007388 */ /* 0x0005ea0000000800 */
[----:B------:R-:W-:Y:S05]  /*6fd0*/  STS [R245+0x28000], R5 ;  /* 0x02800005f5007388 */ /* 0x000fea0000000800 */
[----:B------:R3:W-:Y:S05]  /*6fe0*/  STS [R245+0x28400], R0 ;  /* 0x02840000f5007388 */ /* 0x0007ea0000000800 */
[----:B------:R-:W-:Y:S01]  /*6ff0*/  STS [R246+0x28000], R17 ;  /* 0x02800011f6007388 */ /* 0x000fe20000000800 */
[----:B-1----:R-:W-:Y:S04]  /*7000*/  IMAD R235, R116, UR21, RZ ;  /* 0x0000001574eb7c24 */ /* 0x002fe8000f8e02ff */
[----:B------:R-:W-:Y:S01]  /*7010*/  STS [R246+0x28400], R3 ;  /* 0x02840003f6007388 */ /* 0x000fe20000000800 */
[----:B------:R-:W-:Y:S01]  /*7020*/  BAR.SYNC.DEFER_BLOCKING 0x0 ;  /* 0x0000000000007b1d */ /* 0x000fe20000010000 */
[----:B--2---:R-:W-:Y:S05]  /*7030*/  IMAD.U32 R2, R235, -0x40, RZ ;  /* 0xffffffc0eb027824 */ /* 0x004fea00078e00ff */
[C---:B------:R-:W-:Y:S02]  /*7040*/  LEA R232, P1, R2.reuse, R232, 0x2 ;  /* 0x000000e802e87211 */ /* 0x040fe400078210ff */
[----:B---3--:R-:W-:Y:S02]  /*7050*/  LEA R0, R231, UR4, 0x1 ;  /* 0x00000004e7007c11 */ /* 0x008fe4000f8e08ff */
[----:B------:R-:W-:Y:S01]  /*7060*/  LEA.HI.X.SX32 R233, R2, R233, 0x2, P1 ;  /* 0x000000e902e97211 */ /* 0x000fe200008f16ff */
        /* <DEDUP_REMOVED lines=157> */
.L_x_450:
[----:B------:R-:W-:Y:S01]  /*7a40*/  LDSM.16.M88.4 R128, [R226] ;  /* 0x00000000e280783b */ /* 0x000fe20000000200 */
[----:B---3--:R-:W-:Y:S01]  /*7a50*/  IMAD.MOV.U32 R2, RZ, RZ, R197 ;  /* 0x000000ffff027224 */ /* 0x008fe200078e00c5 */
[----:B------:R-:W-:Y:S01]  /*7a60*/  ULOP3.LUT UR9, UR8, 0x1, URZ, 0xc0, !UPT ;  /* 0x0000000108097892 */ /* 0x000fe2000f8ec03f */
[----:B------:R-:W-:Y:S01]  /*7a70*/  IMAD.MOV.U32 R3, RZ, RZ, R196 ;  /* 0x000000ffff037224 */ /* 0x000fe200078e00c4 */
[----:B------:R-:W1:Y:S01]  /*7a80*/  LDSM.16.MT88.4 R16, [R0+0x18000] ;  /* 0x018000000010783b */ /* 0x000e620000004200 */
[----:B------:R-:W-:Y:S01]  /*7a90*/  UISETP.GT.AND UP2, UPT, UR8, UR17, UPT ;  /* 0x000000110800728c */ /* 0x000fe2000bf44270 */
[----:B------:R-:W-:Y:S01]  /*7aa0*/  @P0 IADD3 R2, P1, R2, UR12, RZ ;  /* 0x0000000c02020c10 */ /* 0x000fe2000ff3e0ff */
[----:B------:R-:W-:Y:S01]  /*7ab0*/  UISETP.NE.U32.AND UP0, UPT, UR9, 0x1, UPT ;  /* 0x000000010900788c */ /* 0x000fe2000bf05070 */
[----:B------:R-:W2:Y:S01]  /*7ac0*/  LDSM.16.M88.4 R124, [R226+0x1000] ;  /* 0x00100000e27c783b */ /* 0x000ea20000000200 */
[----:B------:R-:W-:Y:S02]  /*7ad0*/  @UP3 UIADD3 UR10, UP1, UR12, -0x100, URZ ;  /* 0xffffff000c0a3890 */ /* 0x000fe4000ff3e03f */
[----:B------:R-:W-:Y:S01]  /*7ae0*/  UIADD3 UR8, UR8, -0x1, URZ ;  /* 0xffffffff08087890 */ /* 0x000fe2000fffe03f */
[----:B------:R-:W3:Y:S01]  /*7af0*/  LDSM.16.MT88.4 R96, [R0+0x1a000] ;  /* 0x01a000000060783b */ /* 0x000ee20000004200 */
[----:B------:R-:W-:Y:S03]  /*7b00*/  @UP3 UIADD3.X UR9, UR11, -0x1, URZ, UP1, !UPT ;  /* 0xffffffff0b093890 */ /* 0x000fe60008ffe43f */
[----:B------:R-:W4:Y:S01]  /*7b10*/  LDSM.16.MT88.4 R112, [R0+0x1c000] ;  /* 0x01c000000070783b */ /* 0x000f220000004200 */
[----:B------:R-:W-:Y:S03]  /*7b20*/  @UP3 UMOV UR12, UR10 ;  /* 0x0000000a000c3c82 */ /* 0x000fe60008000000 */
[----:B------:R-:W4:Y:S04]  /*7b30*/  LDSM.16.MT88.4 R196, [R0+0x1e000] ;  /* 0x01e0000000c4783b */ /* 0x000f280000004200 */
[----:B------:R-:W-:Y:S04]  /*7b40*/  LDSM.16.M88.4 R200, [R227] ;  /* 0x00000000e3c8783b */ /* 0x000fe80000000200 */
[----:B------:R-:W4:Y:S04]  /*7b50*/  LDSM.16.MT88.4 R204, [R0+0x18800] ;  /* 0x0188000000cc783b */ /* 0x000f280000004200 */
[----:B------:R-:W4:Y:S04]  /*7b60*/  LDSM.16.M88.4 R208, [R227+0x1000] ;  /* 0x00100000e3d0783b */ /* 0x000f280000000200 */
[----:B------:R-:W4:Y:S01]  /*7b70*/  LDSM.16.MT88.4 R212, [R0+0x1a800] ;  /* 0x01a8000000d4783b */ /* 0x000f220000004200 */
        /* <DEDUP_REMOVED lines=26> */
[----:B------:R-:W-:Y:S05]  /*7d20*/  LDSM.16.M88.4 R212, [R228+0x1000] ;  /* 0x00100000e4d4783b */ /* 0x000fea0000000200 */
[-C--:B-1----:R-:W-:Y:S06]  /*7d30*/  HMMA.16816.F32.BF16 R100, R200, R196.reuse, R100 ;  /* 0x000000c4c864723c */ /* 0x082fec0000041864 */
[C---:B------:R-:W-:Y:S06]  /*7d40*/  HMMA.16816.F32.BF16 R104, R208.reuse, R196, R104 ;  /* 0x000000c4d068723c */ /* 0x040fec0000041868 */
[-C--:B------:R-:W-:Y:S06]  /*7d50*/  HMMA.16816.F32.BF16 R108, R208, R198.reuse, R108 ;  /* 0x000000c6d06c723c */ /* 0x080fec000004186c */
[C---:B------:R-:W-:Y:S01]  /*7d60*/  HMMA.16816.F32.BF16 R112, R200.reuse, R198, R112 ;  /* 0x000000c6c870723c */ /* 0x040fe20000041870 */
[----:B------:R-:W-:Y:S05]  /*7d70*/  LDSM.16.M88.4 R196, [R228] ;  /* 0x00000000e4c4783b */ /* 0x000fea0000000200 */
[-C--:B--2---:R-:W-:Y:S06]  /*7d80*/  HMMA.16816.F32.BF16 R116, R200, R204.reuse, R116 ;  /* 0x000000ccc874723c */ /* 0x084fec0000041874 */
[C---:B------:R-:W-:Y:S06]  /*7d90*/  HMMA.16816.F32.BF16 R120, R208.reuse, R204, R120 ;  /* 0x000000ccd078723c */ /* 0x040fec0000041878 */
[-C--:B------:R-:W-:Y:S01]  /*7da0*/  HMMA.16816.F32.BF16 R124, R208, R206.reuse, R124 ;  /* 0x000000ced07c723c */ /* 0x080fe2000004187c */
[----:B------:R-:W1:Y:S05]  /*7db0*/  LDSM.16.MT88.4 R208, [R0+0x19000] ;  /* 0x0190000000d0783b */ /* 0x000e6a0000004200 */
[----:B------:R-:W-:Y:S01]  /*7dc0*/  HMMA.16816.F32.BF16 R128, R200, R206, R128 ;  /* 0x000000cec880723c */ /* 0x000fe20000041880 */
[----:B------:R-:W2:Y:S04]  /*7dd0*/  LDSM.16.MT88.4 R200, [R0+0x1b000] ;  /* 0x01b0000000c8783b */ /* 0x000ea80000004200 */
[----:B------:R-:W3:Y:S01]  /*7de0*/  LDSM.16.MT88.4 R204, [R0+0x1d000] ;  /* 0x01d0000000cc783b */ /* 0x000ee20000004200 */
        /* <DEDUP_REMOVED lines=10> */
[-C--:B---3--:R-:W-:Y:S06]  /*7e90*/  HMMA.16816.F32.BF16 R100, R196, R204.reuse, R100 ;  /* 0x000000ccc464723c */ /* 0x088fec0000041864 */
        /* <DEDUP_REMOVED lines=15> */
[----:B------:R1:W2:Y:S05]  /*7f90*/  LDSM.16.MT88.4 R204, [R0+0x1f800] ;  /* 0x01f8000000cc783b */ /* 0x0002aa0000004200 */
[-C--:B---3--:R-:W-:Y:S06]  /*7fa0*/  HMMA.16816.F32.BF16 R84, R200, R196.reuse, R84 ;  /* 0x000000c4c854723c */ /* 0x088fec0000041854 */
[C---:B------:R-:W-:Y:S06]  /*7fb0*/  HMMA.16816.F32.BF16 R88, R212.reuse, R196, R88 ;  /* 0x000000c4d458723c */ /* 0x040fec0000041858 */
[-C--:B------:R-:W-:Y:S05]  /*7fc0*/  HMMA.16816.F32.BF16 R92, R212, R198.reuse, R92 ;  /* 0x000000c6d45c723c */ /* 0x080fea000004185c */
[C---:B------:R-:W-:Y:S01]  /*7fd0*/  IMAD.SHL.U32 R197, R235.reuse, 0x20, RZ ;  /* 0x00000020ebc57824 */ /* 0x040fe200078e00ff */
[C---:B------:R-:W-:Y:S05]  /*7fe0*/  HMMA.16816.F32.BF16 R96, R200.reuse, R198, R96 ;  /* 0x000000c6c860723c */ /* 0x040fea0000041860 */
[----:B-1----:R-:W-:Y:S01]  /*7ff0*/  IMAD.MOV.U32 R0, RZ, RZ, R3 ;  /* 0x000000ffff007224 */ /* 0x002fe200078e0003 */
[-C--:B----4-:R-:W-:Y:S05]  /*8000*/  HMMA.16816.F32.BF16 R100, R200, R208.reuse, R100 ;  /* 0x000000d0c864723c */ /* 0x090fea0000041864 */
[----:B------:R-:W-:Y:S01]  /*8010*/  @P0 IADD3.X R3, R0, UR11, RZ, P1, !PT ;  /* 0x0000000b00030c10 */ /* 0x000fe20008ffe4ff */
[C---:B------:R-:W-:Y:S01]  /*8020*/  HMMA.16816.F32.BF16 R104, R212.reuse, R208, R104 ;  /* 0x000000d0d468723c */ /* 0x040fe20000041868 */
[----:B------:R-:W-:Y:S03]  /*8030*/  @UP3 UMOV UR11, UR9 ;  /* 0x00000009000b3c82 */ /* 0x000fe60008000000 */
[----:B------:R-:W5:Y:S01]  /*8040*/  @P0 LDG.E R248, desc[UR6][R2.64+-0x100] ;  /* 0xffff000602f80981 */ /* 0x000f62000c1e1900 */
[C---:B------:R-:W-:Y:S01]  /*8050*/  IMAD R0, R235.reuse, 0x18, RZ ;  /* 0x00000018eb007824 */ /* 0x040fe200078e02ff */
[-C--:B------:R-:W-:Y:S02]  /*8060*/  HMMA.16816.F32.BF16 R108, R212, R210.reuse, R108 ;  /* 0x000000d2d46c723c */ /* 0x080fe4000004186c */
[----:B------:R1:W5:Y:S04]  /*8070*/  @P0 LDG.E R249, desc[UR6][R2.64+-0xe0] ;  /* 0xffff200602f90981 */ /* 0x000368000c1e1900 */
[C---:B------:R-:W-:Y:S01]  /*8080*/  HMMA.16816.F32.BF16 R112, R200.reuse, R210, R112 ;  /* 0x000000d2c870723c */ /* 0x040fe20000041870 */
[----:B------:R3:W-:Y:S05]  /*8090*/  REDG.E.ADD.F32.FTZ.RN.STRONG.GPU desc[UR6][R232.64], R4 ;  /* 0x00000004e80079a6 */ /* 0x0007ea000c10f386 */
[-C--:B--2---:R-:W-:Y:S06]  /*80a0*/  HMMA.16816.F32.BF16 R116, R200, R204.reuse, R116 ;  /* 0x000000ccc874723c */ /* 0x084fec0000041874 */
[C---:B------:R-:W-:Y:S06]  /*80b0*/  HMMA.16816.F32.BF16 R120, R212.reuse, R204, R120 ;  /* 0x000000ccd478723c */ /* 0x040fec0000041878 */
[-C--:B------:R-:W-:Y:S05]  /*80c0*/  HMMA.16816.F32.BF16 R124, R212, R206.reuse, R124 ;  /* 0x000000ced47c723c */ /* 0x080fea000004187c */
[----:B------:R-:W-:Y:S01]  /*80d0*/  IMAD.SHL.U32 R205, R235, 0x8, RZ ;  /* 0x00000008ebcd7824 */ /* 0x000fe200078e00ff */
[----:B------:R-:W-:Y:S05]  /*80e0*/  HMMA.16816.F32.BF16 R128, R200, R206, R128 ;  /* 0x000000cec880723c */ /* 0x000fea0000041880 */
[-C--:B-1----:R-:W-:Y:S01]  /*80f0*/  LEA R2, P0, R205, R232.reuse, 0x2 ;  /* 0x000000e8cd027211 */ /* 0x082fe200078010ff */
[C---:B------:R-:W-:Y:S02]  /*8100*/  IMAD.SHL.U32 R204, R235.reuse, 0x10, RZ ;  /* 0x00000010ebcc7824 */ /* 0x040fe400078e00ff */
[----:B------:R-:W-:Y:S03]  /*8110*/  IMAD R200, R235, 0x28, RZ ;  /* 0x00000028ebc87824 */ /* 0x000fe600078e02ff */
[-C--:B------:R-:W-:Y:S02]  /*8120*/  LEA.HI.X.SX32 R3, R205, R233.reuse, 0x2, P0 ;  /* 0x000000e9cd037211 */ /* 0x080fe400000f16ff */
[-C--:B------:R-:W-:Y:S02]  /*8130*/  LEA R198, P1, R204, R232.reuse, 0x2 ;  /* 0x000000e8ccc67211 */ /* 0x080fe400078210ff */
[-C--:B---3--:R-:W-:Y:S01]  /*8140*/  LEA R4, P0, R0, R232.reuse, 0x2 ;  /* 0x000000e800047211 */ /* 0x088fe200078010ff */
        /* <DEDUP_REMOVED lines=12> */
[CC--:B------:R-:W-:Y:S02]  /*8210*/  LEA R4, P1, R0.reuse, R232.reuse, 0x2 ;  /* 0x000000e800047211 */ /* 0x0c0fe400078210ff */
[CC--:B--2---:R-:W-:Y:S01]  /*8220*/  LEA R8, P0, R235.reuse, R232.reuse, 0x2 ;  /* 0x000000e8eb087211 */ /* 0x0c4fe200078010ff */
[----:B------:R1:W-:Y:S01]  /*8230*/  REDG.E.ADD.F32.FTZ.RN.STRONG.GPU desc[UR6][R6.64], R9 ;  /* 0x00000009060079a6 */ /* 0x0003e2000c10f386 */
[-C--:B------:R-:W-:Y:S05]  /*8240*/  LEA.HI.X.SX32 R5, R0, R233.reuse, 0x2, P1 ;  /* 0x000000e900057211 */ /* 0x080fea00008f16ff */
[----:B------:R2:W-:Y:S01]  /*8250*/  REDG.E.ADD.F32.FTZ.RN.STRONG.GPU desc[UR6][R4.64], R10 ;  /* 0x0000000a040079a6 */ /* 0x0005e2000c10f386 */
[-C--:B-1----:R-:W-:Y:S01]  /*8260*/  LEA.HI.X.SX32 R9, R235, R233.reuse, 0x2, P0 ;  /* 0x000000e9eb097211 */ /* 0x082fe200000f16ff */
[----:B------:R-:W-:Y:S04]  /*8270*/  VIADD R7, R204, 0x20 ;  /* 0x00000020cc077836 */ /* 0x000fe80000000000 */
[----:B------:R1:W-:Y:S01]  /*8280*/  REDG.E.ADD.F32.FTZ.RN.STRONG.GPU desc[UR6][R8.64], R11 ;  /* 0x0000000b080079a6 */ /* 0x0003e2000c10f386 */
[-C--:B------:R-:W-:Y:S01]  /*8290*/  LEA R6, P0, R7, R232.reuse, 0x2 ;  /* 0x000000e807067211 */ /* 0x080fe200078010ff */
[----:B------:R-:W-:Y:S02]  /*82a0*/  IMAD.IADD R0, R205, 0x1, R7 ;  /* 0x00000001cd007824 */ /* 0x000fe400078e0207 */
[----:B------:R-:W-:Y:S01]  /*82b0*/  REDG.E.ADD.F32.FTZ.RN.STRONG.GPU desc[UR6][R232.64+0x80], R16 ;  /* 0x00008010e80079a6 */ /* 0x000fe2000c10f386 */
[-C--:B------:R-:W-:Y:S01]  /*82c0*/  LEA.HI.X.SX32 R7, R7, R233.reuse, 0x2, P0 ;  /* 0x000000e907077211 */ /* 0x080fe200000f16ff */
[C---:B--2---:R-:W-:Y:S01]  /*82d0*/  IMAD.IADD R5, R205.reuse, 0x1, R0 ;  /* 0x00000001cd057824 */ /* 0x044fe200078e0200 */
[CC--:B------:R-:W-:Y:S01]  /*82e0*/  LEA R196, P0, R0.reuse, R232.reuse, 0x2 ;  /* 0x000000e800c47211 */ /* 0x0c0fe200078010ff */
[----:B------:R-:W-:Y:S02]  /*82f0*/  REDG.E.ADD.F32.FTZ.RN.STRONG.GPU desc[UR6][R2.64+0x80], R17 ;  /* 0x00008011020079a6 */ /* 0x000fe4000c10f386 */
[C---:B------:R-:W-:Y:S01]  /*8300*/  IMAD.IADD R4, R205.reuse, 0x1, R5 ;  /* 0x00000001cd047824 */ /* 0x040fe200078e0205 */
        /* <DEDUP_REMOVED lines=21> */
[C---:B------:R-:W-:Y:S01]  /*8460*/  IMAD.IADD R0, R205.reuse, 0x1, R8 ;  /* 0x00000001cd007824 */ /* 0x040fe200078e0208 */
[CC--:B--2---:R-:W-:Y:S04]  /*8470*/  LEA R6, P0, R8.reuse, R232.reuse, 0x2 ;  /* 0x000000e808067211 */ /* 0x0c4fe800078010ff */
[-C--:B------:R-:W-:Y:S01]  /*8480*/  LEA.HI.X.SX32 R7, R8, R233.reuse, 0x2, P0 ;  /* 0x000000e908077211 */ /* 0x080fe200000f16ff */
[C---:B---3--:R-:W-:Y:S01]  /*8490*/  IMAD.IADD R5, R205.reuse, 0x1, R0 ;  /* 0x00000001cd057824 */ /* 0x048fe200078e0200 */
[CC--:B------:R-:W-:Y:S03]  /*84a0*/  LEA R12, P0, R0.reuse, R232.reuse, 0x2 ;  /* 0x000000e8000c7211 */ /* 0x0c0fe600078010ff */
[----:B------:R1:W-:Y:S01]  /*84b0*/  REDG.E.ADD.F32.FTZ.RN.STRONG.GPU desc[UR6][R6.64], R86 ;  /* 0x00000056060079a6 */ /* 0x0003e2000c10f386 */
[----:B------:R-:W-:Y:S01]  /*84c0*/  IMAD.IADD R4, R205, 0x1, R5 ;  /* 0x00000001cd047824 */ /* 0x000fe200078e0205 */
[-C--:B------:R-:W-:Y:S02]  /*84d0*/  LEA.HI.X.SX32 R13, R0, R233.reuse, 0x2, P0 ;  /* 0x000000e9000d7211 */ /* 0x080fe400000f16ff */
[-C--:B------:R-:W-:Y:S01]  /*84e0*/  LEA R8, P1, R5, R232.reuse, 0x2 ;  /* 0x000000e805087211 */ /* 0x080fe200078210ff */
[----:B------:R-:W-:Y:S01]  /*84f0*/  IMAD.IADD R0, R205, 0x1, R4 ;  /* 0x00000001cd007824 */ /* 0x000fe200078e0204 */
[CC--:B------:R-:W-:Y:S01]  /*8500*/  LEA R10, P0, R4.reuse, R232.reuse, 0x2 ;  /* 0x000000e8040a7211 */ /* 0x0c0fe200078010ff */
        /* <DEDUP_REMOVED lines=15> */
[C---:B------:R-:W-:Y:S03]  /*8600*/  IMAD.IADD R0, R205.reuse, 0x1, R8 ;  /* 0x00000001cd007824 */ /* 0x040fe600078e0208 */
[----:B------:R-:W-:Y:S04]  /*8610*/  REDG.E.ADD.F32.FTZ.RN.STRONG.GPU desc[UR6][R2.64+0x180], R97 ;  /* 0x00018061020079a6 */ /* 0x000fe8000c10f386 */
[----:B------:R-:W-:Y:S01]  /*8620*/  LDSM.16.MT88.4 R88, [R216+0x6000] ;  /* 0x00600000d858783b */ /* 0x000fe20000004200 */
[CC--:B-1----:R-:W-:Y:S04]  /*8630*/  LEA R6, P0, R8.reuse, R232.reuse, 0x2 ;  /* 0x000000e808067211 */ /* 0x0c2fe800078010ff */
        /* <DEDUP_REMOVED lines=105> */
[C---:B--2---:R-:W-:Y:S04]  /*8cd0*/  IMAD.IADD R8, R205.reuse, 0x1, R0 ;  /* 0x00000001cd087824 */ /* 0x044fe800078e0200 */
[----:B------:R2:W-:Y:S04]  /*8ce0*/  REDG.E.ADD.F32.FTZ.RN.STRONG.GPU desc[UR6][R4.64], R123 ;  /* 0x0000007b040079a6 */ /* 0x0005e8000c10f386 */
[----:B------:R-:W-:Y:S04]  /*8cf0*/  REDG.E.ADD.F32.FTZ.RN.STRONG.GPU desc[UR6][R232.64+0x380], R128 ;  /* 0x00038080e80079a6 */ /* 0x000fe8000c10f386 */
[----:B------:R3:W-:Y:S01]  /*8d00*/  REDG.E.ADD.F32.FTZ.RN.STRONG.GPU desc[UR6][R2.64+0x380], R129 ;  /* 0x00038081020079a6 */ /* 0x0007e2000c10f386 */
[CC--:B-1----:R-:W-:Y:S04]  /*8d10*/  LEA R6, P0, R0.reuse, R232.reuse, 0x2 ;  /* 0x000000e800067211 */ /* 0x0c2fe800078010ff */
[-C--:B------:R-:W-:Y:S01]  /*8d20*/  LEA.HI.X.SX32 R7, R0, R233.reuse, 0x2, P0 ;  /* 0x000000e900077211 */ /* 0x080fe200000f16ff */
[C---:B--2---:R-:W-:Y:S01]  /*8d30*/  IMAD.IADD R5, R205.reuse, 0x1, R8 ;  /* 0x00000001cd057824 */ /* 0x044fe200078e0208 */
        /* <DEDUP_REMOVED lines=111> */
[----:B------:R-:W-:Y:S01]  /*9430*/  F2FP.BF16.F32.PACK_AB R84, R33, R32 ;  /* 0x000000202154723e */ /* 0x000fe200000010ff */
[----:B------:R-:W-:Y:S01]  /*9440*/  FMUL.FTZ R132, R132, UR5 ;  /* 0x0000000584847c20 */ /* 0x000fe20008410000 */
        /* <DEDUP_REMOVED lines=99> */
[----:B------:R-:W-:-:S02]  /*9a80*/  F2FP.BF16.F32.PACK_AB R3, R3, R194 ;  /* 0x000000c20303723e */ /* 0x000fc400000010ff */
[----:B------:R-:W-:Y:S02]  /*9a90*/  F2FP.BF16.F32.PACK_AB R6, R6, R184 ;  /* 0x000000b80606723e */ /* 0x000fe400000010ff */
        /* <DEDUP_REMOVED lines=112> */
.L_x_452:
[----:B-1----:R-:W2:Y:S01]  /*a1a0*/  LDL R0, [R1+0x1c] ;  /* 0x00001c0001007983 */ /* 0x002ea20000100800 */
[----:B------:R-:W-:Y:S01]  /*a1b0*/  @UP0 UIADD3 UR14, UR22, UR39, URZ ;  /* 0x00000027160e0290 */ /* 0x000fe2000fffe03f */
[----:B------:R-:W-:Y:S01]  /*a1c0*/  @UP0 ULDC.64 UR10, c[0x0][0x458] ;  /* 0x00011600000a0ab9 */ /* 0x000fe20000000a00 */
[----:B------:R-:W-:Y:S02]  /*a1d0*/  USHF.L.U32 UR5, UR18, 0x6, URZ ;  /* 0x0000000612057899 */ /* 0x000fe4000800063f */
[----:B------:R-:W-:Y:S02]  /*a1e0*/  @UP0 UIMAD.WIDE.U32 UR12, UR14, UR10, URZ ;  /* 0x0000000a0e0c02a5 */ /* 0x000fe4000f8e003f */
[----:B------:R-:W-:-:S04]  /*a1f0*/  @UP0 UIMAD UR14, UR14, UR11, URZ ;  /* 0x0000000b0e0e02a4 */ /* 0x000fc8000f8e023f */
[----:B------:R-:W-:-:S03]  /*a200*/  @UP0 UIADD3 UR19, UR13, UR14, URZ ;  /* 0x0000000e0d130290 */ /* 0x000fc6000fffe03f */
[----:B------:R-:W-:Y:S01]  /*a210*/  @UP0 UMOV UR13, UR12 ;  /* 0x0000000c000d0c82 */ /* 0x000fe20008000000 */
[----:B--2---:R-:W-:Y:S01]  /*a220*/  LEA R0, R0, UR4, 0x1 ;  /* 0x0000000400007c11 */ /* 0x004fe2000f8e08ff */
[----:B------:R-:W-:Y:S07]  /*a230*/  @P0 BRA `(.L_x_453) ;  /* 0x0000000000340947 */ /* 0x000fee0003800000 */
        /* <DEDUP_REMOVED lines=11> */
[----:B------:R-:W-:-:S03]  /*a2f0*/  UIADD3 UR19, UR13, UR15, URZ ;  /* 0x0000000f0d137290 */ /* 0x000fc6000fffe03f */
[----:B------:R-:W-:-:S09]  /*a300*/  UMOV UR13, UR12 ;  /* 0x0000000c000d7c82 */ /* 0x000fd20008000000 */
.L_x_453:
[----:B------:R-:W-:Y:S01]  /*a310*/  BAR.SYNC.DEFER_BLOCKING 0x0 ;  /* 0x0000000000007b1d */ /* 0x000fe20000010000 */
[----:B------:R-:W-:Y:S01]  /*a320*/  USHF.R.S32.HI UR12, URZ, 0x1f, UR5 ;  /* 0x0000001f3f0c7899 */ /* 0x000fe20008011405 */
[--C-:B------:R-:W-:Y:S01]  /*a330*/  SHF.R.S32.HI R5, RZ, 0x1f, R242.reuse ;  /* 0x0000001fff057819 */ /* 0x100fe200000114f2 */
[----:B------:R-:W-:Y:S01]  /*a340*/  IMAD.U32 R2, RZ, RZ, UR8 ;  /* 0x00000008ff027e24 */ /* 0x000fe2000f8e00ff */
[----:B------:R-:W-:Y:S01]  /*a350*/  UIMAD UR16, UR18, -0x40, UR16 ;  /* 0xffffffc0121078a4 */ /* 0x000fe2000f8e0210 */
[----:B------:R-:W-:Y:S01]  /*a360*/  IMAD.MOV.U32 R4, RZ, RZ, R242 ;  /* 0x000000ffff047224 */ /* 0x000fe200078e00f2 */
[----:B------:R-:W-:Y:S01]  /*a370*/  UIMAD UR14, UR12, UR8, URZ ;  /* 0x000000080c0e72a4 */ /* 0x000fe2000f8e023f */
[----:B------:R-:W-:Y:S01]  /*a380*/  BSSY B0, `(.L_x_454) ;  /* 0x0000037000007945 */ /* 0x000fe20003800000 */
[----:B------:R-:W1:Y:S01]  /*a390*/  S2R R31, SR_TID.X ;  /* 0x00000000001f7919 */ /* 0x000e620000002100 */
[----:B------:R-:W-:Y:S01]  /*a3a0*/  IMAD.WIDE.U32 R2, R2, UR5, R4 ;  /* 0x0000000502027c25 */ /* 0x000fe2000f8e0004 */
[----:B------:R-:W-:Y:S01]  /*a3b0*/  UIMAD UR14, UR5, UR9, UR14 ;  /* 0x00000009050e72a4 */ /* 0x000fe2000f8e020e */
[----:B------:R-:W2:Y:S01]  /*a3c0*/  S2R R64, SR_TID.X ;  /* 0x0000000000407919 */ /* 0x000ea20000002100 */
[----:B------:R-:W-:Y:S01]  /*a3d0*/  USHF.R.S32.HI UR17, URZ, 0x1f, UR55 ;  /* 0x0000001f3f117899 */ /* 0x000fe20008011437 */
[----:B------:R-:W-:Y:S01]  /*a3e0*/  IADD3 R2, P0, R2, UR20, RZ ;  /* 0x0000001402027c10 */ /* 0x000fe2000ff1e0ff */
[----:B------:R-:W-:-:S02]  /*a3f0*/  VIADD R28, R242, 0x40 ;  /* 0x00000040f21c7836 */ /* 0x000fc40000000000 */
[----:B------:R-:W-:Y:S01]  /*a400*/  IMAD.U32 R6, RZ, RZ, UR14 ;  /* 0x0000000eff067e24 */ /* 0x000fe2000f8e00ff */
[----:B------:R-:W-:Y:S01]  /*a410*/  ULDC.64 UR14, c[0x0][0x468] ;  /* 0x00011a00000e7ab9 */ /* 0x000fe20000000a00 */
[----:B------:R-:W-:Y:S01]  /*a420*/  VIADD R11, R242, 0x80 ;  /* 0x00000080f20b7836 */ /* 0x000fe20000000000 */
[----:B------:R-:W-:Y:S02]  /*a430*/  UIMAD UR17, UR17, UR14, URZ ;  /* 0x0000000e111172a4 */ /* 0x000fe4000f8e023f */
[----:B------:R-:W-:Y:S01]  /*a440*/  IADD3.X R3, R3, UR21, R6, P0, !PT ;  /* 0x0000001503037c10 */ /* 0x000fe200087fe406 */
[----:B------:R3:W4:Y:S01]  /*a450*/  LDS.128 R44, [R0+0x19000] ;  /* 0x01900000002c7984 */ /* 0x0007220000000c00 */
[----:B------:R-:W-:Y:S01]  /*a460*/  MOV R6, UR14 ;  /* 0x0000000e00067c02 */ /* 0x000fe20008000f00 */
[----:B------:R-:W-:Y:S02]  /*a470*/  UIMAD UR15, UR55, UR15, UR17 ;  /* 0x0000000f370f72a4 */ /* 0x000fe4000f8e0211 */
[----:B------:R3:W3:Y:S04]  /*a480*/  LDS.128 R40, [R0+0x1b000] ;  /* 0x01b0000000287984 */ /* 0x0006e80000000c00 */
[----:B------:R3:W3:Y:S04]  /*a490*/  LDS.128 R36, [R0+0x1d000] ;  /* 0x01d0000000247984 */ /* 0x0006e80000000c00 */
[----:B------:R3:W3:Y:S04]  /*a4a0*/  LDS.128 R32, [R0+0x1f000] ;  /* 0x01f0000000207984 */ /* 0x0006e80000000c00 */
[----:B------:R3:W3:Y:S01]  /*a4b0*/  LDS.128 R60, [R0+0x21000] ;  /* 0x02100000003c7984 */ /* 0x0006e20000000c00 */
[----:B-1----:R-:W-:-:S03]  /*a4c0*/  SHF.R.S32.HI R31, RZ, 0x1f, R31 ;  /* 0x0000001fff1f7819 */ /* 0x002fc6000001141f */
[----:B------:R1:W1:Y:S01]  /*a4d0*/  LDS.128 R56, [R0+0x23000] ;  /* 0x0230000000387984 */ /* 0x0002620000000c00 */
[----:B--2---:R-:W-:-:S03]  /*a4e0*/  LEA.HI R31, R31, R64, RZ, 0x3 ;  /* 0x000000401f1f7211 */ /* 0x004fc600078f18ff */
[----:B------:R2:W1:Y:S01]  /*a4f0*/  LDS.128 R52, [R0+0x25000] ;  /* 0x0250000000347984 */ /* 0x0004620000000c00 */
[----:B------:R-:W-:-:S03]  /*a500*/  SHF.R.S32.HI R31, RZ, 0x3, R31 ;  /* 0x00000003ff1f7819 */ /* 0x000fc6000001141f */
[----:B------:R2:W1:Y:S01]  /*a510*/  LDS.128 R48, [R0+0x27000] ;  /* 0x0270000000307984 */ /* 0x0004620000000c00 */
[C---:B------:R-:W-:Y:S01]  /*a520*/  ISETP.GE.AND P5, PT, R31.reuse, UR16, PT ;  /* 0x000000101f007c0c */ /* 0x040fe2000bfa6270 */
[----:B------:R-:W-:Y:S01]  /*a530*/  VIADD R7, R31, 0x20 ;  /* 0x000000201f077836 */ /* 0x000fe20000000000 */
[----:B------:R-:W-:-:S04]  /*a540*/  SHF.R.S32.HI R30, RZ, 0x1f, R31 ;  /* 0x0000001fff1e7819 */ /* 0x000fc8000001141f */
[----:B------:R-:W-:Y:S01]  /*a550*/  ISETP.GE.AND P4, PT, R7, UR16, PT ;  /* 0x0000001007007c0c */ /* 0x000fe2000bf86270 */
[----:B------:R-:W-:-:S05]  /*a560*/  IMAD.WIDE.U32 R6, R6, UR55, R2 ;  /* 0x0000003706067c25 */ /* 0x000fca000f8e0002 */
[----:B------:R-:W-:Y:S01]  /*a570*/  IADD3 R10, R7, UR15, RZ ;  /* 0x0000000f070a7c10 */ /* 0x000fe2000fffe0ff */
[----:B----4-:R-:W-:Y:S06]  /*a580*/  @P5 BRA `(.L_x_455) ;  /* 0x0000000000585947 */ /* 0x010fec0003800000 */
[----:B------:R-:W-:Y:S01]  /*a590*/  ULDC UR17, c[0x0][0x2d0] ;  /* 0x0000b40000117ab9 */ /* 0x000fe20000000800 */
[----:B------:R-:W4:Y:S01]  /*a5a0*/  LDS.128 R24, [R0+0x1a000] ;  /* 0x01a0000000187984 */ /* 0x000f220000000c00 */
[----:B------:R-:W-:Y:S01]  /*a5b0*/  ISETP.GE.AND P3, PT, R242, UR17, PT ;  /* 0x00000011f2007c0c */ /* 0x000fe2000bf66270 */
[----:B------:R-:W-:Y:S01]  /*a5c0*/  IMAD.MOV.U32 R2, RZ, RZ, R6 ;  /* 0x000000ffff027224 */ /* 0x000fe200078e0006 */
[----:B------:R-:W-:Y:S01]  /*a5d0*/  ISETP.GE.AND P2, PT, R28, UR17, PT ;  /* 0x000000111c007c0c */ /* 0x000fe2000bf46270 */
[----:B------:R-:W2:Y:S01]  /*a5e0*/  LDS.128 R20, [R0+0x1c000] ;  /* 0x01c0000000147984 */ /* 0x000ea20000000c00 */
[----:B------:R-:W-:Y:S01]  /*a5f0*/  IMAD.MOV.U32 R3, RZ, RZ, R10 ;  /* 0x000000ffff037224 */ /* 0x000fe200078e000a */
[----:B------:R-:W-:Y:S01]  /*a600*/  ISETP.GE.AND P1, PT, R11, UR17, PT ;  /* 0x000000110b007c0c */ /* 0x000fe2000bf26270 */
[----:B------:R-:W-:Y:S01]  /*a610*/  IMAD R29, R30, UR8, RZ ;  /* 0x000000081e1d7c24 */ /* 0x000fe2000f8e02ff */
[----:B------:R-:W3:Y:S01]  /*a620*/  LDS.128 R16, [R0+0x1e000] ;  /* 0x01e0000000107984 */ /* 0x000ee20000000c00 */
[----:B------:R-:W-:Y:S01]  /*a630*/  IMAD.WIDE.U32 R8, R31, UR8, R2 ;  /* 0x000000081f087c25 */ /* 0x000fe2000f8e0002 */
[----:B------:R-:W-:Y:S01]  /*a640*/  ISETP.GE.AND P0, PT, R252, UR17, PT ;  /* 0x00000011fc007c0c */ /* 0x000fe2000bf06270 */
[----:B------:R-:W-:-:S02]  /*a650*/  ULDC.64 UR14, c[0x0][0x3f0] ;  /* 0x0000fc00000e7ab9 */ /* 0x000fc40000000a00 */
[----:B------:R-:W-:Y:S01]  /*a660*/  IMAD R2, R31, UR9, R29 ;  /* 0x000000091f027c24 */ /* 0x000fe2000f8e021d */
[----:B------:R-:W1:Y:S03]  /*a670*/  @!P3 LDS.128 R12, [R0+0x18000] ;  /* 0x01800000000cb984 */ /* 0x000e660000000c00 */
[----:B------:R-:W-:Y:S01]  /*a680*/  IMAD.IADD R3, R2, 0x1, R9 ;  /* 0x0000000102037824 */ /* 0x000fe200078e0209 */
[----:B------:R-:W-:-:S04]  /*a690*/  LEA R2, P6, R8, UR14, 0x1 ;  /* 0x0000000e08027c11 */ /* 0x000fc8000f8c08ff */
[----:B------:R-:W-:-:S05]  /*a6a0*/  LEA.HI.X R3, R8, UR15, R3, 0x1, P6 ;  /* 0x0000000f08037c11 */ /* 0x000fca000b0f0c03 */
[----:B----4-:R4:W-:Y:S04]  /*a6b0*/  @!P2 STG.E.128 desc[UR6][R2.64+0x80], R24 ;  /* 0x000080180200a986 */ /* 0x0109e8000c101d06 */
[----:B--2---:R4:W-:Y:S04]  /*a6c0*/  @!P1 STG.E.128 desc[UR6][R2.64+0x100], R20 ;  /* 0x0001001402009986 */ /* 0x0049e8000c101d06 */
[----:B---3--:R4:W-:Y:S04]  /*a6d0*/  @!P0 STG.E.128 desc[UR6][R2.64+0x180], R16 ;  /* 0x0001801002008986 */ /* 0x0089e8000c101d06 */
[----:B-1----:R4:W-:Y:S02]  /*a6e0*/  @!P3 STG.E.128 desc[UR6][R2.64], R12 ;  /* 0x0000000c0200b986 */ /* 0x0029e4000c101d06 */
.L_x_455:
[----:B------:R-:W-:Y:S05]  /*a6f0*/  BSYNC B0 ;  /* 0x0000000000007941 */ /* 0x000fea0003800000 */
.L_x_454:
[----:B------:R-:W-:Y:S04]  /*a700*/  BSSY B0, `(.L_x_456) ;  /* 0x0000015000007945 */ /* 0x000fe80003800000 */
[----:B------:R-:W-:Y:S05]  /*a710*/  @P4 BRA `(.L_x_457) ;  /* 0x00000000004c4947 */ /* 0x000fea0003800000 */
[----:B----4-:R-:W-:Y:S01]  /*a720*/  IADD3 R2, P0, R31, 0x20, RZ ;  /* 0x000000201f027810 */ /* 0x010fe20007f1e0ff */
        /* <DEDUP_REMOVED lines=14> */
[----:B------:R4:W-:Y:S04]  /*a810*/  @!P3 STG.E.128 desc[UR6][R2.64], R44 ;  /* 0x0000002c0200b986 */ /* 0x0009e8000c101d06 */
[----:B---3--:R4:W-:Y:S04]  /*a820*/  @!P2 STG.E.128 desc[UR6][R2.64+0x80], R40 ;  /* 0x000080280200a986 */ /* 0x0089e8000c101d06 */
[----:B------:R4:W-:Y:S04]  /*a830*/  @!P1 STG.E.128 desc[UR6][R2.64+0x100], R36 ;  /* 0x0001002402009986 */ /* 0x0009e8000c101d06 */
[----:B------:R4:W-:Y:S02]  /*a840*/  @!P0 STG.E.128 desc[UR6][R2.64+0x180], R32 ;  /* 0x0001802002008986 */ /* 0x0009e4000c101d06 */
.L_x_457:
[----:B------:R-:W-:Y:S05]  /*a850*/  BSYNC B0 ;  /* 0x0000000000007941 */ /* 0x000fea0003800000 */
.L_x_456:
[----:B----4-:R-:W-:Y:S01]  /*a860*/  IMAD.U32 R2, RZ, RZ, UR10 ;  /* 0x0000000aff027e24 */ /* 0x010fe2000f8e00ff */
[----:B------:R-:W-:Y:S01]  /*a870*/  UIMAD UR12, UR12, UR10, URZ ;  /* 0x0000000a0c0c72a4 */ /* 0x000fe2000f8e023f */
[----:B------:R-:W4:Y:S01]  /*a880*/  LDS.128 R24, [R0+0x20000] ;  /* 0x0200000000187984 */ /* 0x000f220000000c00 */
[----:B------:R-:W-:Y:S01]  /*a890*/  USHF.R.S32.HI UR14, URZ, 0x1f, UR55 ;  /* 0x0000001f3f0e7899 */ /* 0x000fe20008011437 */
[----:B------:R-:W-:Y:S01]  /*a8a0*/  IMAD.WIDE.U32 R2, R2, UR5, R4 ;  /* 0x0000000502027c25 */ /* 0x000fe2000f8e0004 */
[----:B------:R-:W-:Y:S01]  /*a8b0*/  UIMAD UR5, UR5, UR11, UR12 ;  /* 0x0000000b050572a4 */ /* 0x000fe2000f8e020c */
[----:B------:R-:W4:Y:S01]  /*a8c0*/  LDS.128 R20, [R0+0x22000] ;  /* 0x0220000000147984 */ /* 0x000f220000000c00 */
[----:B------:R-:W-:Y:S01]  /*a8d0*/  ULDC.64 UR8, c[0x0][0x470] ;  /* 0x00011c0000087ab9 */ /* 0x000fe20000000a00 */
[----:B------:R-:W-:Y:S01]  /*a8e0*/  BSSY B0, `(.L_x_458) ;  /* 0x000001e000007945 */ /* 0x000fe20003800000 */
[----:B------:R-:W-:Y:S01]  /*a8f0*/  IADD3 R2, P0, R2, UR13, RZ ;  /* 0x0000000d02027c10 */ /* 0x000fe2000ff1e0ff */
[----:B------:R-:W4:Y:S04]  /*a900*/  LDS.128 R16, [R0+0x24000] ;  /* 0x0240000000107984 */ /* 0x000f280000000c00 */
[----:B------:R1:W4:Y:S02]  /*a910*/  LDS.128 R12, [R0+0x26000] ;  /* 0x02600000000c7984 */ /* 0x0003240000000c00 */
[----:B-123--:R-:W-:Y:S01]  /*a920*/  IMAD.U32 R0, RZ, RZ, UR5 ;  /* 0x00000005ff007e24 */ /* 0x00efe2000f8e00ff */
[----:B------:R-:W-:-:S04]  /*a930*/  UIMAD UR5, UR14, UR8, URZ ;  /* 0x000000080e0572a4 */ /* 0x000fc8000f8e023f */
[----:B------:R-:W-:Y:S01]  /*a940*/  IADD3.X R3, R3, UR19, R0, P0, !PT ;  /* 0x0000001303037c10 */ /* 0x000fe200087fe400 */
[----:B------:R-:W-:Y:S01]  /*a950*/  UIMAD UR9, UR55, UR9, UR5 ;  /* 0x00000009370972a4 */ /* 0x000fe2000f8e0205 */
[----:B------:R-:W-:-:S05]  /*a960*/  MOV R0, UR8 ;  /* 0x0000000800007c02 */ /* 0x000fca0008000f00 */
[----:B------:R-:W-:-:S05]  /*a970*/  IMAD.WIDE.U32 R4, R0, UR55, R2 ;  /* 0x0000003700047c25 */ /* 0x000fca000f8e0002 */
[----:B------:R-:W-:Y:S01]  /*a980*/  IADD3 R8, R5, UR9, RZ ;  /* 0x0000000905087c10 */ /* 0x000fe2000fffe0ff */
[----:B----4-:R-:W-:Y:S06]  /*a990*/  @P5 BRA `(.L_x_459) ;  /* 0x0000000000485947 */ /* 0x010fec0003800000 */
        /* <DEDUP_REMOVED lines=14> */
[----:B------:R1:W-:Y:S04]  /*aa80*/  @!P3 STG.E.128 desc[UR6][R2.64], R24 ;  /* 0x000000180200b986 */ /* 0x0003e8000c101d06 */
[----:B------:R1:W-:Y:S04]  /*aa90*/  @!P2 STG.E.128 desc[UR6][R2.64+0x80], R20 ;  /* 0x000080140200a986 */ /* 0x0003e8000c101d06 */
[----:B------:R1:W-:Y:S04]  /*aaa0*/  @!P1 STG.E.128 desc[UR6][R2.64+0x100], R16 ;  /* 0x0001001002009986 */ /* 0x0003e8000c101d06 */
[----:B------:R1:W-:Y:S02]  /*aab0*/  @!P0 STG.E.128 desc[UR6][R2.64+0x180], R12 ;  /* 0x0001800c02008986 */ /* 0x0003e4000c101d06 */
.L_x_459:
[----:B------:R-:W-:Y:S05]  /*aac0*/  BSYNC B0 ;  /* 0x0000000000007941 */ /* 0x000fea0003800000 */
.L_x_458:
        /* <DEDUP_REMOVED lines=21> */
.L_x_430:
[----:B------:R-:W-:Y:S05]  /*ac20*/  BSYNC B1 ;  /* 0x0000000000017941 */ /* 0x000fea0003800000 */
.L_x_416:
[----:B------:R-:W3:Y:S01]  /*ac30*/  LDL R0, [R1+0x24] ;  /* 0x0000240001007983 */ /* 0x000ee20000100800 */
[----:B------:R-:W-:Y:S01]  /*ac40*/  ULDC UR5, c[0x0][0xc] ;  /* 0x0000030000057ab9 */ /* 0x000fe20000000800 */
[----:B------:R-:W-:Y:S02]  /*ac50*/  UIADD3 UR58, UR58, 0x1, URZ ;  /* 0x000000013a3a7890 */ /* 0x000fe4000fffe03f */
[----:B------:R-:W-:Y:S01]  /*ac60*/  UIADD3 UR18, UR5, UR18, URZ ;  /* 0x0000001205127290 */ /* 0x000fe2000fffe03f */
[----:B---3--:R-:W-:-:S13]  /*ac70*/  R2UR UR8, R0 ;  /* 0x00000000000872ca */ /* 0x008fda00000e0000 */
[----:B------:R-:W-:-:S06]  /*ac80*/  UISETP.GE.AND UP0, UPT, UR18, UR8, UPT ;  /* 0x000000081200728c */ /* 0x000fcc000bf06270 */
[----:B------:R-:W-:-:S13]  /*ac90*/  PLOP3.LUT P0, PT, PT, PT, UP0, 0x80, 0x0 ;  /* 0x000000000000781c */ /* 0x000fda0003f0f008 */
[----:B------:R-:W-:Y:S05]  /*aca0*/  @P0 BRA `(.L_x_460) ;  /* 0x0000000000040947 */ /* 0x000fea0003800000 */
[----:B------:R-:W-:Y:S05]  /*acb0*/  BRA `(.L_x_461) ;  /* 0xffffff5c004c7947 */ /* 0x000fea000383ffff */
.L_x_460:
[----:B------:R-:W-:Y:S05]  /*acc0*/  EXIT ;  /* 0x000000000000794d */ /* 0x000fea0003800000 */
.L_x_462:
        /* <DEDUP_REMOVED lines=11> */
.L_x_1043:


//--------------------- .text._ZN5flash27flash_bwd_convert_dq_kernelI23Flash_bwd_kernel_traitsILi256ELi64ELi64ELi8ELi4ELi2ELi2ELb0ELb1EN7cutlass10bfloat16_tE19Flash_kernel_traitsILi256ELi64ELi64ELi8ES3_EEEEvNS_16Flash_bwd_paramsEi --------------------------
	.section	.text._ZN5flash27flash_bwd_convert_dq_kernelI23Flash_bwd_kernel_traitsILi256ELi64ELi64ELi8ELi4ELi2ELi2ELb0ELb1EN7cutlass10bfloat16_tE19Flash_kernel_traitsILi256ELi64ELi64ELi8ES3_EEEEvNS_16Flash_bwd_paramsEi,"ax",@progbits
	.align	128
        .global         _ZN5flash27flash_bwd_convert_dq_kernelI23Flash_bwd_kernel_traitsILi256ELi64ELi64ELi8ELi4ELi2ELi2ELb0ELb1EN7cutlass10bfloat16_tE19Flash_kernel_traitsILi256ELi64ELi64ELi8ES3_EEEEvNS_16Flash_bwd_paramsEi
        .type           _ZN5flash27flash_bwd_convert_dq_kernelI23Flash_bwd_kernel_traitsILi256ELi64ELi64ELi8ELi4ELi2ELi2ELb0ELb1EN7cutlass10bfloat16_tE19Flash_kernel_traitsILi256ELi64ELi64ELi8ES3_EEEEvNS_16Flash_bwd_paramsEi,@function
        .size           _ZN5flash27flash_bwd_convert_dq_kernelI23Flash_bwd_kernel_traitsILi256ELi64ELi64ELi8ELi4ELi2ELi2ELb0ELb1EN7cutlass10bfloat16_tE19Flash_kernel_traitsILi256ELi64ELi64ELi8ES3_EEEEvNS_16Flash_bwd_paramsEi,(.L_x_1044 - _ZN5flash27flash_bwd_convert_dq_kernelI23Flash_bwd_kernel_traitsILi256ELi64ELi64ELi8ELi4ELi2ELi2ELb0ELb1EN7cutlass10bfloat16_tE19Flash_kernel_traitsILi256ELi64ELi64ELi8ES3_EEEEvNS_16Flash_bwd_paramsEi)
        .other          _ZN5flash27flash_bwd_convert_dq_kernelI23Flash_bwd_kernel_traitsILi256ELi64ELi64ELi8ELi4ELi2ELi2ELb0ELb1EN7cutlass10bfloat16_tE19Flash_kernel_traitsILi256ELi64ELi64ELi8ES3_EEEEvNS_16Flash_bwd_paramsEi,@"STO_CUDA_ENTRY STV_DEFAULT"
_ZN5flash27flash_bwd_convert_dq_kernelI23Flash_bwd_kernel_traitsILi256ELi64ELi64ELi8ELi4ELi2ELi2ELb0ELb1EN7cutlass10bfloat16_tE19Flash_kernel_traitsILi256ELi64ELi64ELi8ES3_EEEEvNS_16Flash_bwd_paramsEi:
.text._ZN5flash27flash_bwd_convert_dq_kernelI23Flash_bwd_kernel_traitsILi256ELi64ELi64ELi8ELi4ELi2ELi2ELb0ELb1EN7cutlass10bfloat16_tE19Flash_kernel_traitsILi256ELi64ELi64ELi8ES3_EEEEvNS_16Flash_bwd_paramsEi:
        /* <DEDUP_REMOVED lines=40> */
.L_x_463:
        /* <DEDUP_REMOVED lines=106> */
.L_x_465:
        /* <DEDUP_REMOVED lines=172> */
.L_x_464:
        /* <DEDUP_REMOVED lines=207> */
.L_x_467:
[----:B------:R-:W-:Y:S05]  /*20d0*/  BSYNC B0 ;  /* 0x0000000000007941 */ /* 0x000fea0003800000 */
.L_x_466:
        /* <DEDUP_REMOVED lines=24> */
.L_x_468:
        /* <DEDUP_REMOVED lines=10> */
.L_x_1044:


//--------------------- .text._ZN5flash44flash_bwd_dq_dk_dv_loop_seqk_parallel_kernelI23Flash_bwd_kernel_traitsILi256ELi64ELi64ELi8ELi4ELi2ELi2ELb0ELb1EN7cutlass10bfloat16_tE19Flash_kernel_traitsILi256ELi64ELi64ELi8ES3_EELb1ELb1ELb0ELb0ELb0ELb0ELb0EEEvNS_16Flash_bwd_paramsE --------------------------
	.section	.text._ZN5flash44flash_bwd_dq_dk_dv_loop_seqk_parallel_kernelI23Flash_bwd_kernel_traitsILi256ELi64ELi64ELi8ELi4ELi2ELi2ELb0ELb1EN7cutlass10bfloat16_tE19Flash_kernel_traitsILi256ELi64ELi64ELi8ES3_EELb1ELb1ELb0ELb0ELb0ELb0ELb0EEEvNS_16Flash_bwd_paramsE,"ax",@progbits
	.align	128
        .global         _ZN5flash44flash_bwd_dq_dk_dv_loop_seqk_parallel_kernelI23Flash_bwd_kernel_traitsILi256ELi64ELi64ELi8ELi4ELi2ELi2ELb0ELb1EN7cutlass10bfloat16_tE19Flash_kernel_traitsILi256ELi64ELi64ELi8ES3_EELb1ELb1ELb0ELb0ELb0ELb0ELb0EEEvNS_16Flash_bwd_paramsE
        .type           _ZN5flash44flash_bwd_dq_dk_dv_loop_seqk_parallel_kernelI23Flash_bwd_kernel_traitsILi256ELi64ELi64ELi8ELi4ELi2ELi2ELb0ELb1EN7cutlass10bfloat16_tE19Flash_kernel_traitsILi256ELi64ELi64ELi8ES3_EELb1ELb1ELb0ELb0ELb0ELb0ELb0EEEvNS_16Flash_bwd_paramsE,@function
        .size           _ZN5flash44flash_bwd_dq_dk_dv_loop_seqk_parallel_kernelI23Flash_bwd_kernel_traitsILi256ELi64ELi64ELi8ELi4ELi2ELi2ELb0ELb1EN7cutlass10bfloat16_tE19Flash_kernel_traitsILi256ELi64ELi64ELi8ES3_EELb1ELb1ELb0ELb0ELb0ELb0ELb0EEEvNS_16Flash_bwd_paramsE,(.L_x_1045 - _ZN5flash44flash_bwd_dq_dk_dv_loop_seqk_parallel_kernelI23Flash_bwd_kernel_traitsILi256ELi64ELi64ELi8ELi4ELi2ELi2ELb0ELb1EN7cutlass10bfloat16_tE19Flash_kernel_traitsILi256ELi64ELi64ELi8ES3_EELb1ELb1ELb0ELb0ELb0ELb0ELb0EEEvNS_16Flash_bwd_paramsE)
        .other          _ZN5flash44flash_bwd_dq_dk_dv_loop_seqk_parallel_kernelI23Flash_bwd_kernel_traitsILi256ELi64ELi64ELi8ELi4ELi2ELi2ELb0ELb1EN7cutlass10bfloat16_tE19Flash_kernel_traitsILi256ELi64ELi64ELi8ES3_EELb1ELb1ELb0ELb0ELb0ELb0ELb0EEEvNS_16Flash_bwd_paramsE,@"STO_CUDA_ENTRY STV_DEFAULT"
_ZN5flash44flash_bwd_dq_dk_dv_loop_seqk_parallel_kernelI23Flash_bwd_kernel_traitsILi256ELi64ELi64ELi8ELi4ELi2ELi2ELb0ELb1EN7cutlass10bfloat16_tE19Flash_kernel_traitsILi256ELi64ELi64ELi8ES3_EELb1ELb1ELb0ELb0ELb0ELb0ELb0EEEvNS_16Flash_bwd_paramsE:
.text._ZN5flash44flash_bwd_dq_dk_dv_loop_seqk_parallel_kernelI23Flash_bwd_kernel_traitsILi256ELi64ELi64ELi8ELi4ELi2ELi2ELb0ELb1EN7cutlass10bfloat16_tE19Flash_kernel_traitsILi256ELi64ELi64ELi8ES3_EELb1ELb1ELb0ELb0ELb0ELb0ELb0EEEvNS_16Flash_bwd_paramsE:
        /* <DEDUP_REMOVED lines=15> */
[----:B------:R-:W-:Y:S01]  /*00f0*/  UMOV UR60, URZ ;  /* 0x0000003f003c7c82 */ /* 0x000fe20008000000 */
[----:B------:R-:W-:Y:S02]  /*0100*/  IMAD.MOV.U32 R214, RZ, RZ, 0x40 ;  /* 0x00000040ffd67424 */ /* 0x000fe400078e00ff */
[----:B------:R-:W-:Y:S02]  /*0110*/  IMAD.MOV.U32 R236, RZ, RZ, -0x10 ;  /* 0xfffffff0ffec7424 */ /* 0x000fe400078e00ff */
[----:B------:R-:W3:Y:S08]  /*0120*/  S2UR UR50, SR_CTAID.Y ;  /* 0x00000000003279c3 */ /* 0x000ef00000002600 */
[----:B------:R-:W4:Y:S01]  /*0130*/  S2UR UR57, SR_CTAID.Z ;  /* 0x00000000003979c3 */ /* 0x000f220000002700 */
[----:B--2---:R-:W-:Y:S01]  /*0140*/  ULEA UR4, UR5, UR4, 0x18 ;  /* 0x0000000405047291 */ /* 0x004fe2000f8ec03f */
[----:B-1----:R-:W-:Y:S01]  /*0150*/  SHF.R.S32.HI R2, RZ, 0x1f, R8 ;  /* 0x0000001fff027819 */ /* 0x002fe20000011408 */
[----:B---3--:R-:W-:-:S02]  /*0160*/  USHF.L.U32 UR5, UR50, 0x7, URZ ;  /* 0x0000000732057899 */ /* 0x008fc4000800063f */
[----:B------:R-:W-:Y:S01]  /*0170*/  USHF.R.S32.HI UR6, URZ, 0x1f, UR50 ;  /* 0x0000001f3f067899 */ /* 0x000fe20008011432 */
[CC--:B------:R-:W-:Y:S02]  /*0180*/  LEA.HI R0, R2.reuse, R8.reuse, RZ, 0x5 ;  /* 0x0000000802007211 */ /* 0x0c0fe400078f28ff */
[CC--:B------:R-:W-:Y:S02]  /*0190*/  LEA.HI R11, R2.reuse, R8.reuse, RZ, 0x3 ;  /* 0x00000008020b7211 */ /* 0x0c0fe400078f18ff */
[CC--:B------:R-:W-:Y:S02]  /*01a0*/  LEA.HI R3, R2.reuse, R8.reuse, RZ, 0x4 ;  /* 0x0000000802037211 */ /* 0x0c0fe400078f20ff */
[CC--:B------:R-:W-:Y:S02]  /*01b0*/  LEA.HI R248, R2.reuse, R8.reuse, RZ, 0x7 ;  /* 0x0000000802f87211 */ /* 0x0c0fe400078f38ff */
[CC--:B------:R-:W-:Y:S02]  /*01c0*/  LEA.HI R15, R2.reuse, R8.reuse, RZ, 0x6 ;  /* 0x00000008020f7211 */ /* 0x0c0fe400078f30ff */
[----:B------:R-:W-:-:S02]  /*01d0*/  LEA.HI R2, R2, R8, RZ, 0x2 ;  /* 0x0000000802027211 */ /* 0x000fc400078f10ff */
[----:B------:R-:W-:Y:S02]  /*01e0*/  LOP3.LUT R4, R0, 0xffffffe0, RZ, 0xc0, !PT ;  /* 0xffffffe000047812 */ /* 0x000fe400078ec0ff */
[----:B------:R-:W-:Y:S02]  /*01f0*/  LOP3.LUT R5, R11, 0xfffffff8, RZ, 0xc0, !PT ;  /* 0xfffffff80b057812 */ /* 0x000fe400078ec0ff */
[----:B------:R-:W-:Y:S01]  /*0200*/  LOP3.LUT R6, R3, 0xfffffff0, RZ, 0xc0, !PT ;  /* 0xfffffff003067812 */ /* 0x000fe200078ec0ff */
[----:B------:R-:W-:Y:S01]  /*0210*/  IMAD.IADD R9, R8, 0x1, -R4 ;  /* 0x0000000108097824 */ /* 0x000fe200078e0a04 */
[----:B------:R-:W-:Y:S01]  /*0220*/  LOP3.LUT R7, R2, 0x7ffffffc, RZ, 0xc0, !PT ;  /* 0x7ffffffc02077812 */ /* 0x000fe200078ec0ff */
[C---:B------:R-:W-:Y:S01]  /*0230*/  IMAD.IADD R5, R8.reuse, 0x1, -R5 ;  /* 0x0000000108057824 */ /* 0x040fe200078e0a05 */
[----:B------:R-:W-:Y:S01]  /*0240*/  SHF.R.S32.HI R4, RZ, 0x5, R0 ;  /* 0x00000005ff047819 */ /* 0x000fe20000011400 */
[C---:B------:R-:W-:Y:S01]  /*0250*/  IMAD.IADD R10, R8.reuse, 0x1, -R6 ;  /* 0x00000001080a7824 */ /* 0x040fe200078e0a06 */
[----:B------:R-:W-:Y:S01]  /*0260*/  SHF.R.S32.HI R12, RZ, 0x3, R11 ;  /* 0x00000003ff0c7819 */ /* 0x000fe2000001140b */
[----:B------:R-:W-:Y:S01]  /*0270*/  IMAD.IADD R14, R8, 0x1, -R7 ;  /* 0x00000001080e7824 */ /* 0x000fe200078e0a07 */
[----:B------:R-:W-:Y:S01]  /*0280*/  SHF.R.S32.HI R8, RZ, 0x1f, R0 ;  /* 0x0000001fff087819 */ /* 0x000fe20000011400 */
[----:B------:R-:W-:Y:S01]  /*0290*/  IMAD.SHL.U32 R228, R5, 0x8, RZ ;  /* 0x0000000805e47824 */ /* 0x000fe200078e00ff */
[--C-:B------:R-:W-:Y:S01]  /*02a0*/  SHF.R.S32.HI R7, RZ, 0x2, R2.reuse ;  /* 0x00000002ff077819 */ /* 0x100fe20000011402 */
[----:B------:R-:W-:Y:S01]  /*02b0*/  IMAD.SHL.U32 R12, R12, 0x40, RZ ;  /* 0x000000400c0c7824 */ /* 0x000fe200078e00ff */
[----:B------:R-:W-:-:S02]  /*02c0*/  SHF.R.S32.HI R2, RZ, 0x1f, R2 ;  /* 0x0000001fff027819 */ /* 0x000fc40000011402 */
[----:B------:R-:W-:Y:S02]  /*02d0*/  SHF.R.S32.HI R6, RZ, 0x4, R3 ;  /* 0x00000004ff067819 */ /* 0x000fe40000011403 */
[-C--:B------:R-:W-:Y:S02]  /*02e0*/  LEA.HI R0, R0, R4.reuse, RZ, 0x1 ;  /* 0x0000000400007211 */ /* 0x080fe400078f08ff */
[----:B------:R-:W-:Y:S02]  /*02f0*/  LEA.HI R8, R8, R4, RZ, 0x2 ;  /* 0x0000000408087211 */ /* 0x000fe400078f10ff */
[----:B------:R-:W-:Y:S02]  /*0300*/  LEA.HI R3, R3, R6, RZ, 0x1 ;  /* 0x0000000603037211 */ /* 0x000fe400078f08ff */
[----:B------:R-:W-:Y:S02]  /*0310*/  LEA.HI R2, R2, R7, RZ, 0x3 ;  /* 0x0000000702027211 */ /* 0x000fe400078f18ff */
[----:B------:R-:W-:-:S02]  /*0320*/  LOP3.LUT R0, R0, 0xfffffffe, RZ, 0xc0, !PT ;  /* 0xfffffffe00007812 */ /* 0x000fc400078ec0ff */
[----:B------:R-:W-:Y:S02]  /*0330*/  LOP3.LUT R8, R8, 0xfffffffc, RZ, 0xc0, !PT ;  /* 0xfffffffc08087812 */ /* 0x000fe400078ec0ff */
[----:B------:R-:W-:Y:S01]  /*0340*/  LOP3.LUT R3, R3, 0xfffffffe, RZ, 0xc0, !PT ;  /* 0xfffffffe03037812 */ /* 0x000fe200078ec0ff */
[----:B------:R-:W-:Y:S01]  /*0350*/  IMAD.IADD R216, R4, 0x1, -R0 ;  /* 0x0000000104d87824 */ /* 0x000fe200078e0a00 */
[----:B------:R-:W-:Y:S01]  /*0360*/  LOP3.LUT R2, R2, 0xfffffff8, RZ, 0xc0, !PT ;  /* 0xfffffff802027812 */ /* 0x000fe200078ec0ff */
[----:B------:R-:W-:Y:S01]  /*0370*/  IMAD.IADD R250, R4, 0x1, -R8 ;  /* 0x0000000104fa7824 */ /* 0x000fe200078e0a08 */
[----:B------:R-:W-:Y:S01]  /*0380*/  LOP3.LUT R0, R12, 0x1c0, RZ, 0xc0, !PT ;  /* 0x000001c00c007812 */ /* 0x000fe200078ec0ff */
[----:B------:R-:W-:Y:S01]  /*0390*/  IMAD.IADD R13, R6, 0x1, -R3 ;  /* 0x00000001060d7824 */ /* 0x000fe200078e0a03 */
[----:B------:R-:W-:Y:S01]  /*03a0*/  SHF.R.S32.HI R4, RZ, 0x1f, R9 ;  /* 0x0000001fff047819 */ /* 0x000fe20000011409 */
[----:B------:R-:W-:Y:S01]  /*03b0*/  IMAD.IADD R7, R7, 0x1, -R2 ;  /* 0x0000000107077824 */ /* 0x000fe200078e0a02 */
[----:B------:R-:W-:Y:S01]  /*03c0*/  SHF.R.U32.HI R3, RZ, 0x3, R0 ;  /* 0x00000003ff037819 */ /* 0x000fe20000011600 */
[----:B------:R-:W-:Y:S01]  /*03d0*/  IMAD.SHL.U32 R211, R13, 0x200, RZ ;  /* 0x000002000dd37824 */ /* 0x000fe200078e00ff */
[----:B------:R-:W-:Y:S01]  /*03e0*/  LOP3.LUT R2, R0, 0x38, R228, 0xf8, !PT ;  /* 0x0000003800027812 */ /* 0x000fe200078ef8e4 */
[----:B------:R-:W-:Y:S01]  /*03f0*/  IMAD.SHL.U32 R0, R5, 0x40, RZ ;  /* 0x0000004005007824 */ /* 0x000fe200078e00ff */
[----:B------:R-:W-:-:S02]  /*0400*/  LEA.HI R233, R4, R9, RZ, 0x2 ;  /* 0x0000000904e97211 */ /* 0x000fc400078f10ff */
[----:B------:R-:W-:Y:S01]  /*0410*/  LOP3.LUT R9, R2, R3, RZ, 0x3c, !PT ;  /* 0x0000000302097212 */ /* 0x000fe200078e3cff */
[----:B------:R-:W-:Y:S01]  /*0420*/  IMAD.SHL.U32 R2, R216, 0x10, RZ ;  /* 0x00000010d8027824 */ /* 0x000fe200078e00ff */
[----:B------:R-:W-:Y:S02]  /*0430*/  LOP3.LUT R0, R0, 0x1c0, RZ, 0xc0, !PT ;  /* 0x000001c000007812 */ /* 0x000fe400078ec0ff */
[----:B------:R-:W-:Y:S02]  /*0440*/  SHF.R.S32.HI R3, RZ, 0x1f, R10 ;  /* 0x0000001fff037819 */ /* 0x000fe4000001140a */
[----:B------:R-:W-:Y:S02]  /*0450*/  LOP3.LUT R2, R0, 0x10, R2, 0xf8, !PT ;  /* 0x0000001000027812 */ /* 0x000fe400078ef802 */
[----:B------:R-:W-:Y:S02]  /*0460*/  SHF.R.S32.HI R248, RZ, 0x7, R248 ;  /* 0x00000007fff87819 */ /* 0x000fe400000114f8 */
[----:B------:R-:W-:-:S02]  /*0470*/  LEA.HI R12, R3, R10, RZ, 0x3 ;  /* 0x0000000a030c7211 */ /* 0x000fc400078f18ff */
[----:B------:R-:W-:Y:S01]  /*0480*/  LOP3.LUT R4, R0, 0x8, R11, 0xf8, !PT ;  /* 0x0000000800047812 */ /* 0x000fe200078ef80b */
[----:B------:R-:W-:Y:S01]  /*0490*/  IMAD R6, R248, 0x800, R211 ;  /* 0x00000800f8067824 */ /* 0x000fe200078e02d3 */
[----:B------:R-:W-:Y:S02]  /*04a0*/  SHF.R.U32.HI R0, RZ, 0x3, R0 ;  /* 0x00000003ff007819 */ /* 0x000fe40000011600 */
[----:B------:R-:W-:Y:S02]  /*04b0*/  LOP3.LUT R3, R2, 0x8, R11, 0xf8, !PT ;  /* 0x0000000802037812 */ /* 0x000fe400078ef80b */
[----:B------:R-:W-:Y:S02]  /*04c0*/  LOP3.LUT R4, R4, R0, RZ, 0x3c, !PT ;  /* 0x0000000004047212 */ /* 0x000fe400078e3cff */
[----:B------:R-:W-:Y:S02]  /*04d0*/  LOP3.LUT R211, R211, R3, R0, 0xf6, !PT ;  /* 0x00000003d3d37212 */ /* 0x000fe400078ef600 */
[----:B------:R-:W-:Y:S01]  /*04e0*/  SHF.R.S32.HI R0, RZ, 0x6, R15 ;  /* 0x00000006ff007819 */ /* 0x000fe2000001140f */
[----:B------:R-:W-:Y:S01]  /*04f0*/  IMAD.IADD R2, R6, 0x1, R4 ;  /* 0x0000000106027824 */ /* 0x000fe200078e0204 */
[----:B------:R-:W-:Y:S01]  /*0500*/  LOP3.LUT R8, R7, 0x1, RZ, 0xc0, !PT ;  /* 0x0000000107087812 */ /* 0x000fe200078ec0ff */
[----:B------:R-:W-:Y:S01]  /*0510*/  IMAD.SHL.U32 R6, R14, 0x2, RZ ;  /* 0x000000020e067824 */ /* 0x000fe200078e00ff */
[C---:B------:R-:W-:Y:S01]  /*0520*/  LOP3.LUT P4, RZ, R5.reuse, 0x4, RZ, 0xc0, !PT ;  /* 0x0000000405ff7812 */ /* 0x040fe2000788c0ff */
[C---:B------:R-:W-:Y:S01]  /*0530*/  IMAD R220, R0.reuse, 0x200, R9 ;  /* 0x0000020000dc7824 */ /* 0x040fe200078e0209 */
[----:B------:R-:W-:Y:S01]  /*0540*/  LOP3.LUT P3, RZ, R5, 0x2, RZ, 0xc0, !PT ;  /* 0x0000000205ff7812 */ /* 0x000fe2000786c0ff */
[----:B------:R-:W-:Y:S01]  /*0550*/  IMAD.SHL.U32 R3, R0, 0x8, RZ ;  /* 0x0000000800037824 */ /* 0x000fe200078e00ff */
[----:B------:R-:W-:Y:S01]  /*0560*/  LOP3.LUT R5, R12, 0xfffffff8, RZ, 0xc0, !PT ;  /* 0xfffffff80c057812 */ /* 0x000fe200078ec0ff */
[----:B------:R-:W-:Y:S01]  /*0570*/  IMAD.SHL.U32 R0, R7, 0x40, RZ ;  /* 0x0000004007007824 */ /* 0x000fe200078e00ff */
[----:B------:R-:W-:Y:S01]  /*0580*/  ISETP.NE.U32.AND P0, PT, R8, 0x1, PT ;  /* 0x000000010800780c */ /* 0x000fe20003f05070 */
[----:B------:R-:W-:Y:S01]  /*0590*/  IMAD.SHL.U32 R8, R248, 0x20, RZ ;  /* 0x00000020f8087824 */ /* 0x000fe200078e00ff */
[----:B------:R-:W-:Y:S01]  /*05a0*/  LOP3.LUT R3, R3, 0x18, RZ, 0xc0, !PT ;  /* 0x0000001803037812 */ /* 0x000fe200078ec0ff */
[----:B------:R-:W-:Y:S01]  /*05b0*/  IMAD.IADD R5, R10, 0x1, -R5 ;  /* 0x000000010a057824 */ /* 0x000fe200078e0a05 */
[----:B------:R-:W-:Y:S01]  /*05c0*/  LOP3.LUT R0, R0, 0x1c0, RZ, 0xc0, !PT ;  /* 0x000001c000007812 */ /* 0x000fe200078ec0ff */
[----:B------:R-:W-:Y:S01]  /*05d0*/  IMAD R10, R250, 0x400, R6 ;  /* 0x00000400fa0a7824 */ /* 0x000fe200078e0206 */
[----:B------:R-:W-:Y:S01]  /*05e0*/  R2P PR, R7, 0x6 ;  /* 0x0000000607007804 */ /* 0x000fe20000000000 */
[----:B------:R-:W-:Y:S01]  /*05f0*/  IMAD.SHL.U32 R9, R5, 0x40, RZ ;  /* 0x0000004005097824 */ /* 0x000fe200078e00ff */
[----:B------:R-:W-:Y:S01]  /*0600*/  LOP3.LUT R8, R0, 0x20, R8, 0xf8, !PT ;  /* 0x0000002000087812 */ /* 0x000fe200078ef808 */
[----:B------:R-:W-:Y:S01]  /*0610*/  IMAD.SHL.U32 R7, R13, 0x20, RZ ;  /* 0x000000200d077824 */ /* 0x000fe200078e00ff */
[----:B------:R-:W-:-:S02]  /*0620*/  SHF.R.U32.HI R4, RZ, 0x3, R0 ;  /* 0x00000003ff047819 */ /* 0x000fc40000011600 */
[C---:B------:R-:W-:Y:S02]  /*0630*/  LOP3.LUT P6, RZ, R5.reuse, 0x4, RZ, 0xc0, !PT ;  /* 0x0000000405ff7812 */ /* 0x040fe400078cc0ff */
[----:B------:R-:W-:Y:S02]  /*0640*/  LOP3.LUT P5, RZ, R5, 0x2, RZ, 0xc0, !PT ;  /* 0x0000000205ff7812 */ /* 0x000fe400078ac0ff */
[----:B------:R-:W-:Y:S02]  /*0650*/  LOP3.LUT R8, R8, R4, RZ, 0x3c, !PT ;  /* 0x0000000408087212 */ /* 0x000fe400078e3cff */
[----:B------:R-:W-:Y:S01]  /*0660*/  LOP3.LUT R5, R4, R0, R3, 0x1e, !PT ;  /* 0x0000000004057212 */ /* 0x000fe200078e1e03 */
[----:B------:R-:W-:Y:S01]  /*0670*/  IMAD R4, R216, 0x400, R6 ;  /* 0x00000400d8047824 */ /* 0x000fe200078e0206 */
[----:B------:R-:W-:Y:S01]  /*0680*/  LOP3.LUT R0, R9, 0x1c0, RZ, 0xc0, !PT ;  /* 0x000001c009007812 */ /* 0x000fe200078ec0ff */
[----:B------:R-:W-:Y:S01]  /*0690*/  IMAD.SHL.U32 R6, R13, 0x8, RZ ;  /* 0x000000080d067824 */ /* 0x000fe200078e00ff */
[----:B------:R-:W-:Y:S01]  /*06a0*/  LOP3.LUT R7, R3, 0x20, R7, 0xf8, !PT ;  /* 0x0000002003077812 */ /* 0x000fe200078ef807 */
[----:B------:R-:W-:Y:S01]  /*06b0*/  IMAD.IADD R245, R4, 0x1, R5 ;  /* 0x0000000104f57824 */ /* 0x000fe200078e0205 */
[----:B------:R-:W-:Y:S01]  /*06c0*/  SHF.R.U32.HI R3, RZ, 0x3, R0 ;  /* 0x00000003ff037819 */ /* 0x000fe20000011600 */
[----:B------:R-:W-:Y:S01]  /*06d0*/  IMAD.SHL.U32 R4, R12, 0x40, RZ ;  /* 0x000000400c047824 */ /* 0x000fe200078e00ff */
[----:B------:R-:W-:Y:S01]  /*06e0*/  LOP3.LUT R5, R0, 0x8, R6, 0xf8, !PT ;  /* 0x0000000800057812 */ /* 0x000fe200078ef806 */
[----:B------:R-:W-:Y:S01]  /*06f0*/  IMAD.IADD R8, R10, 0x1, R8 ;  /* 0x000000010a087824 */ /* 0x000fe200078e0208 */
[----:B------:R-:W-:-:S02]  /*0700*/  LOP3.LUT R6, R3, R7, R0, 0x1e, !PT ;  /* 0x0000000703067212 */ /* 0x000fc400078e1e00 */
[----:B------:R-:W-:Y:S02]  /*0710*/  LOP3.LUT R0, R4, 0xfffffe00, RZ, 0xc0, !PT ;  /* 0xfffffe0004007812 */ /* 0x000fe400078ec0ff */
[----:B------:R-:W-:Y:S02]  /*0720*/  LOP3.LUT R3, R5, R3, RZ, 0x3c, !PT ;  /* 0x0000000305037212 */ /* 0x000fe400078e3cff */
[----:B------:R-:W-:Y:S01]  /*0730*/  SEL R213, R214, 0xffffffc0, !P4 ;  /* 0xffffffc0d6d57807 */ /* 0x000fe20006000000 */
[--C-:B------:R-:W-:Y:S01]  /*0740*/  IMAD R210, R250, 0x400, R0.reuse ;  /* 0x00000400fad27824 */ /* 0x100fe200078e0200 */
[----:B------:R-:W-:Y:S01]  /*0750*/  LEA R2, R2, UR4, 0x1 ;  /* 0x0000000402027c11 */ /* 0x000fe2000f8e08ff */
[----:B------:R-:W-:Y:S01]  /*0760*/  IMAD R216, R216, 0x400, R0 ;  /* 0x00000400d8d87824 */ /* 0x000fe200078e0200 */
[----:B------:R-:W-:Y:S01]  /*0770*/  LEA R234, R8, UR4, 0x1 ;  /* 0x0000000408ea7c11 */ /* 0x000fe2000f8e08ff */
[----:B------:R-:W-:Y:S01]  /*0780*/  IMAD.IADD R210, R210, 0x1, R3 ;  /* 0x00000001d2d27824 */ /* 0x000fe200078e0203 */
[----:B------:R-:W-:Y:S01]  /*0790*/  SEL R214, R214, 0xffffffc0, !P6 ;  /* 0xffffffc0d6d67807 */ /* 0x000fe20007000000 */
[----:B------:R-:W-:Y:S01]  /*07a0*/  IMAD.IADD R216, R3, 0x1, R216 ;  /* 0x0000000103d87824 */ /* 0x000fe200078e02d8 */
[----:B------:R-:W-:Y:S01]  /*07b0*/  SEL R236, R236, 0x10, !P0 ;  /* 0x00000010ecec7807 */ /* 0x000fe20004000000 */
[----:B------:R-:W-:Y:S01]  /*07c0*/  IMAD.U32 R3, RZ, RZ, UR5 ;  /* 0x00000005ff037e24 */ /* 0x000fe2000f8e00ff */
[----:B----4-:R-:W-:Y:S01]  /*07d0*/  USHF.R.S32.HI UR5, URZ, 0x1f, UR57 ;  /* 0x0000001f3f057899 */ /* 0x010fe20008011439 */
[----:B------:R-:W-:Y:S01]  /*07e0*/  LEA R210, R210, UR4, 0x1 ;  /* 0x00000004d2d27c11 */ /* 0x000fe2000f8e08ff */
[C---:B------:R-:W-:Y:S01]  /*07f0*/  VIADD R235, R234.reuse, 0x20 ;  /* 0x00000020eaeb7836 */ /* 0x040fe20000000000 */
[----:B------:R-:W-:Y:S01]  /*0800*/  SHF.R.S32.HI R233, RZ, 0x2, R233 ;  /* 0x00000002ffe97819 */ /* 0x000fe200000114e9 */
[----:B------:R-:W-:Y:S01]  /*0810*/  @P1 VIADD R235, R234, 0xffffffe0 ;  /* 0xffffffe0eaeb1836 */ /* 0x000fe20000000000 */
[----:B------:R-:W-:Y:S01]  /*0820*/  LEA R211, R211, UR4, 0x1 ;  /* 0x00000004d3d37c11 */ /* 0x000fe2000f8e08ff */
[----:B------:R-:W-:Y:S01]  /*0830*/  IMAD.U32 R3, RZ, RZ, UR5 ;  /* 0x00000005ff037e24 */ /* 0x000fe2000f8e00ff */
[----:B------:R-:W-:Y:S01]  /*0840*/  LOP3.LUT R0, R6, R0, RZ, 0xfc, !PT ;  /* 0x0000000006007212 */ /* 0x000fe200078efcff */
[----:B------:R-:W-:Y:S01]  /*0850*/  IMAD.U32 R3, RZ, RZ, UR6 ;  /* 0x00000006ff037e24 */ /* 0x000fe2000f8e00ff */
[----:B------:R-:W-:Y:S01]  /*0860*/  UIADD3 UR6, UR4, 0x10000, URZ ;  /* 0x0001000004067890 */ /* 0x000fe2000fffe03f */
[----:B------:R-:W-:Y:S01]  /*0870*/  IMAD.U32 R3, RZ, RZ, UR5 ;  /* 0x00000005ff037e24 */ /* 0x000fe2000f8e00ff */
[----:B------:R-:W-:Y:S01]  /*0880*/  UIADD3 UR5, UR4, 0x20000, URZ ;  /* 0x0002000004057890 */ /* 0x000fe2000fffe03f */
[C---:B------:R-:W-:Y:S01]  /*0890*/  SEL R3, R218.reuse, 0xffffffe0, !P3 ;  /* 0xffffffe0da037807 */ /* 0x040fe20005800000 */
[----:B------:R-:W-:Y:S01]  /*08a0*/  IMAD.IADD R209, R213, 0x1, R2 ;  /* 0x00000001d5d17824 */ /* 0x000fe200078e0202 */
[----:B------:R-:W-:Y:S01]  /*08b0*/  SEL R218, R218, 0xffffffe0, !P5 ;  /* 0xffffffe0dada7807 */ /* 0x000fe20006800000 */
[----:B------:R-:W-:Y:S01]  /*08c0*/  IMAD.IADD R237, R234, 0x1, R236 ;  /* 0x00000001eaed7824 */ /* 0x000fe200078e02ec */
[----:B------:R-:W-:Y:S01]  /*08d0*/  LEA R245, R245, UR6, 0x1 ;  /* 0x00000006f5f57c11 */ /* 0x000fe2000f8e08ff */
[----:B------:R-:W-:Y:S01]  /*08e0*/  IMAD.IADD R3, R3, 0x1, R2 ;  /* 0x0000000103037824 */ /* 0x000fe200078e0202 */
[----:B------:R-:W-:Y:S01]  /*08f0*/  LEA R216, R216, UR5, 0x1 ;  /* 0x00000005d8d87c11 */ /* 0x000fe2000f8e08ff */
[----:B------:R-:W-:Y:S01]  /*0900*/  IMAD.IADD R212, R210, 0x1, R218 ;  /* 0x00000001d2d47824 */ /* 0x000fe200078e02da */
[----:B------:R-:W-:Y:S01]  /*0910*/  LEA R220, R220, UR4, 0x1 ;  /* 0x00000004dcdc7c11 */ /* 0x000fe2000f8e08ff */
[----:B------:R-:W-:Y:S01]  /*0920*/  IMAD.IADD R208, R213, 0x1, R3 ;  /* 0x00000001d5d07824 */ /* 0x000fe200078e0203 */
[----:B------:R-:W-:Y:S01]  /*0930*/  LEA R0, R0, UR4, 0x1 ;  /* 0x0000000400007c11 */ /* 0x000fe2000f8e08ff */
[----:B------:R-:W-:Y:S01]  /*0940*/  IMAD.IADD R217, R214, 0x1, R216 ;  /* 0x00000001d6d97824 */ /* 0x000fe200078e02d8 */
[----:B------:R-:W-:Y:S01]  /*0950*/  ULDC.64 UR4, c[0x0][0x208] ;  /* 0x0000820000047ab9 */ /* 0x000fe20000000a00 */
[----:B------:R-:W-:-:S02]  /*0960*/  VIADD R246, R245, 0x40 ;  /* 0x00000040f5f67836 */ /* 0x000fc40000000000 */
[----:B------:R-:W-:Y:S02]  /*0970*/  IMAD.IADD R215, R210, 0x1, R214 ;  /* 0x00000001d2d77824 */ /* 0x000fe400078e02d6 */
[----:B------:R-:W-:Y:S02]  /*0980*/  IMAD.IADD R219, R218, 0x1, R216 ;  /* 0x00000001dadb7824 */ /* 0x000fe400078e02d8 */
[----:B------:R-:W-:Y:S02]  /*0990*/  IMAD R233, R250, 0x10, R233 ;  /* 0x00000010fae97824 */ /* 0x000fe400078e02e9 */
[----:B------:R-:W-:Y:S02]  /*09a0*/  IMAD.IADD R213, R213, 0x1, R211 ;  /* 0x00000001d5d57824 */ /* 0x000fe400078e02d3 */
[----:B------:R-:W-:Y:S02]  /*09b0*/  @P2 VIADD R246, R245, 0xffffffc0 ;  /* 0xffffffc0f5f62836 */ /* 0x000fe40000000000 */
[----:B------:R-:W-:-:S02]  /*09c0*/  IMAD.IADD R236, R236, 0x1, R235 ;  /* 0x00000001ecec7824 */ /* 0x000fc400078e02eb */
[----:B------:R-:W-:Y:S02]  /*09d0*/  IMAD.IADD R214, R212, 0x1, R214 ;  /* 0x00000001d4d67824 */ /* 0x000fe400078e02d6 */
[----:B------:R-:W-:-:S07]  /*09e0*/  IMAD.IADD R218, R218, 0x1, R217 ;  /* 0x00000001dada7824 */ /* 0x000fce00078e02d9 */
.L_x_513:
        /* <DEDUP_REMOVED lines=35> */
[----:B---3--:R-:W3:Y:S01]  /*0c20*/  S2UR UR52, SR_CTAID.X ;  /* 0x00000000003479c3 */ /* 0x008ee20000002500 */
[----:B------:R-:W-:Y:S01]  /*0c30*/  UMOV UR35, URZ ;  /* 0x0000003f00237c82 */ /* 0x000fe20008000000 */
[----:B----45:R4:W5:Y:S01]  /*0c40*/  @P1 LDG.E R10, desc[UR4][R4.64] ;  /* 0x00000004040a1981 */ /* 0x030962000c1e1900 */
[----:B------:R-:W-:Y:S01]  /*0c50*/  @!UP3 ULDC.64 UR6, c[0x0][0x318] ;  /* 0x0000c6000006bab9 */ /* 0x000fe20000000a00 */
[----:B----4-:R-:W-:-:S02]  /*0c60*/  IMAD.U32 R4, RZ, RZ, UR15 ;  /* 0x0000000fff047e24 */ /* 0x010fc4000f8e00ff */
[----:B------:R-:W-:-:S05]  /*0c70*/  IMAD.U32 R5, RZ, RZ, UR14 ;  /* 0x0000000eff057e24 */ /* 0x000fca000f8e00ff */
[----:B------:R-:W4:Y:S04]  /*0c80*/  @P3 LDG.E R9, desc[UR4][R4.64] ;  /* 0x0000000404093981 */ /* 0x000f28000c1e1900 */
[----:B------:R3:W4:Y:S02]  /*0c90*/  @P3 LDG.E R6, desc[UR4][R4.64+0x4] ;  /* 0x0000040404063981 */ /* 0x000724000c1e1900 */
[----:B---3--:R-:W-:Y:S02]  /*0ca0*/  IMAD.U32 R4, RZ, RZ, UR8 ;  /* 0x00000008ff047e24 */ /* 0x008fe4000f8e00ff */
[----:B------:R-:W-:-:S05]  /*0cb0*/  IMAD.U32 R5, RZ, RZ, UR11 ;  /* 0x0000000bff057e24 */ /* 0x000fca000f8e00ff */
[----:B------:R-:W3:Y:S01]  /*0cc0*/  @!P2 LDG.E R7, desc[UR4][R4.64] ;  /* 0x000000040407a981 */ /* 0x000ee2000c1e1900 */
[----:B------:R-:W-:-:S04]  /*0cd0*/  @!UP3 UISETP.NE.U32.AND UP0, UPT, UR6, URZ, UPT ;  /* 0x0000003f0600b28c */ /* 0x000fc8000bf05070 */
[----:B------:R-:W-:-:S03]  /*0ce0*/  @!UP3 UISETP.NE.AND.EX UP0, UPT, UR7, URZ, UPT, UP0 ;  /* 0x0000003f0700b28c */ /* 0x000fc6000bf05300 */
[----:B------:R-:W-:Y:S02]  /*0cf0*/  ULDC UR7, c[0x0][0xc] ;  /* 0x0000030000077ab9 */ /* 0x000fe40000000800 */
        /* <DEDUP_REMOVED lines=8> */
[----:B------:R-:W-:-:S04]  /*0d80*/  ISETP.NE.U32.AND P0, PT, RZ, UR12, PT ;  /* 0x0000000cff007c0c */ /* 0x000fc8000bf05070 */
[----:B------:R-:W-:Y:S02]  /*0d90*/  ISETP.NE.AND.EX P0, PT, RZ, UR13, PT, P0 ;  /* 0x0000000dff007c0c */ /* 0x000fe4000bf05300 */
[----:B-----5:R-:W-:Y:S01]  /*0da0*/  @P1 R2UR UR35, R10 ;  /* 0x000000000a2312ca */ /* 0x020fe200000e0000 */
[----:B------:R-:W-:Y:S01]  /*0db0*/  USHF.L.U32 UR12, UR52, 0x6, URZ ;  /* 0x00000006340c7899 */ /* 0x000fe2000800063f */
[----:B-1----:R-:W-:-:S11]  /*0dc0*/  SHF.R.S32.HI R10, RZ, 0x1f, R25 ;  /* 0x0000001fff0a7819 */ /* 0x002fd60000011419 */
[----:B------:R-:W-:Y:S01]  /*0dd0*/  @UP3 UIADD3 UR9, UR9, -UR35, URZ ;  /* 0x8000002309093290 */ /* 0x000fe2000fffe03f */
[----:B----4-:R-:W-:Y:S02]  /*0de0*/  @P3 R2UR UR6, R9 ;  /* 0x00000000090632ca */ /* 0x010fe400000e0000 */
[----:B------:R-:W-:Y:S02]  /*0df0*/  @P3 R2UR UR11, R6 ;  /* 0x00000000060b32ca */ /* 0x000fe400000e0000 */
[----:B---3--:R-:W-:Y:S01]  /*0e00*/  @!P2 R2UR UR38, R7 ;  /* 0x000000000726a2ca */ /* 0x008fe200000e0000 */
[----:B------:R-:W-:-:S14]  /*0e10*/  @!P0 BRA `(.L_x_469) ;  /* 0x0000000000188947 */ /* 0x000fdc0003800000 */
[----:B------:R-:W-:-:S13]  /*0e20*/  PLOP3.LUT P0, PT, PT, PT, UP4, 0x80, 0x0 ;  /* 0x000000000000781c */ /* 0x000fda0003f0f048 */
[----:B------:R-:W2:Y:S04]  /*0e30*/  @P0 LDG.E R6, desc[UR4][R4.64+0x4] ;  /* 0x0000040404060981 */ /* 0x000ea8000c1e1900 */
[----:B------:R-:W3:Y:S01]  /*0e40*/  @!P0 LDG.E R4, desc[UR4][R4.64] ;  /* 0x0000000404048981 */ /* 0x000ee2000c1e1900 */
[----:B--2---:R-:W-:-:S13]  /*0e50*/  @P0 R2UR UR7, R6 ;  /* 0x00000000060702ca */ /* 0x004fda00000e0000 */
[----:B------:R-:W-:-:S07]  /*0e60*/  @UP4 UIADD3 UR7, UR7, -UR38, URZ ;  /* 0x8000002607074290 */ /* 0x000fce000fffe03f */
[----:B---3--:R-:W-:-:S15]  /*0e70*/  @!P0 R2UR UR7, R4 ;  /* 0x00000000040782ca */ /* 0x008fde00000e0000 */
.L_x_469:
        /* <DEDUP_REMOVED lines=14> */
[----:B------:R-:W-:Y:S01]  /*0f60*/  IABS R8, UR57 ;  /* 0x0000003900087c13 */ /* 0x000fe20008000000 */
[----:B------:R-:W-:Y:S01]  /*0f70*/  UISETP.NE.AND UP1, UPT, UR6, -0x1, UPT ;  /* 0xffffffff0600788c */ /* 0x000fe2000bf25270 */
[----:B------:R-:W-:Y:S01]  /*0f80*/  ULDC.64 UR14, c[0x0][0x228] ;  /* 0x00008a00000e7ab9 */ /* 0x000fe20000000a00 */
[----:B------:R-:W-:Y:S01]  /*0f90*/  ULDC.64 UR16, c[0x0][0x488] ;  /* 0x0001220000107ab9 */ /* 0x000fe20000000a00 */
[----:B------:R-:W-:Y:S02]  /*0fa0*/  UIMAD UR7, UR58, UR14, URZ ;  /* 0x0000000e3a0772a4 */ /* 0x000fe4000f8e023f */
[----:B------:R-:W-:Y:S02]  /*0fb0*/  UIMAD.WIDE.U32 UR36, UR52, UR16, URZ ;  /* 0x00000010342472a5 */ /* 0x000fe4000f8e003f */
[----:B------:R-:W-:Y:S02]  /*0fc0*/  UIMAD.WIDE.U32 UR24, UR50, UR14, URZ ;  /* 0x0000000e321872a5 */ /* 0x000fe4000f8e003f */
[----:B------:R-:W-:-:S02]  /*0fd0*/  UIMAD UR34, UR50, UR15, UR7 ;  /* 0x0000000f322272a4 */ /* 0x000fc4000f8e0207 */
[----:B------:R-:W-:Y:S01]  /*0fe0*/  UIMAD UR52, UR52, UR17, UR37 ;  /* 0x00000011343472a4 */ /* 0x000fe2000f8e0225 */
[----:B------:R-:W-:Y:S02]  /*0ff0*/  @!UP1 ULDC.64 UR14, c[0x0][0x418] ;  /* 0x00010600000e9ab9 */ /* 0x000fe40000000a00 */
[----:B------:R-:W-:Y:S01]  /*1000*/  @UP1 ULDC.64 UR16, c[0x0][0x420] ;  /* 0x0001080000101ab9 */ /* 0x000fe20000000a00 */
[----:B------:R-:W-:Y:S02]  /*1010*/  @!UP1 UIMAD UR7, UR58, UR14, URZ ;  /* 0x0000000e3a0792a4 */ /* 0x000fe4000f8e023f */
[----:B------:R-:W-:Y:S02]  /*1020*/  UISETP.NE.AND UP0, UPT, UR38, -0x1, UPT ;  /* 0xffffffff2600788c */ /* 0x000fe4000bf05270 */
[----:B------:R-:W-:Y:S01]  /*1030*/  @UP1 UIMAD.WIDE.U32 UR44, UR6, UR16, URZ ;  /* 0x00000010062c12a5 */ /* 0x000fe2000f8e003f */
[----:B-1----:R-:W-:Y:S01]  /*1040*/  IABS R9, R11 ;  /* 0x0000000b00097213 */ /* 0x002fe20000000000 */
[----:B------:R-:W-:Y:S01]  /*1050*/  @!UP1 UIMAD UR37, UR50, UR15, UR7 ;  /* 0x0000000f322592a4 */ /* 0x000fe2000f8e0207 */
[----:B------:R-:W-:Y:S01]  /*1060*/  ISETP.NE.AND P3, PT, R11, RZ, PT ;  /* 0x000000ff0b00720c */ /* 0x000fe20003f65270 */
[----:B------:R-:W-:Y:S01]  /*1070*/  UIADD3 UR7, UR13, 0x3f, URZ ;  /* 0x0000003f0d077890 */ /* 0x000fe2000fffe03f */
[----:B------:R-:W1:Y:S01]  /*1080*/  I2F.RP R6, R9 ;  /* 0x0000000900067306 */ /* 0x000e620000209400 */
[----:B------:R-:W-:Y:S01]  /*1090*/  ULDC.U8 UR16, c[0x0][0x3d8] ;  /* 0x0000f60000107ab9 */ /* 0x000fe20000000000 */
[----:B------:R-:W-:Y:S01]  /*10a0*/  ULDC UR59, c[0x0][0x2d4] ;  /* 0x0000b500003b7ab9 */ /* 0x000fe20000000800 */
[----:B------:R-:W-:-:S02]  /*10b0*/  UISETP.NE.AND UP3, UPT, UR16, URZ, UPT ;  /* 0x0000003f1000728c */ /* 0x000fc4000bf65270 */
[----:B------:R-:W-:Y:S02]  /*10c0*/  USHF.L.U32 UR8, UR50, 0x7, URZ ;  /* 0x0000000732087899 */ /* 0x000fe4000800063f */
[----:B------:R-:W-:Y:S01]  /*10d0*/  USHF.R.S32.HI UR12, URZ, 0x1f, UR7 ;  /* 0x0000001f3f0c7899 */ /* 0x000fe20008011407 */
[----:B------:R-:W-:Y:S01]  /*10e0*/  ULDC.64 UR26, c[0x0][0x240] ;  /* 0x00009000001a7ab9 */ /* 0x000fe20000000a00 */
[----:B------:R-:W-:Y:S02]  /*10f0*/  USHF.R.S32.HI UR39, URZ, 0x1f, UR59 ;  /* 0x0000001f3f277899 */ /* 0x000fe4000801143b */
[----:B------:R-:W-:Y:S01]  /*1100*/  @UP1 UIMAD UR40, UR6, UR17, UR45 ;  /* 0x00000011062812a4 */ /* 0x000fe2000f8e022d */
[----:B------:R-:W-:Y:S01]  /*1110*/  ULDC UR20, c[0x0][0x2dc] ;  /* 0x0000b70000147ab9 */ /* 0x000fe20000000800 */
[----:B-1----:R-:W1:Y:S01]  /*1120*/  MUFU.RCP R6, R6 ;  /* 0x0000000600067308 */ /* 0x002e620000001000 */
[----:B------:R-:W-:Y:S01]  /*1130*/  ULDC UR61, c[0x0][0x270] ;  /* 0x00009c00003d7ab9 */ /* 0x000fe20000000800 */
[----:B------:R-:W-:-:S02]  /*1140*/  @!UP1 UIMAD.WIDE.U32 UR42, UR50, UR14, URZ ;  /* 0x0000000e322a92a5 */ /* 0x000fc4000f8e003f */
[----:B------:R-:W-:Y:S01]  /*1150*/  USEL UR48, UR8, URZ, UP2 ;  /* 0x0000003f08307287 */ /* 0x000fe20009000000 */
[----:B------:R-:W-:Y:S01]  /*1160*/  ULDC.U8 UR17, c[0x0][0x480] ;  /* 0x0001200000117ab9 */ /* 0x000fe20000000000 */
[----:B------:R-:W-:Y:S02]  /*1170*/  UIMAD.WIDE.U32 UR22, UR6, UR26, URZ ;  /* 0x0000001a061672a5 */ /* 0x000fe4000f8e003f */
[----:B------:R-:W-:Y:S02]  /*1180*/  @UP0 UIADD3 UR8, UR35, UR38, URZ ;  /* 0x0000002623080290 */ /* 0x000fe4000fffe03f */
[----:B------:R-:W-:Y:S02]  /*1190*/  UIMAD.WIDE UR14, UR20, UR61, URZ ;  /* 0x0000003d140e72a5 */ /* 0x000fe4000f8e023f */
[----:B------:R-:W-:Y:S02]  /*11a0*/  UIMAD.WIDE.U32 UR18, UR50, UR59, URZ ;  /* 0x0000003b321272a5 */ /* 0x000fe4000f8e003f */
[----:B------:R-:W-:Y:S01]  /*11b0*/  ULEA.HI UR32, UR12, UR7, URZ, 0x6 ;  /* 0x000000070c207291 */ /* 0x000fe2000f8f303f */
[----:B-1----:R-:W-:Y:S01]  /*11c0*/  VIADD R6, R6, 0xffffffe ;  /* 0x0ffffffe06067836 */ /* 0x002fe20000000000 */
[----:B------:R-:W-:-:S02]  /*11d0*/  UISETP.NE.AND UP4, UPT, UR17, URZ, UPT ;  /* 0x0000003f1100728c */ /* 0x000fc4000bf85270 */
[----:B------:R-:W-:Y:S01]  /*11e0*/  UIMAD UR7, UR39, UR50, URZ ;  /* 0x00000032270772a4 */ /* 0x000fe2000f8e023f */
[----:B------:R-:W1:Y:S01]  /*11f0*/  F2I.FTZ.U32.TRUNC.NTZ R7, R6 ;  /* 0x0000000600077305 */ /* 0x000e62000021f000 */
[----:B------:R-:W-:Y:S01]  /*1200*/  @UP0 ULDC.64 UR16, c[0x0][0x248] ;  /* 0x0000920000100ab9 */ /* 0x000fe20000000a00 */
[----:B------:R-:W-:Y:S01]  /*1210*/  ULDC UR53, c[0x0][0x2c4] ;  /* 0x0000b10000357ab9 */ /* 0x000fe20000000800 */
[----:B------:R-:W-:Y:S02]  /*1220*/  USEL UR41, UR24, UR22, !UP1 ;  /* 0x0000001618297287 */ /* 0x000fe4000c800000 */
[----:B------:R-:W-:Y:S02]  /*1230*/  UIADD3 UR39, UR25, UR34, URZ ;  /* 0x0000002219277290 */ /* 0x000fe4000fffe03f */
[----:B------:R-:W-:Y:S02]  /*1240*/  USHF.L.U64.HI UR11, UR50, 0x7, UR58 ;  /* 0x00000007320b7899 */ /* 0x000fe4000801023a */
[----:B------:R-:W-:-:S02]  /*1250*/  @UP0 UIMAD.WIDE.U32 UR28, UR8, UR16, URZ ;  /* 0x00000010081c02a5 */ /* 0x000fc4000f8e003f */
[----:B------:R-:W-:Y:S02]  /*1260*/  @UP0 UIMAD UR49, UR8, UR17, URZ ;  /* 0x00000011083102a4 */ /* 0x000fe4000f8e023f */
[----:B------:R-:W-:Y:S01]  /*1270*/  UIMAD.WIDE.U32 UR24, UR14, UR18, URZ ;  /* 0x000000120e1872a5 */ /* 0x000fe2000f8e003f */
[--C-:B-1----:R-:W-:Y:S01]  /*1280*/  IMAD.MOV R5, RZ, RZ, -R7.reuse ;  /* 0x000000ffff057224 */ /* 0x102fe200078e0a07 */
[----:B------:R-:W-:Y:S01]  /*1290*/  UIMAD UR34, UR15, UR18, URZ ;  /* 0x000000120f2272a4 */ /* 0x000fe2000f8e023f */
[----:B------:R-:W-:Y:S01]  /*12a0*/  IMAD.MOV.U32 R6, RZ, RZ, RZ ;  /* 0x000000ffff067224 */ /* 0x000fe200078e00ff */
[----:B------:R-:W-:Y:S01]  /*12b0*/  UIMAD UR18, UR58, UR59, UR7 ;  /* 0x0000003b3a1272a4 */ /* 0x000fe2000f8e0207 */
[----:B------:R-:W-:Y:S01]  /*12c0*/  IMAD R5, R5, R9, RZ ;  /* 0x0000000905057224 */ /* 0x000fe200078e02ff */
[----:B------:R-:W-:Y:S02]  /*12d0*/  @UP3 UIMAD UR8, UR50, UR53, URZ ;  /* 0x00000035320832a4 */ /* 0x000fe4000f8e023f */
[----:B------:R-:W-:Y:S01]  /*12e0*/  ULOP3.LUT UR7, UR32, 0xffffffc0, URZ, 0xc0, !UPT ;  /* 0xffffffc020077892 */ /* 0x000fe2000f8ec03f */
[----:B------:R-:W-:Y:S01]  /*12f0*/  IMAD.HI.U32 R5, R7, R5, R6 ;  /* 0x0000000507057227 */ /* 0x000fe200078e0006 */
[----:B------:R-:W-:Y:S01]  /*1300*/  MOV R6, R8 ;  /* 0x0000000800067202 */ /* 0x000fe20000000f00 */
[----:B------:R-:W-:-:S02]  /*1310*/  @UP3 USEL UR8, UR8, UR6, !UP1 ;  /* 0x0000000608083287 */ /* 0x000fc4000c800000 */
[----:B------:R-:W-:Y:S02]  /*1320*/  USEL UR47, UR11, URZ, UP2 ;  /* 0x0000003f0b2f7287 */ /* 0x000fe40009000000 */
[----:B------:R-:W-:Y:S01]  /*1330*/  IMAD.HI.U32 R5, R5, R6, RZ ;  /* 0x0000000605057227 */ /* 0x000fe200078e00ff */
[----:B------:R-:W-:Y:S02]  /*1340*/  UIADD3 UR7, UR7, -0x40, URZ ;  /* 0xffffffc007077890 */ /* 0x000fe4000fffe03f */
[----:B------:R-:W-:Y:S01]  /*1350*/  UIADD3 UR18, UR19, UR18, URZ ;  /* 0x0000001213127290 */ /* 0x000fe2000fffe03f */
[----:B------:R-:W-:Y:S01]  /*1360*/  IMAD.MOV R7, RZ, RZ, -R5 ;  /* 0x000000ffff077224 */ /* 0x000fe200078e0a05 */
[----:B------:R-:W-:Y:S01]  /*1370*/  @UP3 ULDC UR11, c[0x0][0x2e4] ;  /* 0x0000b900000b3ab9 */ /* 0x000fe20000000800 */
[----:B------:R-:W-:Y:S02]  /*1380*/  UIMAD UR33, UR6, UR27, URZ ;  /* 0x0000001b062172a4 */ /* 0x000fe4000f8e023f */
[----:B------:R-:W-:Y:S01]  /*1390*/  IMAD R6, R9, R7, R6 ;  /* 0x0000000709067224 */ /* 0x000fe200078e0206 */
[----:B------:R-:W-:-:S02]  /*13a0*/  @!UP1 UIADD3 UR40, UR43, UR37, URZ ;  /* 0x000000252b289290 */ /* 0x000fc4000fffe03f */
[----:B------:R-:W-:Y:S02]  /*13b0*/  @!UP3 UIMAD UR12, UR50, UR61, UR57 ;  /* 0x0000003d320cb2a4 */ /* 0x000fe4000f8e0239 */
[----:B------:R-:W-:Y:S01]  /*13c0*/  ISETP.GT.U32.AND P1, PT, R9, R6, PT ;  /* 0x000000060900720c */ /* 0x000fe20003f24070 */
[----:B------:R-:W-:Y:S02]  /*13d0*/  @UP3 UIMAD UR46, UR57, UR11, UR8 ;  /* 0x0000000b392e32a4 */ /* 0x000fe4000f8e0208 */
[----:B------:R-:W-:Y:S02]  /*13e0*/  USHF.R.S32.HI UR37, URZ, 0x1f, UR7 ;  /* 0x0000001f3f257899 */ /* 0x000fe40008011407 */
[----:B------:R-:W-:Y:S02]  /*13f0*/  UIADD3 UR8, UP2, UR7, UR48, URZ ;  /* 0x0000003007087290 */ /* 0x000fe4000ff5e03f */
[----:B------:R-:W-:Y:S02]  /*1400*/  UIMAD UR18, UR14, UR18, UR34 ;  /* 0x000000120e1272a4 */ /* 0x000fe4000f8e0222 */
[----:B------:R-:W-:-:S02]  /*1410*/  @UP0 UIADD3 UR30, UR35, UR38, URZ ;  /* 0x00000026231e0290 */ /* 0x000fc4000fffe03f */
[----:B------:R-:W-:Y:S02]  /*1420*/  UIMAD UR51, UR57, UR20, URZ ;  /* 0x00000014393372a4 */ /* 0x000fe4000f8e023f */
[----:B------:R-:W-:Y:S01]  /*1430*/  @!P1 IMAD.IADD R6, R6, 0x1, -R9 ;  /* 0x0000000106069824 */ /* 0x000fe200078e0a09 */
[----:B------:R-:W-:Y:S01]  /*1440*/  @!P1 IADD3 R5, R5, 0x1, RZ ;  /* 0x0000000105059810 */ /* 0x000fe20007ffe0ff */
[----:B------:R-:W-:Y:S01]  /*1450*/  @UP1 UIADD3 UR39, UR23, UR33, URZ ;  /* 0x0000002117271290 */ /* 0x000fe2000fffe03f */
[----:B------:R-:W-:Y:S01]  /*1460*/  PLOP3.LUT P1, PT, PT, PT, UP0, 0x80, 0x0 ;  /* 0x000000000000781c */ /* 0x000fe20003f2f008 */
[----:B------:R-:W-:Y:S01]  /*1470*/  @!UP3 UIMAD UR46, UR12, UR53, URZ ;  /* 0x000000350c2eb2a4 */ /* 0x000fe2000f8e023f */
[----:B------:R-:W-:Y:S01]  /*1480*/  ISETP.GE.U32.AND P0, PT, R6, R9, PT ;  /* 0x000000090600720c */ /* 0x000fe20003f06070 */
[----:B------:R-:W-:Y:S01]  /*1490*/  @UP0 ULDC.64 UR20, c[0x0][0x250] ;  /* 0x0000940000140ab9 */ /* 0x000fe20000000a00 */
[----:B------:R-:W-:Y:S01]  /*14a0*/  LOP3.LUT R6, R11, UR57, RZ, 0x3c, !PT ;  /* 0x000000390b067c12 */ /* 0x000fe2000f8e3cff */
[----:B------:R-:W-:-:S02]  /*14b0*/  UIMAD.WIDE.U32 UR22, UR14, UR6, URZ ;  /* 0x000000060e1672a5 */ /* 0x000fc4000f8e003f */
[----:B------:R-:W-:Y:S01]  /*14c0*/  UIADD3.X UR12, UR37, UR47, URZ, UP2, !UPT ;  /* 0x0000002f250c7290 */ /* 0x000fe200097fe43f */
[----:B------:R-:W-:Y:S01]  /*14d0*/  ISETP.GE.AND P2, PT, R6, RZ, PT ;  /* 0x000000ff0600720c */ /* 0x000fe20003f46270 */
[----:B------:R-:W-:Y:S02]  /*14e0*/  UIMAD UR11, UR15, UR8, URZ ;  /* 0x000000080f0b72a4 */ /* 0x000fe4000f8e023f */
[----:B------:R-:W-:Y:S02]  /*14f0*/  UIADD3 UR48, UR25, UR18, URZ ;  /* 0x0000001219307290 */ /* 0x000fe4000fffe03f */
[----:B------:R-:W-:Y:S02]  /*1500*/  @UP0 UIMAD.WIDE.U32 UR18, UR30, UR20, URZ ;  /* 0x000000141e1202a5 */ /* 0x000fe4000f8e003f */
[----:B------:R-:W-:Y:S01]  /*1510*/  @P0 VIADD R5, R5, 0x1 ;  /* 0x0000000105050836 */ /* 0x000fe20000000000 */
[----:B------:R-:W-:Y:S01]  /*1520*/  USEL UR56, UR24, UR22, !UP1 ;  /* 0x0000001618387287 */ /* 0x000fe2000c800000 */
[----:B------:R-:W-:Y:S01]  /*1530*/  PLOP3.LUT P0, PT, PT, PT, UP3, 0x80, 0x0 ;  /* 0x000000000000781c */ /* 0x000fe20003f0f038 */
[----:B------:R-:W-:Y:S01]  /*1540*/  UIMAD UR11, UR14, UR12, UR11 ;  /* 0x0000000c0e0b72a4 */ /* 0x000fe2000f8e020b */
[----:B------:R-:W-:Y:S01]  /*1550*/  IMAD.MOV.U32 R18, RZ, RZ, R5 ;  /* 0x000000ffff127224 */ /* 0x000fe200078e0005 */
[----:B------:R-:W-:-:S02]  /*1560*/  @UP0 UIMAD UR22, UR30, UR21, URZ ;  /* 0x000000151e1602a4 */ /* 0x000fc4000f8e023f */
[----:B------:R-:W-:Y:S02]  /*1570*/  UIMAD UR12, UR15, UR6, URZ ;  /* 0x000000060f0c72a4 */ /* 0x000fe4000f8e023f */
[----:B------:R-:W-:Y:S01]  /*1580*/  UIMAD.WIDE.U32 UR24, UR14, UR8, URZ ;  /* 0x000000080e1872a5 */ /* 0x000fe2000f8e003f */
[----:B------:R-:W-:Y:S01]  /*1590*/  @!P2 IADD3 R18, -R18, RZ, RZ ;  /* 0x000000ff1212a210 */ /* 0x000fe20007ffe1ff */
[----:B------:R-:W-:Y:S01]  /*15a0*/  USHF.R.S32.HI UR47, URZ, 0x6, UR32 ;  /* 0x000000063f2f7899 */ /* 0x000fe20008011420 */
[----:B------:R-:W-:Y:S01]  /*15b0*/  @!P3 LOP3.LUT R18, RZ, R11, RZ, 0x33, !PT ;  /* 0x0000000bff12b212 */ /* 0x000fe200078e33ff */
[----:B------:R-:W-:Y:S02]  /*15c0*/  USEL UR53, UR52, URZ, UP4 ;  /* 0x0000003f34357287 */ /* 0x000fe4000a000000 */
[----:B------:R-:W-:Y:S02]  /*15d0*/  USHF.R.S32.HI UR55, URZ, 0x1f, UR51 ;  /* 0x0000001f3f377899 */ /* 0x000fe40008011433 */
[----:B------:R-:W-:-:S02]  /*15e0*/  USEL UR54, UR36, URZ, UP4 ;  /* 0x0000003f24367287 */ /* 0x000fc4000a000000 */
[----:B------:R-:W-:Y:S02]  /*15f0*/  @UP0 UIADD3 UR34, UR19, UR22, URZ ;  /* 0x0000001613220290 */ /* 0x000fe4000fffe03f */
[----:B------:R-:W-:Y:S02]  /*1600*/  @UP1 UIADD3 UR48, UR23, UR12, URZ ;  /* 0x0000000c17301290 */ /* 0x000fe4000fffe03f */
        /* <DEDUP_REMOVED lines=17> */
.L_x_471:
        /* <DEDUP_REMOVED lines=13> */
.L_x_472:
        /* <DEDUP_REMOVED lines=11> */
.L_x_473:
[----:B------:R-:W-:-:S04]  /*18a0*/  UIMAD UR6, UR50, UR61, UR57 ;  /* 0x0000003d320672a4 */ /* 0x000fc8000f8e0239 */
[----:B------:R-:W-:-:S12]  /*18b0*/  UIMAD UR6, UR6, UR59, URZ ;  /* 0x0000003b060672a4 */ /* 0x000fd8000f8e023f */
.L_x_474:
[----:B------:R-:W1:Y:S01]  /*18c0*/  LDC.64 R6, c[0x0][0x420] ;  /* 0x00010800ff067b82 */ /* 0x000e620000000a00 */
[--C-:B------:R-:W-:Y:S01]  /*18d0*/  SHF.R.S32.HI R229, RZ, 0x1f, R228.reuse ;  /* 0x0000001fffe57819 */ /* 0x100fe200000114e4 */
[----:B------:R-:W-:Y:S01]  /*18e0*/  ULDC UR8, c[0x0][0x2dc] ;  /* 0x0000b70000087ab9 */ /* 0x000fe20000000800 */
[----:B------:R-:W-:Y:S01]  /*18f0*/  IADD3 R8, P0, R228, UR15, RZ ;  /* 0x0000000fe4087c10 */ /* 0x000fe2000ff1e0ff */
[----:B------:R-:W-:Y:S01]  /*1900*/  USHF.R.S32.HI UR43, URZ, 0x1f, UR57 ;  /* 0x0000001f3f2b7899 */ /* 0x000fe20008011439 */
[----:B------:R-:W-:Y:S01]  /*1910*/  LEA.HI R10, R10, R25, RZ, 0x5 ;  /* 0x000000190a0a7211 */ /* 0x000fe200078f28ff */
[----:B------:R-:W-:Y:S01]  /*1920*/  UIMAD UR11, UR8, UR61, URZ ;  /* 0x0000003d080b72a4 */ /* 0x000fe2000f8e023f */
[----:B------:R-:W-:Y:S01]  /*1930*/  IADD3.X R9, R229, UR40, RZ, P0, !PT ;  /* 0x00000028e5097c10 */ /* 0x000fe200087fe4ff */
[----:B------:R-:W-:Y:S01]  /*1940*/  ULDC.64 UR28, c[0x0][0x428] ;  /* 0x00010a00001c7ab9 */ /* 0x000fe20000000a00 */
[----:B------:R-:W-:Y:S01]  /*1950*/  UIADD3 UR36, UR7, UR6, URZ ;  /* 0x0000000607247290 */ /* 0x000fe2000fffe03f */
[----:B------:R-:W-:Y:S01]  /*1960*/  IADD3 R16, P0, R4, UR7, RZ ;  /* 0x0000000704107c10 */ /* 0x000fe2000ff1e0ff */
[----:B------:R-:W-:Y:S01]  /*1970*/  UIADD3 UR42, UR7, UR46, URZ ;  /* 0x0000002e072a7290 */ /* 0x000fe2000fffe03f */
[----:B------:R-:W-:Y:S01]  /*1980*/  LOP3.LUT R11, R10, 0xffffffe0, RZ, 0xc0, !PT ;  /* 0xffffffe00a0b7812 */ /* 0x000fe200078ec0ff */
[----:B------:R-:W-:Y:S01]  /*1990*/  USHF.L.U32 UR6, UR11, 0x6, URZ ;  /* 0x000000060b067899 */ /* 0x000fe2000800063f */
[----:B------:R-:W-:Y:S01]  /*19a0*/  IADD3.X R14, R27, UR37, RZ, P0, !PT ;  /* 0x000000251b0e7c10 */ /* 0x000fe200087fe4ff */
[----:B------:R-:W-:Y:S01]  /*19b0*/  UIADD3 UR12, -UR9, UR13, UR31 ;  /* 0x0000000d090c7290 */ /* 0x000fe2000fffe11f */
[----:B------:R-:W-:Y:S01]  /*19c0*/  IMAD.U32 R15, RZ, RZ, UR28 ;  /* 0x0000001cff0f7e24 */ /* 0x000fe2000f8e00ff */
[----:B------:R-:W-:Y:S01]  /*19d0*/  ULDC UR18, c[0x0][0x398] ;  /* 0x0000e60000127ab9 */ /* 0x000fe20000000800 */
[----:B------:R-:W-:Y:S01]  /*19e0*/  UIADD3 UR14, UP2, UP1, UR24, UR6, UR51 ;  /* 0x00000006180e7290 */ /* 0x000fe2000f95e033 */
[----:B------:R-:W-:Y:S01]  /*19f0*/  IMAD.IADD R25, R25, 0x1, -R11 ;  /* 0x0000000119197824 */ /* 0x000fe200078e0a0b */
[----:B------:R-:W-:Y:S01]  /*1a00*/  ULDC.64 UR22, c[0x0][0x258] ;  /* 0x0000960000167ab9 */ /* 0x000fe20000000a00 */
[----:B------:R-:W-:Y:S01]  /*1a10*/  IMAD R11, R14, UR26, RZ ;  /* 0x0000001a0e0b7c24 */ /* 0x000fe2000f8e02ff */
[----:B------:R-:W-:Y:S01]  /*1a20*/  ULDC.64 UR24, c[0x0][0x400] ;  /* 0x0001000000187ab9 */ /* 0x000fe20000000a00 */
[----:B------:R-:W-:Y:S01]  /*1a30*/  IMAD.WIDE.U32 R12, R16, UR26, R228 ;  /* 0x0000001a100c7c25 */ /* 0x000fe2000f8e00e4 */
[----:B------:R-:W-:Y:S01]  /*1a40*/  ULDC.64 UR44, c[0x0][0x2b0] ;  /* 0x0000ac00002c7ab9 */ /* 0x000fe20000000a00 */
[----:B------:R-:W-:Y:S01]  /*1a50*/  UIADD3 UR8, UR47, -0x1, URZ ;  /* 0xffffffff2f087890 */ /* 0x000fe2000fffe03f */
[----:B------:R-:W-:Y:S01]  /*1a60*/  BSSY B1, `(.L_x_470) ;  /* 0x0000933000017945 */ /* 0x000fe20003800000 */
[----:B-1----:R-:W-:Y:S01]  /*1a70*/  IMAD R5, R6, UR37, RZ ;  /* 0x0000002506057c24 */ /* 0x002fe2000f8e02ff */
[----:B------:R-:W-:Y:S01]  /*1a80*/  IADD3 R12, P2, R12, UR41, RZ ;  /* 0x000000290c0c7c10 */ /* 0x000fe2000ff5e0ff */
[----:B------:R-:W-:Y:S01]  /*1a90*/  IMAD.WIDE.U32 R8, R6, UR7, R8 ;  /* 0x0000000706087c25 */ /* 0x000fe2000f8e0008 */
[----:B------:R-:W-:-:S03]  /*1aa0*/  IADD3 R243, R228, 0x40, RZ ;  /* 0x00000040e4f37810 */ /* 0x000fc60007ffe0ff */
[----:B------:R-:W-:Y:S01]  /*1ab0*/  IMAD R5, R7, UR7, R5 ;  /* 0x0000000707057c24 */ /* 0x000fe2000f8e0205 */
[----:B------:R-:W-:Y:S01]  /*1ac0*/  UIMAD UR7, UR43, UR28, URZ ;  /* 0x0000001c2b0772a4 */ /* 0x000fe2000f8e023f */
[----:B------:R-:W-:Y:S02]  /*1ad0*/  IMAD R20, R16, UR27, R11 ;  /* 0x0000001b10147c24 */ /* 0x000fe4000f8e020b */
[----:B------:R-:W-:Y:S01]  /*1ae0*/  IMAD.IADD R9, R9, 0x1, R5 ;  /* 0x0000000109097824 */ /* 0x000fe200078e0205 */
[----:B------:R-:W-:Y:S01]  /*1af0*/  UIMAD UR29, UR57, UR29, UR7 ;  /* 0x0000001d391d72a4 */ /* 0x000fe2000f8e0207 */
[----:B------:R-:W-:Y:S01]  /*1b00*/  SHF.R.S32.HI R5, RZ, 0x5, R10 ;  /* 0x00000005ff057819 */ /* 0x000fe2000001140a */
[----:B------:R-:W-:Y:S01]  /*1b10*/  USHF.R.S32.HI UR7, URZ, 0x1f, UR6 ;  /* 0x0000001f3f077899 */ /* 0x000fe20008011406 */
[----:B------:R-:W-:Y:S01]  /*1b20*/  IMAD.WIDE.U32 R8, R15, UR57, R8 ;  /* 0x000000390f087c25 */ /* 0x000fe2000f8e0008 */
[----:B------:R-:W-:Y:S01]  /*1b30*/  UIADD3 UR6, UR12, -UR18, URZ ;  /* 0x800000120c067290 */ /* 0x000fe2000fffe03f */
[----:B------:R-:W-:Y:S01]  /*1b40*/  IADD3.X R13, R13, UR39, R20, P2, !PT ;  /* 0x000000270d0d7c10 */ /* 0x000fe200097fe414 */
[----:B------:R-:W-:Y:S01]  /*1b50*/  UIADD3.X UR7, UR52, UR7, UR55, UP2, UP1 ;  /* 0x0000000734077290 */ /* 0x000fe200097e2437 */
[----:B------:R-:W-:Y:S01]  /*1b60*/  IMAD R5, R5, UR11, R25 ;  /* 0x0000000b05057c24 */ /* 0x000fe2000f8e0219 */
[----:B------:R-:W-:Y:S01]  /*1b70*/  USHF.R.S32.HI UR19, URZ, 0x1f, UR6 ;  /* 0x0000001f3f137899 */ /* 0x000fe20008011406 */
[----:B------:R-:W-:Y:S01]  /*1b80*/  IADD3 R11, R9, UR29, RZ ;  /* 0x0000001d090b7c10 */ /* 0x000fe2000fffe0ff */
[----:B------:R-:W-:Y:S01]  /*1b90*/  UIADD3 UR12, UP2, UP1, UR54, UR14, UR56 ;  /* 0x0000000e360c7290 */ /* 0x000fe2000f95e038 */
[----:B------:R-:W-:Y:S01]  /*1ba0*/  IMAD.U32 R19, RZ, RZ, UR22 ;  /* 0x00000016ff137e24 */ /* 0x000fe2000f8e00ff */
[----:B------:R-:W-:Y:S01]  /*1bb0*/  ULEA.HI UR19, UR19, UR6, URZ, 0x6 ;  /* 0x0000000613137291 */ /* 0x000fe2000f8f303f */
[C---:B------:R-:W-:Y:S01]  /*1bc0*/  VIADD R244, R228.reuse, 0x80 ;  /* 0x00000080e4f47836 */ /* 0x040fe20000000000 */
[----:B------:R-:W-:Y:S01]  /*1bd0*/  UIADD3.X UR7, UR53, UR7, UR48, UP2, UP1 ;  /* 0x0000000735077290 */ /* 0x000fe200097e2430 */
[----:B------:R-:W-:Y:S01]  /*1be0*/  IMAD.WIDE.U32 R12, R19, UR57, R12 ;  /* 0x00000039130c7c25 */ /* 0x000fe2000f8e000c */
[----:B------:R-:W-:Y:S01]  /*1bf0*/  USHF.R.S32.HI UR19, URZ, 0x6, UR19 ;  /* 0x000000063f137899 */ /* 0x000fe20008011413 */
[C---:B------:R-:W-:Y:S01]  /*1c00*/  IADD3 R10, P0, R5.reuse, UR12, RZ ;  /* 0x0000000c050a7c10 */ /* 0x040fe2000ff1e0ff */
[----:B------:R-:W-:Y:S01]  /*1c10*/  UIMAD UR18, UR43, UR22, URZ ;  /* 0x000000162b1272a4 */ /* 0x000fe2000f8e023f */
[----:B------:R-:W-:Y:S01]  /*1c20*/  VIADD R242, R228, 0xc0 ;  /* 0x000000c0e4f27836 */ /* 0x000fe20000000000 */
[----:B------:R-:W-:Y:S01]  /*1c30*/  UISETP.LT.AND UP1, UPT, URZ, UR19, UPT ;  /* 0x000000133f00728c */ /* 0x000fe2000bf21270 */
[----:B------:R-:W-:Y:S01]  /*1c40*/  LEA.HI.X.SX32 R5, R5, UR7, 0x1, P0 ;  /* 0x0000000705057c11 */ /* 0x000fe200080f0eff */
[----:B------:R-:W-:Y:S01]  /*1c50*/  ULDC.64 UR54, c[0x0][0x478] ;  /* 0x00011e0000367ab9 */ /* 0x000fe20000000a00 */
[----:B------:R-:W-:Y:S01]  /*1c60*/  LEA R204, P0, R10, UR24, 0x2 ;  /* 0x000000180acc7c11 */ /* 0x000fe2000f8010ff */
[----:B------:R-:W-:-:S02]  /*1c70*/  USEL UR19, URZ, UR19, !UP1 ;  /* 0x000000133f137287 */ /* 0x000fc4000c800000 */
[----:B------:R-:W-:Y:S01]  /*1c80*/  UIMAD UR18, UR57, UR23, UR18 ;  /* 0x00000017391272a4 */ /* 0x000fe2000f8e0212 */
[----:B------:R-:W-:Y:S01]  /*1c90*/  LEA.HI.X R205, R10, UR25, R5, 0x2, P0 ;  /* 0x000000190acd7c11 */ /* 0x000fe200080f1405 */
[----:B------:R-:W-:Y:S01]  /*1ca0*/  UISETP.GT.AND UP1, UPT, UR47, UR19, UPT ;  /* 0x000000132f00728c */ /* 0x000fe2000bf24270 */
[----:B------:R-:W-:Y:S01]  /*1cb0*/  IMAD.MOV.U32 R10, RZ, RZ, R8 ;  /* 0x000000ffff0a7224 */ /* 0x000fe200078e0008 */
[----:B------:R-:W-:Y:S01]  /*1cc0*/  UIMAD.WIDE UR36, UR36, 0x4, UR54 ;  /* 0x00000004242478a5 */ /* 0x000fe2000f8e0236 */
[-C--:B------:R-:W-:Y:S01]  /*1cd0*/  IMAD R5, R27, R6.reuse, RZ ;  /* 0x000000061b057224 */ /* 0x080fe200078e02ff */
[----:B------:R-:W-:Y:S01]  /*1ce0*/  ULDC.64 UR24, c[0x0][0x210] ;  /* 0x0000840000187ab9 */ /* 0x000fe20000000a00 */
[----:B------:R-:W-:Y:S01]  /*1cf0*/  IMAD.WIDE.U32 R10, R4, R6, R10 ;  /* 0x00000006040a7225 */ /* 0x000fe200078e000a */
[----:B------:R-:W-:Y:S01]  /*1d00*/  PLOP3.LUT P0, PT, PT, PT, UP1, 0x80, 0x0 ;  /* 0x000000000000781c */ /* 0x000fe20003f0f018 */
[----:B------:R-:W-:Y:S01]  /*1d10*/  ULDC.64 UR22, c[0x0][0x3e0] ;  /* 0x0000f80000167ab9 */ /* 0x000fe20000000a00 */
[----:B------:R-:W-:Y:S01]  /*1d20*/  LEA R227, P3, R12, UR24, 0x1 ;  /* 0x000000180ce37c11 */ /* 0x000fe2000f8608ff */
[----:B------:R-:W-:Y:S01]  /*1d30*/  IMAD R5, R4, R7, R5 ;  /* 0x0000000704057224 */ /* 0x000fe200078e0205 */
[----:B------:R-:W-:Y:S01]  /*1d40*/  LEA R230, P2, R10, UR22, 0x1 ;  /* 0x000000160ae67c11 */ /* 0x000fe2000f8408ff */
[----:B------:R-:W-:Y:S01]  /*1d50*/  VIADD R21, R13, UR18 ;  /* 0x000000120d157c36 */ /* 0x000fe20008000000 */
[----:B------:R-:W-:-:S02]  /*1d60*/  UIMAD.WIDE UR6, UR42, 0x4, UR44 ;  /* 0x000000042a0678a5 */ /* 0x000fc4000f8e022c */
[----:B------:R-:W-:Y:S01]  /*1d70*/  IADD3 R17, R11, R5, RZ ;  /* 0x000000050b117210 */ /* 0x000fe20007ffe0ff */
[----:B------:R-:W-:Y:S01]  /*1d80*/  UMOV UR12, UR36 ;  /* 0x00000024000c7c82 */ /* 0x000fe20008000000 */
[----:B------:R-:W-:Y:S01]  /*1d90*/  UMOV UR11, UR37 ;  /* 0x00000025000b7c82 */ /* 0x000fe20008000000 */
[----:B------:R-:W-:Y:S02]  /*1da0*/  LEA.HI.X R231, R12, UR25, R21, 0x1, P3 ;  /* 0x000000190ce77c11 */ /* 0x000fe400098f0c15 */
        /* <DEDUP_REMOVED lines=21> */
.L_x_476:
        /* <DEDUP_REMOVED lines=20> */
.L_x_477:
        /* <DEDUP_REMOVED lines=38> */
.L_x_479:
[----:B------:R-:W-:Y:S05]  /*22a0*/  BSYNC B0 ;  /* 0x0000000000007941 */ /* 0x000fea0003800000 */
.L_x_478:
        /* <DEDUP_REMOVED lines=21> */
.L_x_481:
[----:B------:R-:W-:Y:S05]  /*2400*/  BSYNC B0 ;  /* 0x0000000000007941 */ /* 0x000fea0003800000 */
.L_x_480:
[----:B------:R-:W-:Y:S01]  /*2410*/  UIMAD UR8, UR18, UR6, URZ ;  /* 0x00000006120872a4 */ /* 0x000fe2000f8e023f */
[----:B-12---:R-:W-:Y:S01]  /*2420*/  IMAD.U32 R6, RZ, RZ, UR6 ;  /* 0x00000006ff067e24 */ /* 0x006fe2000f8e00ff */
[----:B------:R-:W-:Y:S01]  /*2430*/  USHF.R.S32.HI UR12, URZ, 0x1f, UR57 ;  /* 0x0000001f3f0c7899 */ /* 0x000fe20008011439 */
[----:B------:R-:W-:Y:S01]  /*2440*/  BSSY B0, `(.L_x_482) ;  /* 0x000001f000007945 */ /* 0x000fe20003800000 */
[----:B------:R-:W-:Y:S01]  /*2450*/  UIMAD UR8, UR31, UR7, UR8 ;  /* 0x000000071f0872a4 */ /* 0x000fe2000f8e0208 */
[----:B------:R-:W-:-:S05]  /*2460*/  IMAD.WIDE.U32 R6, R6, UR31, R228 ;  /* 0x0000001f06067c25 */ /* 0x000fca000f8e00e4 */
[----:B------:R-:W-:Y:S01]  /*2470*/  IMAD.U32 R5, RZ, RZ, UR8 ;  /* 0x00000008ff057e24 */ /* 0x000fe2000f8e00ff */
[----:B------:R-:W-:Y:S01]  /*2480*/  IADD3 R8, P0, R6, UR11, RZ ;  /* 0x0000000b06087c10 */ /* 0x000fe2000ff1e0ff */
[----:B------:R-:W-:Y:S02]  /*2490*/  ULDC.64 UR8, c[0x0][0x470] ;  /* 0x00011c0000087ab9 */ /* 0x000fe40000000a00 */
[----:B------:R-:W-:Y:S01]  /*24a0*/  UIMAD UR11, UR12, UR8, URZ ;  /* 0x000000080c0b72a4 */ /* 0x000fe2000f8e023f */
[----:B------:R-:W-:Y:S02]  /*24b0*/  IADD3.X R9, R7, UR16, R5, P0, !PT ;  /* 0x0000001007097c10 */ /* 0x000fe400087fe405 */
[----:B------:R-:W-:Y:S01]  /*24c0*/  MOV R5, UR8 ;  /* 0x0000000800057c02 */ /* 0x000fe20008000f00 */
[----:B------:R-:W-:-:S04]  /*24d0*/  UIMAD UR9, UR57, UR9, UR11 ;  /* 0x00000009390972a4 */ /* 0x000fc8000f8e020b */
        /* <DEDUP_REMOVED lines=21> */
.L_x_483:
[----:B------:R-:W-:Y:S05]  /*2630*/  BSYNC B0 ;  /* 0x0000000000007941 */ /* 0x000fea0003800000 */
.L_x_482:
        /* <DEDUP_REMOVED lines=23> */
.L_x_475:
        /* <DEDUP_REMOVED lines=53> */
.L_x_486:
[----:B------:R-:W-:Y:S05]  /*2b00*/  BSYNC B0 ;  /* 0x0000000000007941 */ /* 0x000fea0003800000 */
.L_x_485:
        /* <DEDUP_REMOVED lines=45> */
.L_x_488:
[----:B------:R-:W-:Y:S05]  /*2de0*/  BSYNC B0 ;  /* 0x0000000000007941 */ /* 0x000fea0003800000 */
.L_x_487:
        /* <DEDUP_REMOVED lines=44> */
.L_x_490:
[----:B------:R-:W-:Y:S05]  /*30b0*/  BSYNC B0 ;  /* 0x0000000000007941 */ /* 0x000fea0003800000 */
.L_x_489:
        /* <DEDUP_REMOVED lines=47> */
.L_x_492:
[----:B------:R-:W-:Y:S05]  /*33b0*/  BSYNC B0 ;  /* 0x0000000000007941 */ /* 0x000fea0003800000 */
.L_x_491:
[----:B------:R-:W-:Y:S01]  /*33c0*/  UIADD3 UR15, -UR31, UR9, URZ ;  /* 0x000000091f0f7290 */ /* 0x000fe2000fffe13f */
[----:B--23--:R-:W-:Y:S01]  /*33d0*/  IMAD.WIDE.U32 R6, R23, UR31, R228 ;  /* 0x0000001f17067c25 */ /* 0x00cfe2000f8e00e4 */
[----:B------:R-:W-:Y:S01]  /*33e0*/  UIMAD UR18, UR28, UR16, URZ ;  /* 0x000000101c1272a4 */ /* 0x000fe2000f8e023f */
[----:B------:R-:W-:Y:S01]  /*33f0*/  BSSY B0, `(.L_x_493) ;  /* 0x0000042000007945 */ /* 0x000fe20003800000 */
[----:B------:R-:W-:Y:S01]  /*3400*/  ULDC.64 UR22, c[0x0][0x260] ;  /* 0x0000980000167ab9 */ /* 0x000fe20000000a00 */
[C---:B------:R-:W-:Y:S01]  /*3410*/  ISETP.GE.AND P6, PT, R233.reuse, UR14, PT ;  /* 0x0000000ee9007c0c */ /* 0x040fe2000bfc6270 */
        /* <DEDUP_REMOVED lines=22> */
[C---:B------:R-:W-:Y:S01]  /*3580*/  IMAD R12, R22.reuse, UR17, R5 ;  /* 0x00000011160c7c24 */ /* 0x040fe2000f8e0205 */
        /* <DEDUP_REMOVED lines=40> */
.L_x_494:
[----:B------:R-:W-:Y:S05]  /*3810*/  BSYNC B0 ;  /* 0x0000000000007941 */ /* 0x000fea0003800000 */
.L_x_493:
        /* <DEDUP_REMOVED lines=59> */
.L_x_496:
[----:B------:R-:W-:Y:S05]  /*3bd0*/  BSYNC B0 ;  /* 0x0000000000007941 */ /* 0x000fea0003800000 */
.L_x_495:
[----:B------:R-:W-:Y:S01]  /*3be0*/  UIMAD UR14, UR28, UR20, URZ ;  /* 0x000000141c0e72a4 */ /* 0x000fe2000f8e023f */
[----:B-1-3--:R-:W-:Y:S01]  /*3bf0*/  IMAD.WIDE.U32 R6, R19, UR31, R228 ;  /* 0x0000001f13067c25 */ /* 0x00afe2000f8e00e4 */
[----:B------:R-:W1:Y:S01]  /*3c00*/  LDC.64 R20, c[0x0][0x3b8] ;  /* 0x0000ee00ff147b82 */ /* 0x000e620000000a00 */
[----:B------:R3:W-:Y:S01]  /*3c10*/  @P4 STS.128 [R220+0x18000], RZ ;  /* 0x018000ffdc004388 */ /* 0x0007e20000000c00 */
[----:B------:R-:W-:Y:S01]  /*3c20*/  UIMAD UR14, UR31, UR21, UR14 ;  /* 0x000000151f0e72a4 */ /* 0x000fe2000f8e020e */
[----:B------:R-:W-:Y:S01]  /*3c30*/  BSSY B0, `(.L_x_497) ;  /* 0x000003c000007945 */ /* 0x000fe20003800000 */
[----:B------:R-:W-:Y:S01]  /*3c40*/  IADD3 R10, P0, R6, UR33, RZ ;  /* 0x00000021060a7c10 */ /* 0x000fe2000ff1e0ff */
[----:B------:R3:W-:Y:S03]  /*3c50*/  @P4 STS.128 [R220+0x1a000], RZ ;  /* 0x01a000ffdc004388 */ /* 0x0007e60000000c00 */
[----:B------:R-:W-:Y:S01]  /*3c60*/  MOV R6, UR14 ;  /* 0x0000000e00067c02 */ /* 0x000fe20008000f00 */
[----:B------:R3:W-:Y:S01]  /*3c70*/  @P4 STS.128 [R220+0x1c000], RZ ;  /* 0x01c000ffdc004388 */ /* 0x0007e20000000c00 */
[----:B------:R-:W-:-:S02]  /*3c80*/  ULDC.64 UR14, c[0x0][0x268] ;  /* 0x00009a00000e7ab9 */ /* 0x000fc40000000a00 */
[----:B------:R-:W-:Y:S01]  /*3c90*/  IADD3.X R11, R7, UR34, R6, P0, !PT ;  /* 0x00000022070b7c10 */ /* 0x000fe200087fe406 */
[----:B------:R3:W-:Y:S01]  /*3ca0*/  @P4 STS.128 [R220+0x1e000], RZ ;  /* 0x01e000ffdc004388 */ /* 0x0007e20000000c00 */
[----:B------:R-:W-:Y:S02]  /*3cb0*/  IMAD R5, R26, UR14, RZ ;  /* 0x0000000e1a057c24 */ /* 0x000fe4000f8e02ff */
[----:B------:R-:W-:-:S04]  /*3cc0*/  IMAD.WIDE.U32 R10, R18, UR14, R10 ;  /* 0x0000000e120a7c25 */ /* 0x000fc8000f8e000a */
[----:B------:R-:W-:-:S05]  /*3cd0*/  IMAD R16, R18, UR15, R5 ;  /* 0x0000000f12107c24 */ /* 0x000fca000f8e0205 */
[----:B------:R-:W-:Y:S01]  /*3ce0*/  IADD3 R17, R11, R16, RZ ;  /* 0x000000100b117210 */ /* 0x000fe20007ffe0ff */
[----:B------:R-:W-:Y:S06]  /*3cf0*/  @P4 BRA `(.L_x_498) ;  /* 0x0000000000bc4947 */ /* 0x000fec0003800000 */
[----:B------:R-:W-:Y:S01]  /*3d00*/  ULDC UR15, c[0x0][0x2d0] ;  /* 0x0000b400000f7ab9 */ /* 0x000fe20000000800 */
[----:B------:R-:W5:Y:S01]  /*3d10*/  LDC.64 R28, c[0x0][0x220] ;  /* 0x00008800ff1c7b82 */ /* 0x000f620000000a00 */
[----:B------:R-:W-:Y:S01]  /*3d20*/  ISETP.GE.AND P0, PT, R228, UR15, PT ;  /* 0x0000000fe4007c0c */ /* 0x000fe2000bf06270 */
[----:B------:R-:W-:Y:S01]  /*3d30*/  IMAD R5, R24, UR20, RZ ;  /* 0x0000001418057c24 */ /* 0x000fe2000f8e02ff */
[----:B------:R-:W-:Y:S02]  /*3d40*/  MOV R6, UR33 ;  /* 0x0000002100067c02 */ /* 0x000fe40008000f00 */
[----:B------:R-:W-:Y:S01]  /*3d50*/  MOV R7, UR34 ;  /* 0x0000002200077c02 */ /* 0x000fe20008000f00 */
[C---:B------:R-:W-:Y:S01]  /*3d60*/  IMAD R12, R22.reuse, UR21, R5 ;  /* 0x00000015160c7c24 */ /* 0x040fe2000f8e0205 */
        /* <DEDUP_REMOVED lines=11> */
[----:B-----5:R-:W-:Y:S01]  /*3e20*/  IMAD.WIDE R12, R228, 0x2, R28 ;  /* 0x00000002e40c7825 */ /* 0x020fe200078e021c */
[----:B--2---:R-:W-:-:S04]  /*3e30*/  @!P0 LEA R14, P1, R8, R14, 0x1 ;  /* 0x0000000e080e8211 */ /* 0x004fc800078208ff */
        /* <DEDUP_REMOVED lines=22> */
[----:B-1----:R-:W-:Y:S05]  /*3fa0*/  @P0 BRA `(.L_x_498) ;  /* 0x0000000000100947 */ /* 0x002fea0003800000 */
[----:B------:R-:W-:Y:S01]  /*3fb0*/  @!PT LDS RZ, [RZ] ;  /* 0x00000000fffff984 */ /* 0x000fe20000000800 */
[----:B------:R-:W-:Y:S01]  /*3fc0*/  @!PT LDS RZ, [RZ] ;  /* 0x00000000fffff984 */ /* 0x000fe20000000800 */
[----:B------:R-:W-:Y:S01]  /*3fd0*/  @!PT LDS RZ, [RZ] ;  /* 0x00000000fffff984 */ /* 0x000fe20000000800 */
[----:B------:R1:W-:Y:S02]  /*3fe0*/  LDGSTS.E.BYPASS.LTC128B.128 [R220+0x1e000], desc[UR4][R6.64+0x180] ;  /* 0x1e00018006dc7fae */ /* 0x0003e4000b901d44 */
.L_x_498:
[----:B------:R-:W-:Y:S05]  /*3ff0*/  BSYNC B0 ;  /* 0x0000000000007941 */ /* 0x000fea0003800000 */
.L_x_497:
[----:B------:R1:W-:Y:S01]  /*4000*/  @P3 STS.128 [R220+0x19000], RZ ;  /* 0x019000ffdc003388 */ /* 0x0003e20000000c00 */
[----:B------:R-:W-:Y:S03]  /*4010*/  BSSY B0, `(.L_x_499) ;  /* 0x0000037000007945 */ /* 0x000fe60003800000 */
[----:B------:R1:W-:Y:S04]  /*4020*/  @P3 STS.128 [R220+0x1b000], RZ ;  /* 0x01b000ffdc003388 */ /* 0x0003e80000000c00 */
[----:B------:R1:W-:Y:S04]  /*4030*/  @P3 STS.128 [R220+0x1d000], RZ ;  /* 0x01d000ffdc003388 */ /* 0x0003e80000000c00 */
[----:B------:R1:W-:Y:S01]  /*4040*/  @P3 STS.128 [R220+0x1f000], RZ ;  /* 0x01f000ffdc003388 */ /* 0x0003e20000000c00 */
[----:B------:R-:W-:Y:S05]  /*4050*/  @P3 BRA `(.L_x_500) ;  /* 0x0000000000c83947 */ /* 0x000fea0003800000 */
[----:B------:R-:W-:Y:S01]  /*4060*/  ULDC UR15, c[0x0][0x2d0] ;  /* 0x0000b400000f7ab9 */ /* 0x000fe20000000800 */
[----:B-12---:R-:W-:Y:S01]  /*4070*/  IADD3 R6, P0, R22, 0x20, RZ ;  /* 0x0000002016067810 */ /* 0x006fe20007f1e0ff */
        /* <DEDUP_REMOVED lines=11> */
[----:B------:R-:W2:Y:S01]  /*4130*/  @!P3 LDC.64 R12, c[0x0][0x220] ;  /* 0x00008800ff0cbb82 */ /* 0x000ea20000000a00 */
        /* <DEDUP_REMOVED lines=11> */
[----:B--2---:R-:W-:-:S03]  /*41f0*/  @!P3 LEA R10, P0, R8, R12, 0x1 ;  /* 0x0000000c080ab211 */ /* 0x004fc600078008ff */
        /* <DEDUP_REMOVED lines=23> */
[----:B------:R1:W-:Y:S02]  /*4370*/  @!P0 LDGSTS.E.BYPASS.LTC128B.128 [R220+0x1f000], desc[UR4][R4.64+0x180] ;  /* 0x1f00018004dc8fae */ /* 0x0003e4000b901d44 */
.L_x_500:
[----:B------:R-:W-:Y:S05]  /*4380*/  BSYNC B0 ;  /* 0x0000000000007941 */ /* 0x000fea0003800000 */
.L_x_499:
[----:B------:R-:W3:Y:S01]  /*4390*/  LDC R249, c[0x0][0x270] ;  /* 0x00009c00fff97b82 */ /* 0x000ee20000000800 */
[----:B------:R-:W-:Y:S01]  /*43a0*/  UIMAD UR14, UR50, UR61, UR57 ;  /* 0x0000003d320e72a4 */ /* 0x000fe2000f8e0239 */
[----:B-1----:R-:W-:Y:S01]  /*43b0*/  IMAD.MOV.U32 R4, RZ, RZ, 0x4 ;  /* 0x00000004ff047424 */ /* 0x002fe200078e00ff */
[----:B------:R-:W4:Y:S01]  /*43c0*/  LDG.E.64 R8, desc[UR4][R20.64] ;  /* 0x0000000414087981 */ /* 0x000f22000c1e1b00 */
[----:B------:R-:W-:Y:S01]  /*43d0*/  IMAD.MOV.U32 R238, RZ, RZ, 0x7f800000 ;  /* 0x7f800000ffee7424 */ /* 0x000fe200078e00ff */
[----:B------:R-:W-:Y:S01]  /*43e0*/  USHF.L.U32 UR14, UR14, 0x5, URZ ;  /* 0x000000050e0e7899 */ /* 0x000fe2000800063f */
[----:B------:R-:W-:Y:S01]  /*43f0*/  IMAD.MOV.U32 R239, RZ, RZ, 0x7f800000 ;  /* 0x7f800000ffef7424 */ /* 0x000fe200078e00ff */
[----:B------:R-:W-:Y:S01]  /*4400*/  CS2R R190, SRZ ;  /* 0x0000000000be7805 */ /* 0x000fe2000001ff00 */
[----:B------:R-:W-:Y:S01]  /*4410*/  IMAD.WIDE R4, R233, R4, UR6 ;  /* 0x00000006e9047e25 */ /* 0x000fe2000f8e0204 */
[----:B--2---:R-:W2:Y:S04]  /*4420*/  LDG.E.64 R6, desc[UR4][R20.64+0x8] ;  /* 0x0000080414067981 */ /* 0x004ea8000c1e1b00 */
[----:B------:R-:W0:Y:S01]  /*4430*/  LDGDEPBAR ;  /* 0x00000000000079af */ /* 0x000e220000000000 */
[----:B------:R-:W-:Y:S01]  /*4440*/  USHF.R.S32.HI UR15, URZ, 0x1f, UR14 ;  /* 0x0000001f3f0f7899 */ /* 0x000fe2000801140e */
[----:B------:R-:W-:Y:S01]  /*4450*/  IMAD.SHL.U32 R251, R248, 0x20, RZ ;  /* 0x00000020f8fb7824 */ /* 0x000fe200078e00ff */
[----:B------:R-:W-:Y:S01]  /*4460*/  CS2R R188, SRZ ;  /* 0x0000000000bc7805 */ /* 0x000fe2000001ff00 */
[----:B------:R-:W5:Y:S01]  /*4470*/  @!P6 LDG.E R238, desc[UR4][R4.64] ;  /* 0x0000000404eee981 */ /* 0x000f62000c1e1900 */
[----:B------:R-:W-:-:S02]  /*4480*/  CS2R R194, SRZ ;  /* 0x0000000000c27805 */ /* 0x000fc4000001ff00 */
[----:B------:R-:W-:Y:S02]  /*4490*/  CS2R R192, SRZ ;  /* 0x0000000000c07805 */ /* 0x000fe4000001ff00 */
[----:B------:R-:W-:Y:S01]  /*44a0*/  CS2R R186, SRZ ;  /* 0x0000000000ba7805 */ /* 0x000fe2000001ff00 */
[----:B------:R1:W5:Y:S01]  /*44b0*/  @!P5 LDG.E R239, desc[UR4][R4.64+0x20] ;  /* 0x0000200404efd981 */ /* 0x000362000c1e1900 */
        /* <DEDUP_REMOVED lines=24> */
[----:B-1----:R-:W-:Y:S02]  /*4640*/  SHF.R.S32.HI R4, RZ, 0x1f, R25 ;  /* 0x0000001fff047819 */ /* 0x002fe40000011419 */
        /* <DEDUP_REMOVED lines=34> */
[----:B------:R-:W-:Y:S01]  /*4870*/  ULDC UR22, c[0x0][0x2d0] ;  /* 0x0000b40000167ab9 */ /* 0x000fe20000000800 */
[----:B------:R-:W-:Y:S01]  /*4880*/  ULDC UR36, c[0x0][0x2dc] ;  /* 0x0000b70000247ab9 */ /* 0x000fe20000000800 */
[----:B------:R-:W-:Y:S01]  /*4890*/  ULDC.U8 UR17, c[0x0][0x388] ;  /* 0x0000e20000117ab9 */ /* 0x000fe20000000000 */
[----:B------:R-:W-:Y:S01]  /*48a0*/  ULDC UR16, c[0x0][0x2ec] ;  /* 0x0000bb0000107ab9 */ /* 0x000fe20000000800 */
[----:B----4-:R-:W-:Y:S02]  /*48b0*/  R2UR UR20, R9 ;  /* 0x00000000091472ca */ /* 0x010fe400000e0000 */
[----:B------:R-:W-:Y:S02]  /*48c0*/  R2UR UR21, R8 ;  /* 0x00000000081572ca */ /* 0x000fe400000e0000 */
[----:B--2---:R-:W-:Y:S02]  /*48d0*/  IADD3 R240, P1, P0, R6, UR14, R25 ;  /* 0x0000000e06f07c10 */ /* 0x004fe4000f83e019 */
[----:B------:R-:W-:-:S02]  /*48e0*/  CS2R R24, SRZ ;  /* 0x0000000000187805 */ /* 0x000fc4000001ff00 */
[----:B------:R-:W-:Y:S01]  /*48f0*/  IADD3.X R247, R7, UR15, R4, P1, P0 ;  /* 0x0000000f07f77c10 */ /* 0x000fe20008fe0404 */
[----:B------:R-:W-:-:S04]  /*4900*/  IMAD.WIDE.U32 R240, R240, -0x2daee0ad, RZ ;  /* 0xd2511f53f0f07825 */ /* 0x000fc800078e00ff */
[----:B------:R-:W-:Y:S02]  /*4910*/  UIADD3 UR33, UR20, -0x4498517b, URZ ;  /* 0xbb67ae8514217890 */ /* 0x000fe4000fffe03f */
[----:B------:R-:W-:Y:S02]  /*4920*/  UIADD3 UR34, UR21, -0x61c88647, URZ ;  /* 0x9e3779b915227890 */ /* 0x000fe4000fffe03f */
[----:B------:R-:W-:Y:S02]  /*4930*/  UIADD3 UR32, UR21, 0x3c6ef372, URZ ;  /* 0x3c6ef37215207890 */ /* 0x000fe4000fffe03f */
[----:B------:R-:W-:Y:S02]  /*4940*/  UIADD3 UR31, UR20, 0x76cf5d0a, URZ ;  /* 0x76cf5d0a141f7890 */ /* 0x000fe4000fffe03f */
[----:B------:R-:W-:Y:S02]  /*4950*/  UIADD3 UR30, UR21, -0x255992d5, URZ ;  /* 0xdaa66d2b151e7890 */ /* 0x000fe4000fffe03f */
[----:B------:R-:W-:-:S02]  /*4960*/  UIADD3 UR29, UR20, 0x32370b8f, URZ ;  /* 0x32370b8f141d7890 */ /* 0x000fc4000fffe03f */
[----:B------:R-:W-:Y:S02]  /*4970*/  UIADD3 UR28, UR21, 0x78dde6e4, URZ ;  /* 0x78dde6e4151c7890 */ /* 0x000fe4000fffe03f */
[----:B------:R-:W-:Y:S02]  /*4980*/  UIADD3 UR27, UR20, -0x126145ec, URZ ;  /* 0xed9eba14141b7890 */ /* 0x000fe4000fffe03f */
[----:B------:R-:W-:Y:S02]  /*4990*/  UIADD3 UR26, UR21, 0x1715609d, URZ ;  /* 0x1715609d151a7890 */ /* 0x000fe4000fffe03f */
[----:B------:R-:W-:Y:S02]  /*49a0*/  UIADD3 UR25, UR20, -0x56f99767, URZ ;  /* 0xa906689914197890 */ /* 0x000fe4000fffe03f */
[----:B------:R-:W-:Y:S02]  /*49b0*/  UIADD3 UR24, UR21, -0x4ab325aa, URZ ;  /* 0xb54cda5615187890 */ /* 0x000fe4000fffe03f */
[----:B---3--:R-:W-:-:S12]  /*49c0*/  UIADD3 UR23, UR20, 0x646e171e, URZ ;  /* 0x646e171e14177890 */ /* 0x008fd8000fffe03f */
.L_x_503:
[----:B------:R-:W0:Y:S01]  /*49d0*/  LDGDEPBAR ;  /* 0x00000000000079af */ /* 0x000e220000000000 */
[----:B------:R-:W-:Y:S01]  /*49e0*/  USHF.L.U32 UR14, UR10, 0x6, URZ ;  /* 0x000000060a0e7899 */ /* 0x000fe2000800063f */
[----:B------:R-:W-:Y:S01]  /*49f0*/  IMAD.MOV.U32 R113, RZ, RZ, 0x8 ;  /* 0x00000008ff717424 */ /* 0x000fe200078e00ff */
[----:B------:R-:W-:Y:S01]  /*4a00*/  USHF.L.U32 UR15, UR8, 0x6, URZ ;  /* 0x00000006080f7899 */ /* 0x000fe2000800063f */
[----:B-----5:R-:W-:Y:S01]  /*4a10*/  FSETP.NEU.FTZ.AND P0, PT, R238, -INF , PT ;  /* 0xff800000ee00780b */ /* 0x020fe20003f1d000 */
[----:B------:R-:W-:Y:S02]  /*4a20*/  UIADD3 UR18, UR13, 0x40, UR14 ;  /* 0x000000400d127890 */ /* 0x000fe4000fffe00e */
[----:B------:R-:W-:Y:S02]  /*4a30*/  UIADD3 UR14, UR14, 0x40, URZ ;  /* 0x000000400e0e7890 */ /* 0x000fe4000fffe03f */
[----:B------:R-:W-:Y:S02]  /*4a40*/  UIADD3 UR18, UR18, -UR9, URZ ;  /* 0x8000000912127290 */ /* 0x000fe4000fffe03f */
[----:B------:R-:W-:Y:S02]  /*4a50*/  UISETP.GT.AND UP1, UPT, UR8, UR19, UPT ;  /* 0x000000130800728c */ /* 0x000fe4000bf24270 */
[----:B------:R-:W-:Y:S04]  /*4a60*/  UISETP.GE.AND UP0, UPT, UR15, UR18, UPT ;  /* 0x000000120f00728c */ /* 0x000fe8000bf06270 */
[----:B------:R-:W-:Y:S06]  /*4a70*/  UISETP.LT.AND UP0, UPT, UR14, UR9, UP0 ;  /* 0x000000090e00728c */ /* 0x000fec0008701270 */
[----:B------:R-:W-:Y:S01]  /*4a80*/  PLOP3.LUT P4, PT, PT, PT, UP0, 0x80, 0x0 ;  /* 0x000000000000781c */ /* 0x000fe20003f8f008 */
[----:B------:R-:W-:Y:S04]  /*4a90*/  DEPBAR.LE SB0, 0x0 ;  /* 0x000080000000791a */ /* 0x000fe80000000000 */
[----:B------:R-:W-:Y:S06]  /*4aa0*/  BAR.SYNC.DEFER_BLOCKING 0x0 ;  /* 0x0000000000007b1d */ /* 0x000fec0000010000 */
[----:B------:R-:W-:Y:S05]  /*4ab0*/  LDSM.16.M88.4 R16, [R210] ;  /* 0x00000000d210783b */ /* 0x000fea0000000200 */
[----:B-1----:R-:W1:Y:S05]  /*4ac0*/  LDSM.16.M88.4 R8, [R2+0x10000] ;  /* 0x010000000208783b */ /* 0x002e6a0000000200 */
[----:B------:R-:W2:Y:S05]  /*4ad0*/  LDSM.16.M88.4 R84, [R2+0x10800] ;  /* 0x010800000254783b */ /* 0x000eaa0000000200 */
[----:B------:R-:W-:Y:S05]  /*4ae0*/  LDSM.16.M88.4 R88, [R212] ;  /* 0x00000000d458783b */ /* 0x000fea0000000200 */
[----:B------:R-:W3:Y:S05]  /*4af0*/  LDSM.16.M88.4 R92, [R3+0x10000] ;  /* 0x01000000035c783b */ /* 0x000eea0000000200 */
[----:B------:R-:W4:Y:S05]  /*4b00*/  LDSM.16.M88.4 R96, [R3+0x10800] ;  /* 0x010800000360783b */ /* 0x000f2a0000000200 */
[----:B------:R-:W-:Y:S05]  /*4b10*/  LDSM.16.M88.4 R100, [R215] ;  /* 0x00000000d764783b */ /* 0x000fea0000000200 */
[----:B------:R-:W4:Y:S05]  /*4b20*/  LDSM.16.M88.4 R104, [R209+0x10000] ;  /* 0x01000000d168783b */ /* 0x000f2a0000000200 */
[----:B------:R-:W-:Y:S01]  /*4b30*/  LDSM.16.M88.4 R108, [R208+0x10000] ;  /* 0x01000000d06c783b */ /* 0x000fe20000000200 */
[C---:B-1----:R-:W-:Y:S01]  /*4b40*/  HMMA.16816.F32.BF16 R4, R16.reuse, R8, RZ ;  /* 0x000000081004723c */ /* 0x042fe200000418ff */
[----:B------:R-:W1:Y:S05]  /*4b50*/  @!P4 S2R R112, SR_TID.X ;  /* 0x000000000070c919 */ /* 0x000e6a0000002100 */
[C---:B------:R-:W-:Y:S06]  /*4b60*/  HMMA.16816.F32.BF16 R8, R16.reuse, R10, RZ ;  /* 0x0000000a1008723c */ /* 0x040fec00000418ff */
[C---:B--2---:R-:W-:Y:S06]  /*4b70*/  HMMA.16816.F32.BF16 R12, R16.reuse, R84, RZ ;  /* 0x00000054100c723c */ /* 0x044fec00000418ff */
[----:B------:R-:W-:Y:S01]  /*4b80*/  HMMA.16816.F32.BF16 R16, R16, R86, RZ ;  /* 0x000000561010723c */ /* 0x000fe200000418ff */
[----:B------:R-:W2:Y:S05]  /*4b90*/  LDSM.16.M88.4 R84, [R209+0x10800] ;  /* 0x01080000d154783b */ /* 0x000eaa0000000200 */
[C---:B---3--:R-:W-:Y:S06]  /*4ba0*/  HMMA.16816.F32.BF16 R4, R88.reuse, R92, R4 ;  /* 0x0000005c5804723c */ /* 0x048fec0000041804 */
[C---:B------:R-:W-:Y:S01]  /*4bb0*/  HMMA.16816.F32.BF16 R8, R88.reuse, R94, R8 ;  /* 0x0000005e5808723c */ /* 0x040fe20000041808 */
[----:B------:R-:W3:Y:S05]  /*4bc0*/  LDSM.16.M88.4 R92, [R214] ;  /* 0x00000000d65c783b */ /* 0x000eea0000000200 */
[C---:B----4-:R-:W-:Y:S06]  /*4bd0*/  HMMA.16816.F32.BF16 R12, R88.reuse, R96, R12 ;  /* 0x00000060580c723c */ /* 0x050fec000004180c */
[----:B------:R-:W-:Y:S01]  /*4be0*/  HMMA.16816.F32.BF16 R16, R88, R98, R16 ;  /* 0x000000625810723c */ /* 0x000fe20000041810 */
[----:B------:R-:W4:Y:S05]  /*4bf0*/  LDSM.16.M88.4 R88, [R208+0x10800] ;  /* 0x01080000d058783b */ /* 0x000f2a0000000200 */
[C---:B------:R-:W-:Y:S01]  /*4c00*/  HMMA.16816.F32.BF16 R4, R100.reuse, R104, R4 ;  /* 0x000000686404723c */ /* 0x040fe20000041804 */
[----:B------:R-:W-:Y:S05]  /*4c10*/  LDSM.16.M88.4 R96, [R210+0x2000] ;  /* 0x00200000d260783b */ /* 0x000fea0000000200 */
[C---:B------:R-:W-:Y:S01]  /*4c20*/  HMMA.16816.F32.BF16 R8, R100.reuse, R106, R8 ;  /* 0x0000006a6408723c */ /* 0x040fe20000041808 */
[----:B------:R-:W1:Y:S05]  /*4c30*/  LDSM.16.M88.4 R104, [R2+0x12000] ;  /* 0x012000000268783b */ /* 0x000e6a0000000200 */
[C---:B--2---:R-:W-:Y:S06]  /*4c40*/  HMMA.16816.F32.BF16 R12, R100.reuse, R84, R12 ;  /* 0x00000054640c723c */ /* 0x044fec000004180c */
[----:B------:R-:W-:Y:S01]  /*4c50*/  HMMA.16816.F32.BF16 R16, R100, R86, R16 ;  /* 0x000000566410723c */ /* 0x000fe20000041810 */
[----:B------:R-:W2:Y:S05]  /*4c60*/  LDSM.16.M88.4 R84, [R2+0x12800] ;  /* 0x012800000254783b */ /* 0x000eaa0000000200 */
[C---:B---3--:R-:W-:Y:S01]  /*4c70*/  HMMA.16816.F32.BF16 R4, R92.reuse, R108, R4 ;  /* 0x0000006c5c04723c */ /* 0x048fe20000041804 */
[----:B------:R-:W-:Y:S05]  /*4c80*/  LDSM.16.M88.4 R100, [R212+0x2000] ;  /* 0x00200000d464783b */ /* 0x000fea0000000200 */
[C---:B------:R-:W-:Y:S01]  /*4c90*/  HMMA.16816.F32.BF16 R8, R92.reuse, R110, R8 ;  /* 0x0000006e5c08723c */ /* 0x040fe20000041808 */
[----:B------:R-:W3:Y:S05]  /*4ca0*/  LDSM.16.M88.4 R108, [R3+0x12000] ;  /* 0x01200000036c783b */ /* 0x000eea0000000200 */
[C---:B----4-:R-:W-:Y:S06]  /*4cb0*/  HMMA.16816.F32.BF16 R12, R92.reuse, R88, R12 ;  /* 0x000000585c0c723c */ /* 0x050fec000004180c */
[----:B------:R-:W-:Y:S01]  /*4cc0*/  HMMA.16816.F32.BF16 R16, R92, R90, R16 ;  /* 0x0000005a5c10723c */ /* 0x000fe20000041810 */
[----:B------:R-:W4:Y:S05]  /*4cd0*/  LDSM.16.M88.4 R88, [R3+0x12800] ;  /* 0x012800000358783b */ /* 0x000f2a0000000200 */
[C---:B-1----:R-:W-:Y:S01]  /*4ce0*/  HMMA.16816.F32.BF16 R4, R96.reuse, R104, R4 ;  /* 0x000000686004723c */ /* 0x042fe20000041804 */
        /* <DEDUP_REMOVED lines=68> */
[----:B------:R-:W-:Y:S04]  /*5130*/  IMAD.U32 R89, RZ, RZ, UR8 ;  /* 0x00000008ff597e24 */ /* 0x000fe8000f8e00ff */
[----:B------:R-:W-:Y:S01]  /*5140*/  IMAD.U32 R88, RZ, RZ, UR10 ;  /* 0x0000000aff587e24 */ /* 0x000fe2000f8e00ff */
[C---:B-1----:R-:W-:Y:S05]  /*5150*/  HMMA.16816.F32.BF16 R4, R100.reuse, R104, R4 ;  /* 0x000000686404723c */ /* 0x042fea0000041804 */
[----:B------:R-:W-:Y:S01]  /*5160*/  IMAD R89, R89, 0x4, R250 ;  /* 0x0000000459597824 */ /* 0x000fe200078e02fa */
[C---:B------:R-:W-:Y:S05]  /*5170*/  HMMA.16816.F32.BF16 R8, R100.reuse, R106, R8 ;  /* 0x0000006a6408723c */ /* 0x040fea0000041808 */
[----:B------:R-:W-:Y:S01]  /*5180*/  IMAD R90, R88, 0x2, R248 ;  /* 0x00000002585a7824 */ /* 0x000fe200078e02f8 */
[C---:B--2---:R-:W-:Y:S05]  /*5190*/  HMMA.16816.F32.BF16 R12, R100.reuse, R84, R12 ;  /* 0x00000054640c723c */ /* 0x044fea000004180c */
[----:B------:R-:W-:Y:S01]  /*51a0*/  IMAD.WIDE.U32 R88, R89, -0x326172a9, RZ ;  /* 0xcd9e8d5759587825 */ /* 0x000fe200078e00ff */
[----:B------:R-:W-:Y:S01]  /*51b0*/  HMMA.16816.F32.BF16 R16, R100, R86, R16 ;  /* 0x000000566410723c */ /* 0x000fe20000041810 */
[----:B------:R-:W1:Y:S04]  /*51c0*/  LDSM.16.M88.4 R84, [R208+0x16800] ;  /* 0x01680000d054783b */ /* 0x000e680000000200 */
[----:B------:R-:W-:Y:S01]  /*51d0*/  LOP3.LUT R90, R241, UR20, R90, 0x96, !PT ;  /* 0x00000014f15a7c12 */ /* 0x000fe2000f8e965a */
[C---:B---3--:R-:W-:Y:S05]  /*51e0*/  HMMA.16816.F32.BF16 R4, R92.reuse, R108, R4 ;  /* 0x0000006c5c04723c */ /* 0x048fea0000041804 */
[----:B------:R-:W-:Y:S01]  /*51f0*/  LOP3.LUT R96, R89, UR21, R247, 0x96, !PT ;  /* 0x0000001559607c12 */ /* 0x000fe2000f8e96f7 */
[C---:B------:R-:W-:Y:S05]  /*5200*/  HMMA.16816.F32.BF16 R8, R92.reuse, R110, R8 ;  /* 0x0000006e5c08723c */ /* 0x040fea0000041808 */
[----:B------:R-:W-:Y:S06]  /*5210*/  IMAD.WIDE.U32 R90, R90, -0x326172a9, RZ ;  /* 0xcd9e8d575a5a7825 */ /* 0x000fec00078e00ff */
[----:B------:R-:W-:Y:S01]  /*5220*/  IMAD.WIDE.U32 R96, R96, -0x2daee0ad, RZ ;  /* 0xd2511f5360607825 */ /* 0x000fe200078e00ff */
[----:B------:R-:W-:Y:S04]  /*5230*/  LOP3.LUT R98, R91, UR34, R88, 0x96, !PT ;  /* 0x000000225b627c12 */ /* 0x000fe8000f8e9658 */
[----:B------:R-:W-:Y:S01]  /*5240*/  LOP3.LUT R88, R97, UR33, R240, 0x96, !PT ;  /* 0x0000002161587c12 */ /* 0x000fe2000f8e96f0 */
[----:B------:R-:W-:Y:S04]  /*5250*/  IMAD.WIDE.U32 R98, R98, -0x2daee0ad, RZ ;  /* 0xd2511f5362627825 */ /* 0x000fe800078e00ff */
[----:B------:R-:W-:Y:S01]  /*5260*/  IMAD.WIDE.U32 R88, R88, -0x326172a9, RZ ;  /* 0xcd9e8d5758587825 */ /* 0x000fe200078e00ff */
[----:B------:R-:W-:Y:S03]  /*5270*/  LOP3.LUT R100, R99, UR31, R96, 0x96, !PT ;  /* 0x0000001f63647c12 */ /* 0x000fe6000f8e9660 */
[----:B------:R-:W-:Y:S01]  /*5280*/  IMAD.U32 R96, RZ, RZ, UR15 ;  /* 0x0000000fff607e24 */ /* 0x000fe2000f8e00ff */
[----:B------:R-:W-:Y:S01]  /*5290*/  LOP3.LUT R99, R89, UR32, R90, 0x96, !PT ;  /* 0x0000002059637c12 */ /* 0x000fe2000f8e965a */
[----:B------:R-:W-:Y:S01]  /*52a0*/  IMAD.U32 R89, RZ, RZ, UR13 ;  /* 0x0000000dff597e24 */ /* 0x000fe2000f8e00ff */
[C---:B-1----:R-:W-:Y:S01]  /*52b0*/  HMMA.16816.F32.BF16 R12, R92.reuse, R84, R12 ;  /* 0x000000545c0c723c */ /* 0x042fe2000004180c */
[----:B------:R-:W-:Y:S02]  /*52c0*/  IMAD.U32 R97, RZ, RZ, UR10 ;  /* 0x0000000aff617e24 */ /* 0x000fe4000f8e00ff */
[----:B------:R-:W-:Y:S01]  /*52d0*/  @!P4 IMAD.SHL.U32 R90, R112, 0x2, RZ ;  /* 0x00000002705ac824 */ /* 0x000fe200078e00ff */
[----:B------:R-:W-:Y:S01]  /*52e0*/  @!P4 IADD3 R91, -R89, 0x1, R233 ;  /* 0x00000001595bc810 */ /* 0x000fe20007ffe1e9 */
[----:B------:R-:W-:Y:S01]  /*52f0*/  IMAD.WIDE.U32 R100, R100, -0x326172a9, RZ ;  /* 0xcd9e8d5764647825 */ /* 0x000fe200078e00ff */
[----:B------:R-:W-:Y:S05]  /*5300*/  HMMA.16816.F32.BF16 R16, R92, R86, R16 ;  /* 0x000000565c10723c */ /* 0x000fea0000041810 */
[----:B------:R-:W-:Y:S02]  /*5310*/  @!P4 LOP3.LUT R89, R251, 0x6, R90, 0xf8, !PT ;  /* 0x00000006fb59c812 */ /* 0x000fe400078ef85a */
[----:B------:R-:W-:Y:S04]  /*5320*/  LOP3.LUT R102, R101, UR30, R88, 0x96, !PT ;  /* 0x0000001e65667c12 */ /* 0x000fe8000f8e9658 */
[----:B------:R-:W-:Y:S01]  /*5330*/  @!P4 IADD3 R90, R96, UR9, R91 ;  /* 0x00000009605acc10 */ /* 0x000fe2000fffe05b */
[----:B------:R-:W-:Y:S02]  /*5340*/  @!P4 IMAD R88, R97, 0x40, R89 ;  /* 0x000000406158c824 */ /* 0x000fe400078e0259 */
[----:B------:R-:W-:Y:S01]  /*5350*/  IMAD.WIDE.U32 R102, R102, -0x2daee0ad, RZ ;  /* 0xd2511f5366667825 */ /* 0x000fe200078e00ff */
[C---:B------:R-:W-:Y:S02]  /*5360*/  @!P4 VIMNMX R91, R90.reuse, UR9, PT ;  /* 0x000000095a5bcc48 */ /* 0x040fe4000bfe0100 */
[----:B------:R-:W-:Y:S01]  /*5370*/  @!P4 VIADDMNMX R90, R90, R113, UR9, PT ;  /* 0x000000095a5ace46 */ /* 0x000fe2000b800171 */
[C---:B------:R-:W-:Y:S01]  /*5380*/  @!P4 VIADD R89, R88.reuse, 0x1 ;  /* 0x000000015859c836 */ /* 0x040fe20000000000 */
[CC--:B------:R-:W-:Y:S01]  /*5390*/  @!P4 ISETP.GE.AND P2, PT, R88.reuse, R91.reuse, PT ;  /* 0x0000005b5800c20c */ /* 0x0c0fe20003f46270 */
[----:B------:R-:W-:Y:S03]  /*53a0*/  IMAD.WIDE.U32 R96, R99, -0x2daee0ad, RZ ;  /* 0xd2511f5363607825 */ /* 0x000fe600078e00ff */
[CC--:B------:R-:W-:Y:S01]  /*53b0*/  @!P4 ISETP.GE.AND P1, PT, R89.reuse, R91.reuse, PT ;  /* 0x0000005b5900c20c */ /* 0x0c0fe20003f26270 */
[C---:B------:R-:W-:Y:S01]  /*53c0*/  @!P4 VIADD R84, R88.reuse, 0x10 ;  /* 0x000000105854c836 */ /* 0x040fe20000000000 */
[-C--:B------:R-:W-:Y:S01]  /*53d0*/  @!P4 ISETP.GE.AND P3, PT, R89, R90.reuse, PT ;  /* 0x0000005a5900c20c */ /* 0x080fe20003f66270 */
[----:B------:R-:W-:Y:S01]  /*53e0*/  @!P4 VIADD R89, R88, 0x8 ;  /* 0x000000085859c836 */ /* 0x000fe20000000000 */
[----:B------:R-:W-:Y:S01]  /*53f0*/  LOP3.LUT R101, R103, UR27, R96, 0x96, !PT ;  /* 0x0000001b67657c12 */ /* 0x000fe2000f8e9660 */
[----:B------:R-:W-:Y:S01]  /*5400*/  FMUL.FTZ R96, R238, 1.4426950216293334961 ;  /* 0x3fb8aa3bee607820 */ /* 0x000fe20000410000 */
[----:B------:R-:W-:Y:S02]  /*5410*/  @!P4 FSEL R4, R4, -INF , !P2 ;  /* 0xff8000000404c808 */ /* 0x000fe40005000000 */
[CC--:B------:R-:W-:Y:S02]  /*5420*/  @!P4 ISETP.GE.AND P6, PT, R89.reuse, R91.reuse, PT ;  /* 0x0000005b5900c20c */ /* 0x0c0fe40003fc6270 */
[-C--:B------:R-:W-:Y:S02]  /*5430*/  @!P4 ISETP.GE.AND P5, PT, R89, R90.reuse, PT ;  /* 0x0000005a5900c20c */ /* 0x080fe40003fa6270 */
[----:B------:R-:W-:Y:S01]  /*5440*/  FSEL R89, R96, RZ, P0 ;  /* 0x000000ff60597208 */ /* 0x000fe20000000000 */
[----:B------:R-:W-:Y:S01]  /*5450*/  @!P4 VIADD R96, R88, 0x9 ;  /* 0x000000095860c836 */ /* 0x000fe20000000000 */
[----:B------:R-:W-:Y:S01]  /*5460*/  LOP3.LUT R98, R97, UR29, R98, 0x96, !PT ;  /* 0x0000001d61627c12 */ /* 0x000fe2000f8e9662 */
[C---:B------:R-:W-:Y:S01]  /*5470*/  FMUL.FTZ R97, R239.reuse, 1.4426950216293334961 ;  /* 0x3fb8aa3bef617820 */ /* 0x040fe20000410000 */
[----:B------:R-:W-:Y:S01]  /*5480*/  FSETP.NEU.FTZ.AND P2, PT, R239, -INF , PT ;  /* 0xff800000ef00780b */ /* 0x000fe20003f5d000 */
[--C-:B------:R-:W-:Y:S01]  /*5490*/  FFMA.FTZ R4, R4, UR16, -R89.reuse ;  /* 0x0000001004047c23 */ /* 0x100fe20008010859 */
[----:B------:R-:W-:Y:S01]  /*54a0*/  @!P4 FSEL R7, R7, -INF , !P3 ;  /* 0xff8000000707c808 */ /* 0x000fe20005800000 */
[----:B------:R-:W-:Y:S01]  /*54b0*/  IMAD.WIDE.U32 R98, R98, -0x326172a9, RZ ;  /* 0xcd9e8d5762627825 */ /* 0x000fe200078e00ff */
[----:B------:R-:W-:Y:S01]  /*54c0*/  @!P4 FSEL R5, R5, -INF , !P1 ;  /* 0xff8000000505c808 */ /* 0x000fe20004800000 */
[----:B------:R1:W2:Y:S01]  /*54d0*/  MUFU.EX2 R129, R4 ;  /* 0x0000000400817308 */ /* 0x0002a20000000800 */
[----:B------:R-:W-:Y:S02]  /*54e0*/  @!P4 FSEL R8, R8, -INF , !P6 ;  /* 0xff8000000808c808 */ /* 0x000fe40007000000 */
[-C--:B------:R-:W-:Y:S01]  /*54f0*/  @!P4 ISETP.GE.AND P0, PT, R96, R91.reuse, PT ;  /* 0x0000005b6000c20c */ /* 0x080fe20003f06270 */
[--C-:B------:R-:W-:Y:S01]  /*5500*/  FFMA.FTZ R5, R5, UR16, -R89.reuse ;  /* 0x0000001005057c23 */ /* 0x100fe20008010859 */
[----:B------:R-:W-:Y:S01]  /*5510*/  @!P4 FSEL R10, R10, -INF , !P5 ;  /* 0xff8000000a0ac808 */ /* 0x000fe20006800000 */
[--C-:B------:R-:W-:Y:S01]  /*5520*/  FFMA.FTZ R8, R8, UR16, -R89.reuse ;  /* 0x0000001008087c23 */ /* 0x100fe20008010859 */
[----:B------:R-:W-:Y:S03]  /*5530*/  @!P4 FSEL R9, R9, -INF , !P0 ;  /* 0xff8000000909c808 */ /* 0x000fe60004000000 */
[----:B------:R3:W4:Y:S01]  /*5540*/  MUFU.EX2 R128, R5 ;  /* 0x0000000500807308 */ /* 0x0007220000000800 */
[-C--:B------:R-:W-:Y:S02]  /*5550*/  @!P4 ISETP.GE.AND P1, PT, R96, R90.reuse, PT ;  /* 0x0000005a6000c20c */ /* 0x080fe40003f26270 */
[----:B------:R-:W-:Y:S01]  /*5560*/  LOP3.LUT R100, R99, UR28, R100, 0x96, !PT ;  /* 0x0000001c63647c12 */ /* 0x000fe2000f8e9664 */
[--C-:B------:R-:W-:Y:S01]  /*5570*/  FFMA.FTZ R9, R9, UR16, -R89.reuse ;  /* 0x0000001009097c23 */ /* 0x100fe20008010859 */
[-C--:B------:R-:W-:Y:S02]  /*5580*/  @!P4 ISETP.GE.AND P3, PT, R84, R90.reuse, PT ;  /* 0x0000005a5400c20c */ /* 0x080fe40003f66270 */
[----:B------:R-:W-:Y:S03]  /*5590*/  @!P4 FSEL R11, R11, -INF , !P1 ;  /* 0xff8000000b0bc808 */ /* 0x000fe60004800000 */
[----:B------:R-:W-:Y:S01]  /*55a0*/  MUFU.EX2 R125, R8 ;  /* 0x00000008007d7308 */ /* 0x000fe20000000800 */
[----:B-1----:R-:W-:Y:S01]  /*55b0*/  FSEL R4, R97, RZ, P2 ;  /* 0x000000ff61047208 */ /* 0x002fe20001000000 */
[----:B------:R-:W-:Y:S01]  /*55c0*/  IMAD.WIDE.U32 R96, R101, -0x326172a9, RZ ;  /* 0xcd9e8d5765607825 */ /* 0x000fe200078e00ff */
[-C--:B------:R-:W-:Y:S02]  /*55d0*/  @!P4 ISETP.GE.AND P2, PT, R88, R90.reuse, PT ;  /* 0x0000005a5800c20c */ /* 0x080fe40003f46270 */
[----:B------:R-:W-:Y:S01]  /*55e0*/  @!P4 FSEL R14, R14, -INF , !P3 ;  /* 0xff8000000e0ec808 */ /* 0x000fe20005800000 */
[--C-:B------:R-:W-:Y:S01]  /*55f0*/  FFMA.FTZ R7, R7, UR16, -R4.reuse ;  /* 0x0000001007077c23 */ /* 0x100fe20008010804 */
[----:B------:R-:W-:Y:S01]  /*5600*/  @!P4 FSEL R6, R6, -INF , !P2 ;  /* 0xff8000000606c808 */ /* 0x000fe20005000000 */
[----:B------:R-:W-:Y:S01]  /*5610*/  FFMA.FTZ R10, R10, UR16, -R4 ;  /* 0x000000100a0a7c23 */ /* 0x000fe20008010804 */
[-C--:B------:R-:W-:Y:S01]  /*5620*/  @!P4 ISETP.GE.AND P2, PT, R84, R91.reuse, PT ;  /* 0x0000005b5400c20c */ /* 0x080fe20003f46270 */
[----:B------:R-:W1:Y:S01]  /*5630*/  MUFU.EX2 R130, R7 ;  /* 0x0000000700827308 */ /* 0x000e620000000800 */
[----:B------:R-:W-:Y:S01]  /*5640*/  LOP3.LUT R84, R97, UR26, R98, 0x96, !PT ;  /* 0x0000001a61547c12 */ /* 0x000fe2000f8e9662 */
[--C-:B------:R-:W-:Y:S01]  /*5650*/  FFMA.FTZ R6, R6, UR16, -R4.reuse ;  /* 0x0000001006067c23 */ /* 0x100fe20008010804 */
[----:B---3--:R-:W-:Y:S01]  /*5660*/  @!P4 VIADD R5, R88, 0x11 ;  /* 0x000000115805c836 */ /* 0x008fe20000000000 */
[----:B------:R-:W-:Y:S01]  /*5670*/  @!P4 FSEL R12, R12, -INF , !P2 ;  /* 0xff8000000c0cc808 */ /* 0x000fe20005000000 */
[--C-:B------:R-:W-:Y:S01]  /*5680*/  FFMA.FTZ R11, R11, UR16, -R4.reuse ;  /* 0x000000100b0b7c23 */ /* 0x100fe20008010804 */
[----:B------:R-:W-:Y:S04]  /*5690*/  IMAD.WIDE.U32 R84, R84, -0x2daee0ad, RZ ;  /* 0xd2511f5354547825 */ /* 0x000fe800078e00ff */
[----:B------:R-:W-:Y:S01]  /*56a0*/  FFMA.FTZ R14, R14, UR16, -R4 ;  /* 0x000000100e0e7c23 */ /* 0x000fe20008010804 */
[----:B------:R3:W1:Y:S01]  /*56b0*/  MUFU.EX2 R131, R6 ;  /* 0x0000000600837308 */ /* 0x0006620000000800 */
[CC--:B------:R-:W-:Y:S01]  /*56c0*/  @!P4 ISETP.GE.AND P6, PT, R5.reuse, R91.reuse, PT ;  /* 0x0000005b0500c20c */ /* 0x0c0fe20003fc6270 */
[--C-:B------:R-:W-:Y:S01]  /*56d0*/  FFMA.FTZ R12, R12, UR16, -R89.reuse ;  /* 0x000000100c0c7c23 */ /* 0x100fe20008010859 */
[-C--:B------:R-:W-:Y:S01]  /*56e0*/  @!P4 ISETP.GE.AND P0, PT, R5, R90.reuse, PT ;  /* 0x0000005a0500c20c */ /* 0x080fe20003f06270 */
[C---:B------:R-:W-:Y:S01]  /*56f0*/  @!P4 VIADD R5, R88.reuse, 0x18 ;  /* 0x000000185805c836 */ /* 0x040fe20000000000 */
[----:B------:R-:W-:Y:S01]  /*5700*/  @!P4 FSEL R13, R13, -INF , !P6 ;  /* 0xff8000000d0dc808 */ /* 0x000fe20007000000 */
[----:B------:R-:W-:Y:S01]  /*5710*/  @!P4 VIADD R88, R88, 0x19 ;  /* 0x000000195858c836 */ /* 0x000fe20000000000 */
[----:B------:R-:W-:Y:S03]  /*5720*/  LOP3.LUT R86, R84, 0xff, RZ, 0xc0, !PT ;  /* 0x000000ff54567812 */ /* 0x000fe600078ec0ff */
[----:B------:R2:W1:Y:S01]  /*5730*/  MUFU.EX2 R124, R9 ;  /* 0x00000009007c7308 */ /* 0x0004620000000800 */
[-C--:B------:R-:W-:Y:S01]  /*5740*/  @!P4 ISETP.GE.AND P5, PT, R5, R91.reuse, PT ;  /* 0x0000005b0500c20c */ /* 0x080fe20003fa6270 */
[----:B------:R-:W-:Y:S01]  /*5750*/  FFMA.FTZ R13, R13, UR16, -R89 ;  /* 0x000000100d0d7c23 */ /* 0x000fe20008010859 */
[-C--:B------:R-:W-:Y:S02]  /*5760*/  @!P4 ISETP.GE.AND P2, PT, R5, R90.reuse, PT ;  /* 0x0000005a0500c20c */ /* 0x080fe40003f46270 */
[C---:B------:R-:W-:Y:S02]  /*5770*/  @!P4 ISETP.GE.AND P1, PT, R88.reuse, R91, PT ;  /* 0x0000005b5800c20c */ /* 0x040fe40003f26270 */
[----:B------:R-:W-:Y:S03]  /*5780*/  @!P4 ISETP.GE.AND P6, PT, R88, R90, PT ;  /* 0x0000005a5800c20c */ /* 0x000fe60003fc6270 */
[----:B------:R4:W1:Y:S01]  /*5790*/  MUFU.EX2 R127, R10 ;  /* 0x0000000a007f7308 */ /* 0x0008620000000800 */
[----:B---3--:R-:W-:Y:S01]  /*57a0*/  IMAD.WIDE.U32 R6, R100, -0x2daee0ad, RZ ;  /* 0xd2511f5364067825 */ /* 0x008fe200078e00ff */
[----:B------:R-:W-:Y:S02]  /*57b0*/  SHF.R.U32.HI R88, RZ, 0x10, R84 ;  /* 0x00000010ff587819 */ /* 0x000fe40000011654 */
[----:B------:R-:W-:Y:S02]  /*57c0*/  LOP3.LUT R90, R84, 0xffff, RZ, 0xc0, !PT ;  /* 0x0000ffff545a7812 */ /* 0x000fe400078ec0ff */
[----:B------:R-:W-:Y:S02]  /*57d0*/  LOP3.LUT R7, R7, UR25, R102, 0x96, !PT ;  /* 0x0000001907077c12 */ /* 0x000fe4000f8e9666 */
[----:B------:R-:W-:Y:S02]  /*57e0*/  LOP3.LUT R8, R85, UR23, R6, 0x96, !PT ;  /* 0x0000001755087c12 */ /* 0x000fe4000f8e9606 */
[----:B------:R-:W3:Y:S01]  /*57f0*/  MUFU.EX2 R121, R12 ;  /* 0x0000000c00797308 */ /* 0x000ee20000000800 */
[----:B--2---:R-:W-:Y:S01]  /*5800*/  SHF.R.U32.HI R9, RZ, 0x18, R84 ;  /* 0x00000018ff097819 */ /* 0x004fe20000011654 */
[----:B------:R-:W-:Y:S01]  /*5810*/  IMAD.WIDE.U32 R6, R7, -0x326172a9, RZ ;  /* 0xcd9e8d5707067825 */ /* 0x000fe200078e00ff */
[----:B------:R-:W-:Y:S02]  /*5820*/  @!P4 FSEL R15, R15, -INF , !P0 ;  /* 0xff8000000f0fc808 */ /* 0x000fe40004000000 */
[----:B------:R-:W-:Y:S02]  /*5830*/  ISETP.LE.U32.AND P0, PT, R9, UR17, PT ;  /* 0x0000001109007c0c */ /* 0x000fe4000bf03070 */
[----:B------:R-:W-:Y:S01]  /*5840*/  LOP3.LUT R5, R7, UR24, R96, 0x96, !PT ;  /* 0x0000001807057c12 */ /* 0x000fe2000f8e9660 */
[----:B------:R-:W-:Y:S01]  /*5850*/  FFMA.FTZ R15, R15, UR16, -R4 ;  /* 0x000000100f0f7c23 */ /* 0x000fe20008010804 */
[C---:B----4-:R-:W-:Y:S01]  /*5860*/  LOP3.LUT R10, R6.reuse, 0xffff, RZ, 0xc0, !PT ;  /* 0x0000ffff060a7812 */ /* 0x050fe200078ec0ff */
[----:B------:R-:W-:Y:S01]  /*5870*/  MUFU.EX2 R126, R11 ;  /* 0x0000000b007e7308 */ /* 0x000fe20000000800 */
[----:B------:R-:W-:Y:S02]  /*5880*/  LOP3.LUT R84, R6, 0xff, RZ, 0xc0, !PT ;  /* 0x000000ff06547812 */ /* 0x000fe400078ec0ff */
[--C-:B------:R-:W-:Y:S02]  /*5890*/  SHF.R.U32.HI R87, RZ, 0x18, R6.reuse ;  /* 0x00000018ff577819 */ /* 0x100fe40000011606 */
[----:B------:R-:W-:Y:S02]  /*58a0*/  SHF.R.U32.HI R85, RZ, 0x10, R6 ;  /* 0x00000010ff557819 */ /* 0x000fe40000011606 */
[C---:B------:R-:W-:Y:S03]  /*58b0*/  LOP3.LUT R6, R5.reuse, 0xffff, RZ, 0xc0, !PT ;  /* 0x0000ffff05067812 */ /* 0x040fe600078ec0ff */
[----:B------:R-:W-:Y:S01]  /*58c0*/  MUFU.EX2 R120, R13 ;  /* 0x0000000d00787308 */ /* 0x000fe20000000800 */
[----:B------:R-:W-:Y:S02]  /*58d0*/  LOP3.LUT R7, R5, 0xff, RZ, 0xc0, !PT ;  /* 0x000000ff05077812 */ /* 0x000fe400078ec0ff */
[----:B------:R-:W-:Y:S02]  /*58e0*/  SHF.R.U32.HI R6, RZ, 0x8, R6 ;  /* 0x00000008ff067819 */ /* 0x000fe40000011606 */
[----:B------:R-:W-:Y:S02]  /*58f0*/  SHF.R.U32.HI R9, RZ, 0x10, R5 ;  /* 0x00000010ff097819 */ /* 0x000fe40000011605 */
[----:B------:R-:W-:Y:S03]  /*5900*/  LOP3.LUT R6, R6, 0xffff, RZ, 0xc0, !PT ;  /* 0x0000ffff06067812 */ /* 0x000fe600078ec0ff */
[----:B------:R-:W-:Y:S01]  /*5910*/  MUFU.EX2 R123, R14 ;  /* 0x0000000e007b7308 */ /* 0x000fe20000000800 */
[----:B------:R-:W-:Y:S02]  /*5920*/  @!P4 FSEL R17, R17, -INF , !P1 ;  /* 0xff8000001111c808 */ /* 0x000fe40004800000 */
[----:B------:R-:W-:Y:S02]  /*5930*/  @!P4 FSEL R16, R16, -INF , !P5 ;  /* 0xff8000001010c808 */ /* 0x000fe40006800000 */
[----:B------:R-:W-:Y:S02]  /*5940*/  ISETP.LE.U32.AND P5, PT, R7, UR17, PT ;  /* 0x0000001107007c0c */ /* 0x000fe4000bfa3070 */
[----:B------:R-:W-:Y:S01]  /*5950*/  ISETP.LE.U32.AND P1, PT, R6, UR17, PT ;  /* 0x0000001106007c0c */ /* 0x000fe2000bf23070 */
[----:B------:R-:W-:Y:S01]  /*5960*/  FFMA.FTZ R16, R16, UR16, -R89 ;  /* 0x0000001010107c23 */ /* 0x000fe20008010859 */
[----:B------:R-:W-:Y:S01]  /*5970*/  SHF.R.U32.HI R5, RZ, 0x18, R5 ;  /* 0x00000018ff057819 */ /* 0x000fe20000011605 */
[----:B------:R-:W-:Y:S01]  /*5980*/  FFMA.FTZ R89, R17, UR16, -R89 ;  /* 0x0000001011597c23 */ /* 0x000fe20008010859 */
[----:B------:R-:W-:Y:S01]  /*5990*/  LOP3.LUT R7, R9, 0xff, RZ, 0xc0, !PT ;  /* 0x000000ff09077812 */ /* 0x000fe200078ec0ff */
[----:B------:R-:W2:Y:S01]  /*59a0*/  MUFU.EX2 R122, R15 ;  /* 0x0000000f007a7308 */ /* 0x000ea20000000800 */
[----:B------:R-:W-:Y:S02]  /*59b0*/  @!P4 FSEL R19, R19, -INF , !P6 ;  /* 0xff8000001313c808 */ /* 0x000fe40007000000 */
[----:B------:R-:W-:Y:S02]  /*59c0*/  @!P4 FSEL R18, R18, -INF , !P2 ;  /* 0xff8000001212c808 */ /* 0x000fe40005000000 */
[----:B------:R-:W-:Y:S01]  /*59d0*/  ISETP.LE.U32.AND P6, PT, R5, UR17, PT ;  /* 0x0000001105007c0c */ /* 0x000fe2000bfc3070 */
[----:B------:R-:W-:Y:S01]  /*59e0*/  @!P5 FADD.FTZ R129, -R129, -RZ ;  /* 0x800000ff8181d221 */ /* 0x000fe20000010100 */
[----:B------:R-:W-:Y:S01]  /*59f0*/  ISETP.LE.U32.AND P2, PT, R7, UR17, PT ;  /* 0x0000001107007c0c */ /* 0x000fe2000bf43070 */
[----:B------:R-:W-:Y:S01]  /*5a00*/  @!P1 FADD.FTZ R128, -R128, -RZ ;  /* 0x800000ff80809221 */ /* 0x000fe20000010100 */
[----:B------:R-:W-:Y:S01]  /*5a10*/  SHF.R.U32.HI R6, RZ, 0x8, R10 ;  /* 0x00000008ff067819 */ /* 0x000fe2000001160a */
[--C-:B------:R-:W-:Y:S01]  /*5a20*/  FFMA.FTZ R18, R18, UR16, -R4.reuse ;  /* 0x0000001012127c23 */ /* 0x100fe20008010804 */
[----:B------:R-:W-:Y:S01]  /*5a30*/  ISETP.LE.U32.AND P4, PT, R84, UR17, PT ;  /* 0x0000001154007c0c */ /* 0x000fe2000bf83070 */
[----:B------:R-:W-:Y:S01]  /*5a40*/  FFMA.FTZ R4, R19, UR16, -R4 ;  /* 0x0000001013047c23 */ /* 0x000fe20008010804 */
[----:B------:R-:W-:Y:S01]  /*5a50*/  LOP3.LUT R5, R6, 0xffff, RZ, 0xc0, !PT ;  /* 0x0000ffff06057812 */ /* 0x000fe200078ec0ff */
[----:B------:R-:W-:Y:S01]  /*5a60*/  MUFU.EX2 R117, R16 ;  /* 0x0000001000757308 */ /* 0x000fe20000000800 */
[----:B------:R-:W-:Y:S02]  /*5a70*/  LOP3.LUT R6, R85, 0xff, RZ, 0xc0, !PT ;  /* 0x000000ff55067812 */ /* 0x000fe400078ec0ff */
[----:B------:R-:W-:Y:S01]  /*5a80*/  ISETP.LE.U32.AND P1, PT, R5, UR17, PT ;  /* 0x0000001105007c0c */ /* 0x000fe2000bf23070 */
[----:B-1----:R-:W-:Y:S01]  /*5a90*/  @!P6 FADD.FTZ R130, -R130, -RZ ;  /* 0x800000ff8282e221 */ /* 0x002fe20000010100 */
[----:B------:R-:W-:Y:S01]  /*5aa0*/  LOP3.LUT R5, R8, 0xff, RZ, 0xc0, !PT ;  /* 0x000000ff08057812 */ /* 0x000fe200078ec0ff */
[----:B------:R-:W-:Y:S01]  /*5ab0*/  @!P2 FADD.FTZ R131, -R131, -RZ ;  /* 0x800000ff8383a221 */ /* 0x000fe20000010100 */
[----:B------:R-:W-:Y:S03]  /*5ac0*/  ISETP.LE.U32.AND P6, PT, R6, UR17, PT ;  /* 0x0000001106007c0c */ /* 0x000fe6000bfc3070 */
[----:B------:R-:W1:Y:S01]  /*5ad0*/  MUFU.EX2 R118, R4 ;  /* 0x0000000400767308 */ /* 0x000e620000000800 */
[----:B------:R-:W-:Y:S01]  /*5ae0*/  SHF.R.U32.HI R6, RZ, 0x18, R8 ;  /* 0x00000018ff067819 */ /* 0x000fe20000011608 */
[----:B------:R-:W-:Y:S01]  /*5af0*/  @!P4 FADD.FTZ R125, -R125, -RZ ;  /* 0x800000ff7d7dc221 */ /* 0x000fe20000010100 */
[----:B------:R-:W-:Y:S02]  /*5b00*/  ISETP.LE.U32.AND P2, PT, R5, UR17, PT ;  /* 0x0000001105007c0c */ /* 0x000fe4000bf43070 */
[----:B------:R-:W-:Y:S02]  /*5b10*/  LOP3.LUT R5, R8, 0xffff, RZ, 0xc0, !PT ;  /* 0x0000ffff08057812 */ /* 0x000fe400078ec0ff */
[----:B------:R-:W-:Y:S01]  /*5b20*/  ISETP.LE.U32.AND P4, PT, R6, UR17, PT ;  /* 0x0000001106007c0c */ /* 0x000fe2000bf83070 */
[----:B------:R-:W-:Y:S01]  /*5b30*/  @!P1 FADD.FTZ R124, -R124, -RZ ;  /* 0x800000ff7c7c9221 */ /* 0x000fe20000010100 */
[----:B------:R-:W-:Y:S01]  /*5b40*/  LOP3.LUT R6, R88, 0xff, RZ, 0xc0, !PT ;  /* 0x000000ff58067812 */ /* 0x000fe200078ec0ff */
[----:B------:R-:W4:Y:S01]  /*5b50*/  MUFU.EX2 R116, R89 ;  /* 0x0000005900747308 */ /* 0x000f220000000800 */
[----:B------:R-:W-:Y:S01]  /*5b60*/  SHF.R.U32.HI R5, RZ, 0x8, R5 ;  /* 0x00000008ff057819 */ /* 0x000fe20000011605 */
[----:B------:R-:W-:Y:S01]  /*5b70*/  @!P6 FADD.FTZ R127, -R127, -RZ ;  /* 0x800000ff7f7fe221 */ /* 0x000fe20000010100 */
[----:B------:R-:W-:Y:S02]  /*5b80*/  ISETP.LE.U32.AND P1, PT, R6, UR17, PT ;  /* 0x0000001106007c0c */ /* 0x000fe4000bf23070 */
[----:B------:R-:W-:Y:S01]  /*5b90*/  LOP3.LUT R5, R5, 0xffff, RZ, 0xc0, !PT ;  /* 0x0000ffff05057812 */ /* 0x000fe200078ec0ff */
[----:B---3--:R-:W-:Y:S01]  /*5ba0*/  @!P2 FADD.FTZ R121, -R121, -RZ ;  /* 0x800000ff7979a221 */ /* 0x008fe20000010100 */
[----:B------:R-:W-:Y:S03]  /*5bb0*/  SHF.R.U32.HI R6, RZ, 0x8, R90 ;  /* 0x00000008ff067819 */ /* 0x000fe6000001165a */
[----:B------:R-:W3:Y:S01]  /*5bc0*/  MUFU.EX2 R119, R18 ;  /* 0x0000001200777308 */ /* 0x000ee20000000800 */
[----:B------:R-:W-:Y:S01]  /*5bd0*/  ISETP.LE.U32.AND P6, PT, R5, UR17, PT ;  /* 0x0000001105007c0c */ /* 0x000fe2000bfc3070 */
[----:B--2---:R-:W-:Y:S01]  /*5be0*/  @!P4 FADD.FTZ R122, -R122, -RZ ;  /* 0x800000ff7a7ac221 */ /* 0x004fe20000010100 */
[----:B------:R-:W-:Y:S01]  /*5bf0*/  LOP3.LUT R5, R6, 0xffff, RZ, 0xc0, !PT ;  /* 0x0000ffff06057812 */ /* 0x000fe200078ec0ff */
[----:B-1----:R-:W-:Y:S01]  /*5c00*/  @!P0 FADD.FTZ R118, -R118, -RZ ;  /* 0x800000ff76768221 */ /* 0x002fe20000010100 */
[----:B------:R-:W-:Y:S02]  /*5c10*/  ISETP.LE.U32.AND P5, PT, R87, UR17, PT ;  /* 0x0000001157007c0c */ /* 0x000fe4000bfa3070 */
[----:B------:R-:W-:Y:S02]  /*5c20*/  ISETP.LE.U32.AND P2, PT, R5, UR17, PT ;  /* 0x0000001105007c0c */ /* 0x000fe4000bf43070 */
[----:B------:R-:W-:Y:S02]  /*5c30*/  F2FP.RELU.BF16.F32.PACK_AB R6, R128, R129 ;  /* 0x000000818006723e */ /* 0x000fe400000018ff */
[----:B------:R-:W-:Y:S02]  /*5c40*/  F2FP.RELU.BF16.F32.PACK_AB R5, R130, R131 ;  /* 0x000000838205723e */ /* 0x000fe400000018ff */
[----:B------:R-:W-:Y:S01]  /*5c50*/  F2FP.RELU.BF16.F32.PACK_AB R4, R124, R125 ;  /* 0x0000007d7c04723e */ /* 0x000fe200000018ff */
[----:B------:R1:W-:Y:S01]  /*5c60*/  STS [R234+0x22000], R6 ;  /* 0x02200006ea007388 */ /* 0x0003e20000000800 */
[----:B------:R-:W-:Y:S01]  /*5c70*/  SHF.R.U32.HI R8, RZ, 0x10, R8 ;  /* 0x00000010ff087819 */ /* 0x000fe20000011608 */
[----:B------:R-:W-:Y:S01]  /*5c80*/  @!P6 FADD.FTZ R120, -R120, -RZ ;  /* 0x800000ff7878e221 */ /* 0x000fe20000010100 */
[----:B------:R-:W-:Y:S02]  /*5c90*/  ISETP.LE.U32.AND P3, PT, R86, UR17, PT ;  /* 0x0000001156007c0c */ /* 0x000fe4000bf63070 */
[----:B------:R2:W-:Y:S01]  /*5ca0*/  STS [R234+0x22400], R5 ;  /* 0x02240005ea007388 */ /* 0x0005e20000000800 */
[----:B------:R-:W-:Y:S01]  /*5cb0*/  LOP3.LUT R8, R8, 0xff, RZ, 0xc0, !PT ;  /* 0x000000ff08087812 */ /* 0x000fe200078ec0ff */
[----:B------:R-:W-:Y:S01]  /*5cc0*/  @!P5 FADD.FTZ R126, -R126, -RZ ;  /* 0x800000ff7e7ed221 */ /* 0x000fe20000010100 */
[----:B----4-:R-:W-:Y:S02]  /*5cd0*/  @!P2 FADD.FTZ R116, -R116, -RZ ;  /* 0x800000ff7474a221 */ /* 0x010fe40000010100 */
[----:B------:R4:W-:Y:S01]  /*5ce0*/  STS [R237+0x22000], R4 ;  /* 0x02200004ed007388 */ /* 0x0009e20000000800 */
[----:B------:R-:W-:Y:S01]  /*5cf0*/  ISETP.LE.U32.AND P5, PT, R8, UR17, PT ;  /* 0x0000001108007c0c */ /* 0x000fe2000bfa3070 */
[----:B---3--:R-:W-:Y:S01]  /*5d00*/  @!P1 FADD.FTZ R119, -R119, -RZ ;  /* 0x800000ff77779221 */ /* 0x008fe20000010100 */
[----:B------:R-:W-:Y:S02]  /*5d10*/  F2FP.RELU.BF16.F32.PACK_AB R8, R126, R127 ;  /* 0x0000007f7e08723e */ /* 0x000fe400000018ff */
[----:B------:R-:W-:Y:S02]  /*5d20*/  F2FP.RELU.BF16.F32.PACK_AB R7, R120, R121 ;  /* 0x000000797807723e */ /* 0x000fe400000018ff */
[----:B------:R-:W-:Y:S01]  /*5d30*/  FSETP.GE.FTZ.AND P2, PT, R129, RZ, PT ;  /* 0x000000ff8100720b */ /* 0x000fe20003f56000 */
[----:B------:R-:W-:Y:S01]  /*5d40*/  @!P3 FADD.FTZ R117, -R117, -RZ ;  /* 0x800000ff7575b221 */ /* 0x000fe20000010100 */
[----:B------:R-:W-:Y:S01]  /*5d50*/  STS [R237+0x22400], R8 ;  /* 0x02240008ed007388 */ /* 0x000fe20000000800 */
[----:B------:R-:W-:Y:S02]  /*5d60*/  FSETP.GE.FTZ.AND P1, PT, R128, RZ, PT ;  /* 0x000000ff8000720b */ /* 0x000fe40003f36000 */
[----:B------:R-:W-:Y:S02]  /*5d70*/  FSETP.GE.FTZ.AND P3, PT, R121, RZ, PT ;  /* 0x000000ff7900720b */ /* 0x000fe40003f76000 */
[----:B------:R-:W-:Y:S01]  /*5d80*/  STS [R235+0x22000], R7 ;  /* 0x02200007eb007388 */ /* 0x000fe20000000800 */
[----:B------:R-:W-:Y:S05]  /*5d90*/  @!P5 FADD.FTZ R123, -R123, -RZ ;  /* 0x800000ff7b7bd221 */ /* 0x000fea0000010100 */
[----:B-1----:R-:W-:Y:S02]  /*5da0*/  F2FP.RELU.BF16.F32.PACK_AB R6, R122, R123 ;  /* 0x0000007b7a06723e */ /* 0x002fe400000018ff */
[----:B--2---:R-:W-:Y:S03]  /*5db0*/  F2FP.RELU.BF16.F32.PACK_AB R5, R116, R117 ;  /* 0x000000757405723e */ /* 0x004fe600000018ff */
[----:B------:R-:W-:Y:S01]  /*5dc0*/  STS [R235+0x22400], R6 ;  /* 0x02240006eb007388 */ /* 0x000fe20000000800 */
[----:B----4-:R-:W-:Y:S04]  /*5dd0*/  F2FP.RELU.BF16.F32.PACK_AB R4, R118, R119 ;  /* 0x000000777604723e */ /* 0x010fe800000018ff */
[----:B------:R-:W-:Y:S05]  /*5de0*/  STS [R236+0x22000], R5 ;  /* 0x02200005ec007388 */ /* 0x000fea0000000800 */
[----:B------:R-:W-:Y:S05]  /*5df0*/  STS [R236+0x22400], R4 ;  /* 0x02240004ec007388 */ /* 0x000fea0000000800 */
[----:B------:R-:W-:Y:S05]  /*5e00*/  LDSM.16.M88.4 R16, [R210+0x8000] ;  /* 0x00800000d210783b */ /* 0x000fea0000000200 */
[----:B------:R-:W1:Y:S05]  /*5e10*/  LDSM.16.M88.4 R8, [R2+0x18000] ;  /* 0x018000000208783b */ /* 0x000e6a0000000200 */
[----:B------:R-:W2:Y:S05]  /*5e20*/  LDSM.16.M88.4 R84, [R2+0x18800] ;  /* 0x018800000254783b */ /* 0x000eaa0000000200 */
[----:B------:R-:W-:Y:S05]  /*5e30*/  LDSM.16.M88.4 R88, [R212+0x8000] ;  /* 0x00800000d458783b */ /* 0x000fea0000000200 */
[----:B------:R-:W3:Y:S05]  /*5e40*/  LDSM.16.M88.4 R92, [R3+0x18000] ;  /* 0x01800000035c783b */ /* 0x000eea0000000200 */
[----:B------:R-:W4:Y:S05]  /*5e50*/  LDSM.16.M88.4 R96, [R3+0x18800] ;  /* 0x018800000360783b */ /* 0x000f2a0000000200 */
[----:B------:R-:W-:Y:S05]  /*5e60*/  LDSM.16.M88.4 R100, [R215+0x8000] ;  /* 0x00800000d764783b */ /* 0x000fea0000000200 */
[----:B------:R-:W4:Y:S05]  /*5e70*/  LDSM.16.M88.4 R104, [R209+0x18000] ;  /* 0x01800000d168783b */ /* 0x000f2a0000000200 */
[----:B------:R-:W-:Y:S01]  /*5e80*/  LDSM.16.M88.4 R108, [R208+0x18000] ;  /* 0x01800000d06c783b */ /* 0x000fe20000000200 */
[C---:B-1----:R-:W-:Y:S06]  /*5e90*/  HMMA.16816.F32.BF16 R4, R16.reuse, R8, RZ ;  /* 0x000000081004723c */ /* 0x042fec00000418ff */
[C---:B------:R-:W-:Y:S06]  /*5ea0*/  HMMA.16816.F32.BF16 R8, R16.reuse, R10, RZ ;  /* 0x0000000a1008723c */ /* 0x040fec00000418ff */
[C---:B--2---:R-:W-:Y:S06]  /*5eb0*/  HMMA.16816.F32.BF16 R12, R16.reuse, R84, RZ ;  /* 0x00000054100c723c */ /* 0x044fec00000418ff */
[----:B------:R-:W-:Y:S01]  /*5ec0*/  HMMA.16816.F32.BF16 R16, R16, R86, RZ ;  /* 0x000000561010723c */ /* 0x000fe200000418ff */
[----:B------:R-:W1:Y:S05]  /*5ed0*/  LDSM.16.M88.4 R84, [R209+0x18800] ;  /* 0x01880000d154783b */ /* 0x000e6a0000000200 */
[C---:B---3--:R-:W-:Y:S06]  /*5ee0*/  HMMA.16816.F32.BF16 R4, R88.reuse, R92, R4 ;  /* 0x0000005c5804723c */ /* 0x048fec0000041804 */
[C---:B------:R-:W-:Y:S01]  /*5ef0*/  HMMA.16816.F32.BF16 R8, R88.reuse, R94, R8 ;  /* 0x0000005e5808723c */ /* 0x040fe20000041808 */
[----:B------:R-:W2:Y:S05]  /*5f00*/  LDSM.16.M88.4 R92, [R214+0x8000] ;  /* 0x00800000d65c783b */ /* 0x000eaa0000000200 */
[C---:B----4-:R-:W-:Y:S06]  /*5f10*/  HMMA.16816.F32.BF16 R12, R88.reuse, R96, R12 ;  /* 0x00000060580c723c */ /* 0x050fec000004180c */
[----:B------:R-:W-:Y:S01]  /*5f20*/  HMMA.16816.F32.BF16 R16, R88, R98, R16 ;  /* 0x000000625810723c */ /* 0x000fe20000041810 */
[----:B------:R-:W3:Y:S05]  /*5f30*/  LDSM.16.M88.4 R88, [R208+0x18800] ;  /* 0x01880000d058783b */ /* 0x000eea0000000200 */
[C---:B------:R-:W-:Y:S01]  /*5f40*/  HMMA.16816.F32.BF16 R4, R100.reuse, R104, R4 ;  /* 0x000000686404723c */ /* 0x040fe20000041804 */
[----:B------:R-:W-:Y:S05]  /*5f50*/  LDSM.16.M88.4 R96, [R210+0xa000] ;  /* 0x00a00000d260783b */ /* 0x000fea0000000200 */
[C---:B------:R-:W-:Y:S01]  /*5f60*/  HMMA.16816.F32.BF16 R8, R100.reuse, R106, R8 ;  /* 0x0000006a6408723c */ /* 0x040fe20000041808 */
[----:B------:R-:W4:Y:S05]  /*5f70*/  LDSM.16.M88.4 R104, [R2+0x1a000] ;  /* 0x01a000000268783b */ /* 0x000f2a0000000200 */
[C---:B-1----:R-:W-:Y:S06]  /*5f80*/  HMMA.16816.F32.BF16 R12, R100.reuse, R84, R12 ;  /* 0x00000054640c723c */ /* 0x042fec000004180c */
[----:B------:R-:W-:Y:S01]  /*5f90*/  HMMA.16816.F32.BF16 R16, R100, R86, R16 ;  /* 0x000000566410723c */ /* 0x000fe20000041810 */
[----:B------:R-:W1:Y:S05]  /*5fa0*/  LDSM.16.M88.4 R84, [R2+0x1a800] ;  /* 0x01a800000254783b */ /* 0x000e6a0000000200 */
[C---:B--2---:R-:W-:Y:S01]  /*5fb0*/  HMMA.16816.F32.BF16 R4, R92.reuse, R108, R4 ;  /* 0x0000006c5c04723c */ /* 0x044fe20000041804 */
[----:B------:R-:W-:Y:S04]  /*5fc0*/  IMAD.U32 R100, RZ, RZ, UR12 ;  /* 0x0000000cff647e24 */ /* 0x000fe8000f8e00ff */
[----:B------:R-:W-:Y:S01]  /*5fd0*/  IMAD.U32 R101, RZ, RZ, UR11 ;  /* 0x0000000bff657e24 */ /* 0x000fe2000f8e00ff */
[C---:B------:R-:W-:Y:S01]  /*5fe0*/  HMMA.16816.F32.BF16 R8, R92.reuse, R110, R8 ;  /* 0x0000006e5c08723c */ /* 0x040fe20000041808 */
[----:B------:R-:W-:Y:S04]  /*5ff0*/  LDSM.16.M88.4 R108, [R3+0x1a000] ;  /* 0x01a00000036c783b */ /* 0x000fe80000000200 */
[C---:B------:R-:W-:Y:S01]  /*6000*/  LEA R114, P0, R233.reuse, R100, 0x2 ;  /* 0x00000064e9727211 */ /* 0x040fe200078010ff */
[C---:B---3--:R-:W-:Y:S05]  /*6010*/  HMMA.16816.F32.BF16 R12, R92.reuse, R88, R12 ;  /* 0x000000585c0c723c */ /* 0x048fea000004180c */
[----:B------:R-:W-:Y:S01]  /*6020*/  LEA.HI.X.SX32 R115, R233, R101, 0x2, P0 ;  /* 0x00000065e9737211 */ /* 0x000fe200000f16ff */
[----:B------:R-:W-:Y:S01]  /*6030*/  HMMA.16816.F32.BF16 R16, R92, R90, R16 ;  /* 0x0000005a5c10723c */ /* 0x000fe20000041810 */
[----:B------:R-:W2:Y:S02]  /*6040*/  LDSM.16.M88.4 R100, [R212+0xa000] ;  /* 0x00a00000d464783b */ /* 0x000ea40000000200 */
[----:B------:R-:W-:Y:S03]  /*6050*/  FSETP.GE.FTZ.AND P0, PT, R125, RZ, PT ;  /* 0x000000ff7d00720b */ /* 0x000fe60003f16000 */
[C---:B----4-:R-:W-:Y:S01]  /*6060*/  HMMA.16816.F32.BF16 R4, R96.reuse, R104, R4 ;  /* 0x000000686004723c */ /* 0x050fe20000041804 */
[----:B------:R-:W3:Y:S05]  /*6070*/  LDG.E R113, desc[UR4][R114.64] ;  /* 0x0000000472717981 */ /* 0x000eea000c1e1900 */
[----:B------:R-:W4:Y:S01]  /*6080*/  LDSM.16.M88.4 R88, [R3+0x1a800] ;  /* 0x01a800000358783b */ /* 0x000f220000000200 */
[C---:B------:R-:W-:Y:S04]  /*6090*/  HMMA.16816.F32.BF16 R8, R96.reuse, R106, R8 ;  /* 0x0000006a6008723c */ /* 0x040fe80000041808 */
[----:B------:R-:W-:Y:S02]  /*60a0*/  LDSM.16.M88.4 R92, [R215+0xa000] ;  /* 0x00a00000d75c783b */ /* 0x000fe40000000200 */
[C---:B-1----:R-:W-:Y:S03]  /*60b0*/  HMMA.16816.F32.BF16 R12, R96.reuse, R84, R12 ;  /* 0x00000054600c723c */ /* 0x042fe6000004180c */
[----:B------:R-:W1:Y:S03]  /*60c0*/  LDSM.16.M88.4 R104, [R209+0x1a000] ;  /* 0x01a00000d168783b */ /* 0x000e660000000200 */
[----:B------:R-:W-:Y:S02]  /*60d0*/  HMMA.16816.F32.BF16 R16, R96, R86, R16 ;  /* 0x000000566010723c */ /* 0x000fe40000041810 */
[----:B------:R-:W1:Y:S05]  /*60e0*/  LDSM.16.M88.4 R84, [R209+0x1a800] ;  /* 0x01a80000d154783b */ /* 0x000e6a0000000200 */
[----:B------:R-:W3:Y:S05]  /*60f0*/  LDG.E R112, desc[UR4][R114.64+0x20] ;  /* 0x0000200472707981 */ /* 0x000eea000c1e1900 */
[----:B------:R-:W-:Y:S01]  /*6100*/  LDSM.16.M88.4 R96, [R214+0xa000] ;  /* 0x00a00000d660783b */ /* 0x000fe20000000200 */
[C---:B--2---:R-:W-:Y:S06]  /*6110*/  HMMA.16816.F32.BF16 R4, R100.reuse, R108, R4 ;  /* 0x0000006c6404723c */ /* 0x044fec0000041804 */
[C---:B------:R-:W-:Y:S01]  /*6120*/  HMMA.16816.F32.BF16 R8, R100.reuse, R110, R8 ;  /* 0x0000006e6408723c */ /* 0x040fe20000041808 */
[----:B------:R-:W2:Y:S05]  /*6130*/  LDSM.16.M88.4 R108, [R208+0x1a000] ;  /* 0x01a00000d06c783b */ /* 0x000eaa0000000200 */
[C---:B----4-:R-:W-:Y:S06]  /*6140*/  HMMA.16816.F32.BF16 R12, R100.reuse, R88, R12 ;  /* 0x00000058640c723c */ /* 0x050fec000004180c */
[----:B------:R-:W-:Y:S01]  /*6150*/  HMMA.16816.F32.BF16 R16, R100, R90, R16 ;  /* 0x0000005a6410723c */ /* 0x000fe20000041810 */
[----:B------:R-:W4:Y:S05]  /*6160*/  LDSM.16.M88.4 R88, [R208+0x1a800] ;  /* 0x01a80000d058783b */ /* 0x000f2a0000000200 */
[C---:B-1----:R-:W-:Y:S01]  /*6170*/  HMMA.16816.F32.BF16 R4, R92.reuse, R104, R4 ;  /* 0x000000685c04723c */ /* 0x042fe20000041804 */
[----:B------:R-:W-:Y:S05]  /*6180*/  LDSM.16.M88.4 R100, [R210+0xc000] ;  /* 0x00c00000d264783b */ /* 0x000fea0000000200 */
[C---:B------:R-:W-:Y:S01]  /*6190*/  HMMA.16816.F32.BF16 R8, R92.reuse, R106, R8 ;  /* 0x0000006a5c08723c */ /* 0x040fe20000041808 */
[----:B------:R-:W1:Y:S05]  /*61a0*/  LDSM.16.M88.4 R104, [R2+0x1c000] ;  /* 0x01c000000268783b */ /* 0x000e6a0000000200 */
[C---:B------:R-:W-:Y:S06]  /*61b0*/  HMMA.16816.F32.BF16 R12, R92.reuse, R84, R12 ;  /* 0x000000545c0c723c */ /* 0x040fec000004180c */
[----:B------:R-:W-:Y:S01]  /*61c0*/  HMMA.16816.F32.BF16 R16, R92, R86, R16 ;  /* 0x000000565c10723c */ /* 0x000fe20000041810 */
[----:B------:R-:W1:Y:S05]  /*61d0*/  LDSM.16.M88.4 R84, [R2+0x1c800] ;  /* 0x01c800000254783b */ /* 0x000e6a0000000200 */
[C---:B--2---:R-:W-:Y:S01]  /*61e0*/  HMMA.16816.F32.BF16 R4, R96.reuse, R108, R4 ;  /* 0x0000006c6004723c */ /* 0x044fe20000041804 */
[----:B------:R-:W-:Y:S05]  /*61f0*/  LDSM.16.M88.4 R92, [R212+0xc000] ;  /* 0x00c00000d45c783b */ /* 0x000fea0000000200 */
        /* <DEDUP_REMOVED lines=47> */
[C---:B-1----:R-:W-:Y:S06]  /*64f0*/  HMMA.16816.F32.BF16 R4, R100.reuse, R104, R4 ;  /* 0x000000686404723c */ /* 0x042fec0000041804 */
[C---:B------:R-:W-:Y:S06]  /*6500*/  HMMA.16816.F32.BF16 R8, R100.reuse, R106, R8 ;  /* 0x0000006a6408723c */ /* 0x040fec0000041808 */
[C---:B------:R-:W-:Y:S06]  /*6510*/  HMMA.16816.F32.BF16 R12, R100.reuse, R84, R12 ;  /* 0x00000054640c723c */ /* 0x040fec000004180c */
[----:B------:R-:W-:Y:S06]  /*6520*/  HMMA.16816.F32.BF16 R16, R100, R86, R16 ;  /* 0x000000566410723c */ /* 0x000fec0000041810 */
[C---:B--2---:R-:W-:Y:S06]  /*6530*/  HMMA.16816.F32.BF16 R4, R92.reuse, R108, R4 ;  /* 0x0000006c5c04723c */ /* 0x044fec0000041804 */
[C---:B------:R-:W-:Y:S06]  /*6540*/  HMMA.16816.F32.BF16 R8, R92.reuse, R110, R8 ;  /* 0x0000006e5c08723c */ /* 0x040fec0000041808 */
[C---:B----4-:R-:W-:Y:S06]  /*6550*/  HMMA.16816.F32.BF16 R12, R92.reuse, R88, R12 ;  /* 0x000000585c0c723c */ /* 0x050fec000004180c */
[----:B------:R-:W-:Y:S06]  /*6560*/  HMMA.16816.F32.BF16 R16, R92, R90, R16 ;  /* 0x0000005a5c10723c */ /* 0x000fec0000041810 */
[C---:B---3--:R-:W-:Y:S01]  /*6570*/  FADD.FTZ R84, -R113.reuse, R4 ;  /* 0x0000000471547221 */ /* 0x048fe20000010100 */
[C---:B------:R-:W-:Y:S05]  /*6580*/  FADD.FTZ R5, -R113.reuse, R5 ;  /* 0x0000000571057221 */ /* 0x040fea0000010100 */
[C---:B------:R-:W-:Y:S01]  /*6590*/  FADD.FTZ R4, -R113.reuse, R8 ;  /* 0x0000000871047221 */ /* 0x040fe20000010100 */
[-C--:B------:R-:W-:Y:S01]  /*65a0*/  FSEL R8, R84, R113.reuse, P2 ;  /* 0x0000007154087208 */ /* 0x080fe20001000000 */
[----:B------:R-:W-:Y:S01]  /*65b0*/  FADD.FTZ R9, -R113, R9 ;  /* 0x0000000971097221 */ /* 0x000fe20000010100 */
[----:B------:R-:W-:Y:S02]  /*65c0*/  FSETP.GE.FTZ.AND P2, PT, R120, RZ, PT ;  /* 0x000000ff7800720b */ /* 0x000fe40003f56000 */
[-C--:B------:R-:W-:Y:S01]  /*65d0*/  FSEL R5, R5, R113.reuse, P1 ;  /* 0x0000007105057208 */ /* 0x080fe20000800000 */
[----:B------:R-:W-:Y:S01]  /*65e0*/  FMUL.FTZ R8, R129, R8 ;  /* 0x0000000881087220 */ /* 0x000fe20000410000 */
[----:B------:R-:W-:Y:S01]  /*65f0*/  FSEL R4, R4, R113, P0 ;  /* 0x0000007104047208 */ /* 0x000fe20000000000 */
[----:B------:R-:W-:Y:S01]  /*6600*/  FADD.FTZ R12, -R113, R12 ;  /* 0x0000000c710c7221 */ /* 0x000fe20000010100 */
[----:B------:R-:W-:Y:S01]  /*6610*/  FSETP.GE.FTZ.AND P0, PT, R116, RZ, PT ;  /* 0x000000ff7400720b */ /* 0x000fe20003f16000 */
[----:B------:R-:W-:Y:S01]  /*6620*/  FMUL.FTZ R5, R128, R5 ;  /* 0x0000000580057220 */ /* 0x000fe20000410000 */
[----:B------:R-:W-:Y:S01]  /*6630*/  FSETP.GE.FTZ.AND P1, PT, R124, RZ, PT ;  /* 0x000000ff7c00720b */ /* 0x000fe20003f36000 */
[----:B------:R-:W-:Y:S01]  /*6640*/  FMUL.FTZ R84, R125, R4 ;  /* 0x000000047d547220 */ /* 0x000fe20000410000 */
[C---:B------:R-:W-:Y:S01]  /*6650*/  FADD.FTZ R13, -R113.reuse, R13 ;  /* 0x0000000d710d7221 */ /* 0x040fe20000010100 */
[----:B------:R-:W-:Y:S01]  /*6660*/  FADD.FTZ R16, -R113, R16 ;  /* 0x0000001071107221 */ /* 0x000fe20000010100 */
[----:B------:R-:W-:Y:S02]  /*6670*/  F2FP.BF16.F32.PACK_AB R4, R5, R8 ;  /* 0x000000080504723e */ /* 0x000fe400000010ff */
[-C--:B------:R-:W-:Y:S02]  /*6680*/  FSEL R9, R9, R113.reuse, P1 ;  /* 0x0000007109097208 */ /* 0x080fe40000800000 */
[----:B------:R-:W-:Y:S01]  /*6690*/  FSETP.GE.FTZ.AND P1, PT, R117, RZ, PT ;  /* 0x000000ff7500720b */ /* 0x000fe20003f36000 */
[----:B------:R1:W-:Y:S01]  /*66a0*/  STS [R234+0x20000], R4 ;  /* 0x02000004ea007388 */ /* 0x0003e20000000800 */
[-C--:B------:R-:W-:Y:S01]  /*66b0*/  FSEL R12, R12, R113.reuse, P3 ;  /* 0x000000710c0c7208 */ /* 0x080fe20001800000 */
[C---:B------:R-:W-:Y:S01]  /*66c0*/  FADD.FTZ R6, -R112.reuse, R6 ;  /* 0x0000000670067221 */ /* 0x040fe20000010100 */
[-C--:B------:R-:W-:Y:S01]  /*66d0*/  FSEL R13, R13, R113.reuse, P2 ;  /* 0x000000710d0d7208 */ /* 0x080fe20001000000 */
[----:B------:R-:W-:Y:S01]  /*66e0*/  FADD.FTZ R11, -R112, R11 ;  /* 0x0000000b700b7221 */ /* 0x000fe20000010100 */
[----:B------:R-:W-:Y:S01]  /*66f0*/  FSEL R16, R16, R113, P1 ;  /* 0x0000007110107208 */ /* 0x000fe20000800000 */
[----:B------:R-:W-:Y:S01]  /*6700*/  @P0 FADD.FTZ R113, -R113, R17 ;  /* 0x0000001171710221 */ /* 0x000fe20000010100 */
[----:B------:R-:W-:Y:S01]  /*6710*/  FSETP.GE.FTZ.AND P0, PT, R130, RZ, PT ;  /* 0x000000ff8200720b */ /* 0x000fe20003f16000 */
[----:B------:R-:W-:Y:S01]  /*6720*/  FMUL.FTZ R12, R121, R12 ;  /* 0x0000000c790c7220 */ /* 0x000fe20000410000 */
[----:B------:R-:W-:Y:S01]  /*6730*/  FSETP.GE.FTZ.AND P1, PT, R131, RZ, PT ;  /* 0x000000ff8300720b */ /* 0x000fe20003f36000 */
[----:B------:R-:W-:Y:S01]  /*6740*/  FMUL.FTZ R8, R120, R13 ;  /* 0x0000000d78087220 */ /* 0x000fe20000410000 */
[C---:B------:R-:W-:Y:S01]  /*6750*/  FADD.FTZ R15, -R112.reuse, R15 ;  /* 0x0000000f700f7221 */ /* 0x040fe20000010100 */
[----:B------:R-:W-:Y:S01]  /*6760*/  FSETP.GE.FTZ.AND P3, PT, R123, RZ, PT ;  /* 0x000000ff7b00720b */ /* 0x000fe20003f76000 */
[----:B------:R-:W-:Y:S01]  /*6770*/  FADD.FTZ R18, -R112, R18 ;  /* 0x0000001270127221 */ /* 0x000fe20000010100 */
[----:B------:R-:W-:Y:S01]  /*6780*/  FSEL R6, R6, R112, P1 ;  /* 0x0000007006067208 */ /* 0x000fe20000800000 */
[----:B------:R-:W-:Y:S01]  /*6790*/  FMUL.FTZ R9, R124, R9 ;  /* 0x000000097c097220 */ /* 0x000fe20000410000 */
[----:B------:R-:W-:Y:S01]  /*67a0*/  FSETP.GE.FTZ.AND P1, PT, R126, RZ, PT ;  /* 0x000000ff7e00720b */ /* 0x000fe20003f36000 */
[----:B------:R-:W-:Y:S01]  /*67b0*/  FMUL.FTZ R16, R117, R16 ;  /* 0x0000001075107220 */ /* 0x000fe20000410000 */
[----:B------:R-:W-:Y:S01]  /*67c0*/  F2FP.BF16.F32.PACK_AB R8, R8, R12 ;  /* 0x0000000c0808723e */ /* 0x000fe200000010ff */
[----:B------:R-:W-:Y:S01]  /*67d0*/  FMUL.FTZ R13, R131, R6 ;  /* 0x00000006830d7220 */ /* 0x000fe20000410000 */
[----:B------:R-:W-:Y:S01]  /*67e0*/  FSETP.GE.FTZ.AND P2, PT, R122, RZ, PT ;  /* 0x000000ff7a00720b */ /* 0x000fe20003f56000 */
[----:B------:R-:W-:Y:S01]  /*67f0*/  FMUL.FTZ R113, R116, R113 ;  /* 0x0000007174717220 */ /* 0x000fe20000410000 */
[----:B------:R-:W-:Y:S02]  /*6800*/  F2FP.BF16.F32.PACK_AB R9, R9, R84 ;  /* 0x000000540909723e */ /* 0x000fe400000010ff */
[----:B------:R-:W-:Y:S01]  /*6810*/  FSEL R15, R15, R112, P2 ;  /* 0x000000700f0f7208 */ /* 0x000fe20001000000 */
[----:B-1----:R-:W-:Y:S01]  /*6820*/  FADD.FTZ R4, -R112, R7 ;  /* 0x0000000770047221 */ /* 0x002fe20000010100 */
[----:B------:R-:W-:Y:S04]  /*6830*/  F2FP.BF16.F32.PACK_AB R7, R113, R16 ;  /* 0x000000107107723e */ /* 0x000fe800000010ff */
[-C--:B------:R-:W-:Y:S01]  /*6840*/  FSEL R5, R4, R112.reuse, P0 ;  /* 0x0000007004057208 */ /* 0x080fe20000000000 */
[----:B------:R-:W-:Y:S01]  /*6850*/  FADD.FTZ R4, -R112, R10 ;  /* 0x0000000a70047221 */ /* 0x000fe20000010100 */
[C---:B------:R-:W-:Y:S03]  /*6860*/  FSETP.GE.FTZ.AND P0, PT, R127.reuse, RZ, PT ;  /* 0x000000ff7f00720b */ /* 0x040fe60003f16000 */
[----:B------:R-:W-:Y:S01]  /*6870*/  FMUL.FTZ R10, R130, R5 ;  /* 0x00000005820a7220 */ /* 0x000fe20000410000 */
[----:B------:R-:W-:Y:S01]  /*6880*/  FSEL R4, R4, R112, P0 ;  /* 0x0000007004047208 */ /* 0x000fe20000000000 */
[----:B------:R-:W-:Y:S01]  /*6890*/  FADD.FTZ R5, -R112, R14 ;  /* 0x0000000e70057221 */ /* 0x000fe20000010100 */
[----:B------:R-:W-:Y:S03]  /*68a0*/  FSETP.GE.FTZ.AND P0, PT, R118, RZ, PT ;  /* 0x000000ff7600720b */ /* 0x000fe60003f16000 */
[----:B------:R-:W-:Y:S01]  /*68b0*/  FMUL.FTZ R12, R127, R4 ;  /* 0x000000047f0c7220 */ /* 0x000fe20000410000 */
[-C--:B------:R-:W-:Y:S02]  /*68c0*/  FSEL R4, R11, R112.reuse, P1 ;  /* 0x000000700b047208 */ /* 0x080fe40000800000 */
[----:B------:R-:W-:Y:S02]  /*68d0*/  FSEL R5, R5, R112, P3 ;  /* 0x0000007005057208 */ /* 0x000fe40001800000 */
[----:B------:R-:W-:Y:S01]  /*68e0*/  FSETP.GE.FTZ.AND P1, PT, R119, RZ, PT ;  /* 0x000000ff7700720b */ /* 0x000fe20003f36000 */
[----:B------:R-:W-:Y:S01]  /*68f0*/  FMUL.FTZ R6, R126, R4 ;  /* 0x000000047e067220 */ /* 0x000fe20000410000 */
[----:B------:R-:W-:Y:S01]  /*6900*/  F2FP.BF16.F32.PACK_AB R4, R10, R13 ;  /* 0x0000000d0a04723e */ /* 0x000fe200000010ff */
[----:B------:R-:W-:Y:S01]  /*6910*/  FMUL.FTZ R10, R123, R5 ;  /* 0x000000057b0a7220 */ /* 0x000fe20000410000 */
[----:B------:R-:W-:Y:S01]  /*6920*/  FSEL R18, R18, R112, P1 ;  /* 0x0000007012127208 */ /* 0x000fe20000800000 */
[----:B------:R-:W-:Y:S01]  /*6930*/  @P0 FADD.FTZ R112, -R112, R19 ;  /* 0x0000001370700221 */ /* 0x000fe20000010100 */
[----:B------:R-:W-:Y:S01]  /*6940*/  FMUL.FTZ R5, R122, R15 ;  /* 0x0000000f7a057220 */ /* 0x000fe20000410000 */
[----:B------:R1:W-:Y:S01]  /*6950*/  STS [R234+0x20400], R4 ;  /* 0x02040004ea007388 */ /* 0x0003e20000000800 */
[----:B------:R-:W-:Y:S01]  /*6960*/  F2FP.BF16.F32.PACK_AB R6, R6, R12 ;  /* 0x0000000c0606723e */ /* 0x000fe200000010ff */
[----:B------:R-:W-:Y:S01]  /*6970*/  FMUL.FTZ R18, R119, R18 ;  /* 0x0000001277127220 */ /* 0x000fe20000410000 */
[----:B------:R-:W-:Y:S01]  /*6980*/  FMUL.FTZ R112, R118, R112 ;  /* 0x0000007076707220 */ /* 0x000fe20000410000 */
[----:B------:R-:W-:Y:S01]  /*6990*/  F2FP.BF16.F32.PACK_AB R5, R5, R10 ;  /* 0x0000000a0505723e */ /* 0x000fe200000010ff */
[----:B------:R-:W-:Y:S01]  /*69a0*/  STS [R237+0x20000], R9 ;  /* 0x02000009ed007388 */ /* 0x000fe20000000800 */
[----:B------:R-:W-:Y:S04]  /*69b0*/  PLOP3.LUT P0, PT, PT, PT, UP1, 0x80, 0x0 ;  /* 0x000000000000781c */ /* 0x000fe80003f0f018 */
[----:B------:R-:W-:Y:S05]  /*69c0*/  STS [R237+0x20400], R6 ;  /* 0x02040006ed007388 */ /* 0x000fea0000000800 */
[----:B------:R-:W-:Y:S05]  /*69d0*/  STS [R235+0x20000], R8 ;  /* 0x02000008eb007388 */ /* 0x000fea0000000800 */
[----:B------:R-:W-:Y:S05]  /*69e0*/  STS [R235+0x20400], R5 ;  /* 0x02040005eb007388 */ /* 0x000fea0000000800 */
[----:B------:R-:W-:Y:S01]  /*69f0*/  STS [R236+0x20000], R7 ;  /* 0x02000007ec007388 */ /* 0x000fe20000000800 */
[----:B-1----:R-:W-:Y:S05]  /*6a00*/  F2FP.BF16.F32.PACK_AB R4, R112, R18 ;  /* 0x000000127004723e */ /* 0x002fea00000010ff */
[----:B------:R-:W-:Y:S01]  /*6a10*/  STS [R236+0x20400], R4 ;  /* 0x02040004ec007388 */ /* 0x000fe20000000800 */
[----:B------:R-:W-:Y:S06]  /*6a20*/  BAR.SYNC.DEFER_BLOCKING 0x0 ;  /* 0x0000000000007b1d */ /* 0x000fec0000010000 */
[----:B------:R-:W-:Y:S05]  /*6a30*/  LDSM.16.MT88.4 R4, [R211+0x22000] ;  /* 0x02200000d304783b */ /* 0x000fea0000004200 */
[----:B------:R-:W1:Y:S05]  /*6a40*/  LDSM.16.MT88.4 R8, [R0+0x8000] ;  /* 0x008000000008783b */ /* 0x000e6a0000004200 */
[----:B------:R-:W2:Y:S05]  /*6a50*/  LDSM.16.MT88.4 R12, [R213+0x22000] ;  /* 0x02200000d50c783b */ /* 0x000eaa0000004200 */
[----:B------:R-:W3:Y:S05]  /*6a60*/  LDSM.16.MT88.4 R16, [R0+0xa000] ;  /* 0x00a000000010783b */ /* 0x000eea0000004200 */
[----:B------:R-:W4:Y:S05]  /*6a70*/  LDSM.16.MT88.4 R84, [R0+0xc000] ;  /* 0x00c000000054783b */ /* 0x000f2a0000004200 */
[----:B------:R-:W4:Y:S05]  /*6a80*/  LDSM.16.MT88.4 R88, [R0+0xe000] ;  /* 0x00e000000058783b */ /* 0x000f2a0000004200 */
[----:B------:R-:W-:Y:S05]  /*6a90*/  LDSM.16.MT88.4 R92, [R211+0x22800] ;  /* 0x02280000d35c783b */ /* 0x000fea0000004200 */
[----:B------:R-:W4:Y:S05]  /*6aa0*/  LDSM.16.MT88.4 R96, [R0+0x8800] ;  /* 0x008800000060783b */ /* 0x000f2a0000004200 */
[----:B------:R-:W4:Y:S01]  /*6ab0*/  LDSM.16.MT88.4 R100, [R213+0x22800] ;  /* 0x02280000d564783b */ /* 0x000f220000004200 */
[-C--:B-1----:R-:W-:Y:S04]  /*6ac0*/  HMMA.16816.F32.BF16 R20, R4, R8.reuse, R20 ;  /* 0x000000080414723c */ /* 0x082fe80000041814 */
[----:B------:R-:W1:Y:S02]  /*6ad0*/  LDSM.16.MT88.4 R104, [R0+0xa800] ;  /* 0x00a800000068783b */ /* 0x000e640000004200 */
[C---:B--2---:R-:W-:Y:S03]  /*6ae0*/  HMMA.16816.F32.BF16 R24, R12.reuse, R8, R24 ;  /* 0x000000080c18723c */ /* 0x044fe60000041818 */
[----:B------:R-:W-:Y:S03]  /*6af0*/  LDSM.16.MT88.4 R108, [R0+0xd800] ;  /* 0x00d80000006c783b */ /* 0x000fe60000004200 */
[-C--:B------:R-:W-:Y:S06]  /*6b00*/  HMMA.16816.F32.BF16 R28, R12, R10.reuse, R28 ;  /* 0x0000000a0c1c723c */ /* 0x080fec000004181c */
[C---:B------:R-:W-:Y:S01]  /*6b10*/  HMMA.16816.F32.BF16 R32, R4.reuse, R10, R32 ;  /* 0x0000000a0420723c */ /* 0x040fe20000041820 */
[----:B------:R-:W2:Y:S05]  /*6b20*/  LDSM.16.MT88.4 R8, [R0+0xc800] ;  /* 0x00c800000008783b */ /* 0x000eaa0000004200 */
        /* <DEDUP_REMOVED lines=13> */
[----:B------:R-:W3:Y:S05]  /*6c00*/  LDSM.16.MT88.4 R12, [R0+0xe800] ;  /* 0x00e80000000c783b */ /* 0x000eea0000004200 */
[----:B------:R-:W-:Y:S01]  /*6c10*/  HMMA.16816.F32.BF16 R80, R4, R90, R80 ;  /* 0x0000005a0450723c */ /* 0x000fe20000041850 */
[----:B------:R-:W4:Y:S05]  /*6c20*/  LDSM.16.MT88.4 R4, [R211+0x23000] ;  /* 0x02300000d304783b */ /* 0x000f2a0000004200 */
[-C--:B------:R-:W-:Y:S01]  /*6c30*/  HMMA.16816.F32.BF16 R20, R92, R96.reuse, R20 ;  /* 0x000000605c14723c */ /* 0x080fe20000041814 */
[----:B------:R-:W4:Y:S05]  /*6c40*/  LDSM.16.MT88.4 R88, [R0+0xb000] ;  /* 0x00b000000058783b */ /* 0x000f2a0000004200 */
        /* <DEDUP_REMOVED lines=8> */
[----:B------:R-:W-:Y:S05]  /*6cd0*/  LDSM.16.MT88.4 R104, [R0+0xb800] ;  /* 0x00b800000068783b */ /* 0x000fea0000004200 */
[-C--:B--2---:R-:W-:Y:S06]  /*6ce0*/  HMMA.16816.F32.BF16 R52, R92, R8.reuse, R52 ;  /* 0x000000085c34723c */ /* 0x084fec0000041834 */
[C---:B------:R-:W-:Y:S06]  /*6cf0*/  HMMA.16816.F32.BF16 R56, R100.reuse, R8, R56 ;  /* 0x000000086438723c */ /* 0x040fec0000041838 */
[-C--:B------:R-:W-:Y:S06]  /*6d00*/  HMMA.16816.F32.BF16 R60, R100, R10.reuse, R60 ;  /* 0x0000000a643c723c */ /* 0x080fec000004183c */
[C---:B------:R-:W-:Y:S01]  /*6d10*/  HMMA.16816.F32.BF16 R64, R92.reuse, R10, R64 ;  /* 0x0000000a5c40723c */ /* 0x040fe20000041840 */
[----:B------:R-:W1:Y:S05]  /*6d20*/  LDSM.16.MT88.4 R8, [R0+0xd000] ;  /* 0x00d000000008783b */ /* 0x000e6a0000004200 */
[-C--:B---3--:R-:W-:Y:S06]  /*6d30*/  HMMA.16816.F32.BF16 R68, R92, R12.reuse, R68 ;  /* 0x0000000c5c44723c */ /* 0x088fec0000041844 */
[C---:B------:R-:W-:Y:S06]  /*6d40*/  HMMA.16816.F32.BF16 R72, R100.reuse, R12, R72 ;  /* 0x0000000c6448723c */ /* 0x040fec0000041848 */
[-C--:B------:R-:W-:Y:S01]  /*6d50*/  HMMA.16816.F32.BF16 R76, R100, R14.reuse, R76 ;  /* 0x0000000e644c723c */ /* 0x080fe2000004184c */
[----:B------:R-:W-:Y:S05]  /*6d60*/  LDSM.16.MT88.4 R100, [R213+0x23800] ;  /* 0x02380000d564783b */ /* 0x000fea0000004200 */
[----:B------:R-:W-:Y:S01]  /*6d70*/  HMMA.16816.F32.BF16 R80, R92, R14, R80 ;  /* 0x0000000e5c50723c */ /* 0x000fe20000041850 */
[----:B------:R-:W-:Y:S05]  /*6d80*/  LDSM.16.MT88.4 R12, [R211+0x23800] ;  /* 0x02380000d30c783b */ /* 0x000fea0000004200 */
[-C--:B----4-:R-:W-:Y:S01]  /*6d90*/  HMMA.16816.F32.BF16 R20, R4, R16.reuse, R20 ;  /* 0x000000100414723c */ /* 0x090fe20000041814 */
[----:B------:R-:W2:Y:S05]  /*6da0*/  LDSM.16.MT88.4 R92, [R0+0x9800] ;  /* 0x00980000005c783b */ /* 0x000eaa0000004200 */
[C---:B------:R-:W-:Y:S06]  /*6db0*/  HMMA.16816.F32.BF16 R24, R84.reuse, R16, R24 ;  /* 0x000000105418723c */ /* 0x040fec0000041818 */
[-C--:B------:R-:W-:Y:S06]  /*6dc0*/  HMMA.16816.F32.BF16 R28, R84, R18.reuse, R28 ;  /* 0x00000012541c723c */ /* 0x080fec000004181c */
[C---:B------:R-:W-:Y:S01]  /*6dd0*/  HMMA.16816.F32.BF16 R32, R4.reuse, R18, R32 ;  /* 0x000000120420723c */ /* 0x040fe20000041820 */
[----:B------:R-:W3:Y:S05]  /*6de0*/  LDSM.16.MT88.4 R16, [R0+0xf800] ;  /* 0x00f800000010783b */ /* 0x000eea0000004200 */
[-C--:B------:R-:W-:Y:S01]  /*6df0*/  HMMA.16816.F32.BF16 R36, R4, R88.reuse, R36 ;  /* 0x000000580424723c */ /* 0x080fe20000041824 */
        /* <DEDUP_REMOVED lines=96> */
.L_x_501:
[----:B------:R-:W-:Y:S01]  /*7400*/  LDSM.16.M88.4 R128, [R216] ;  /* 0x00000000d880783b */ /* 0x000fe20000000200 */
[----:B------:R-:W-:Y:S01]  /*7410*/  IMAD R225, R249, UR36, RZ ;  /* 0x00000024f9e17c24 */ /* 0x000fe2000f8e02ff */
[----:B------:R-:W-:Y:S01]  /*7420*/  @UP1 UIADD3 UR15, UP0, UR6, -0x100, URZ ;  /* 0xffffff00060f1890 */ /* 0x000fe2000ff1e03f */
[----:B------:R-:W-:Y:S01]  /*7430*/  IMAD.MOV.U32 R222, RZ, RZ, 0x4 ;  /* 0x00000004ffde7424 */ /* 0x000fe200078e00ff */
[----:B------:R-:W3:Y:S01]  /*7440*/  LDSM.16.MT88.4 R16, [R0+0x10000] ;  /* 0x010000000010783b */ /* 0x000ee20000004200 */
[C---:B------:R-:W-:Y:S01]  /*7450*/  IMAD.U32 R200, R225.reuse, -0x40, RZ ;  /* 0xffffffc0e1c87824 */ /* 0x040fe200078e00ff */
[----:B------:R-:W-:Y:S01]  /*7460*/  @UP1 UIADD3.X UR14, UR7, -0x1, URZ, UP0, !UPT ;  /* 0xffffffff070e1890 */ /* 0x000fe200087fe43f */
[----:B------:R-:W-:Y:S01]  /*7470*/  IMAD R221, R225, 0x18, RZ ;  /* 0x00000018e1dd7824 */ /* 0x000fe200078e02ff */
[----:B------:R-:W1:Y:S01]  /*7480*/  LDSM.16.M88.4 R124, [R216+0x1000] ;  /* 0x00100000d87c783b */ /* 0x000e620000000200 */
[----:B------:R-:W-:Y:S01]  /*7490*/  @UP1 UMOV UR6, UR15 ;  /* 0x0000000f00061c82 */ /* 0x000fe20008000000 */
[C---:B------:R-:W-:Y:S01]  /*74a0*/  LEA R226, P1, R200.reuse, R204, 0x2 ;  /* 0x000000ccc8e27211 */ /* 0x040fe200078210ff */
[----:B------:R-:W-:Y:S01]  /*74b0*/  @UP1 UIADD3 UR12, UP0, UR12, -0x100, URZ ;  /* 0xffffff000c0c1890 */ /* 0x000fe2000ff1e03f */
[----:B------:R-:W2:Y:S01]  /*74c0*/  LDSM.16.MT88.4 R96, [R0+0x12000] ;  /* 0x012000000060783b */ /* 0x000ea20000004200 */
[----:B------:R-:W-:Y:S01]  /*74d0*/  @UP1 UMOV UR7, UR14 ;  /* 0x0000000e00071c82 */ /* 0x000fe20008000000 */
[----:B------:R-:W-:Y:S01]  /*74e0*/  LEA.HI.X.SX32 R224, R200, R205, 0x2, P1 ;  /* 0x000000cdc8e07211 */ /* 0x000fe200008f16ff */
[----:B------:R-:W-:Y:S01]  /*74f0*/  @P0 IMAD.WIDE R222, R233, R222, UR6 ;  /* 0x00000006e9de0e25 */ /* 0x000fe2000f8e02de */
[----:B------:R-:W4:Y:S01]  /*7500*/  LDSM.16.MT88.4 R112, [R0+0x14000] ;  /* 0x014000000070783b */ /* 0x000f220000004200 */
[----:B------:R-:W-:Y:S03]  /*7510*/  @UP1 UIADD3.X UR11, UR11, -0x1, URZ, UP0, !UPT ;  /* 0xffffffff0b0b1890 */ /* 0x000fe600087fe43f */
[----:B------:R-:W4:Y:S04]  /*7520*/  LDSM.16.MT88.4 R196, [R0+0x16000] ;  /* 0x0160000000c4783b */ /* 0x000f280000004200 */
        /* <DEDUP_REMOVED lines=83> */
[C---:B------:R-:W-:Y:S01]  /*7a60*/  IMAD.SHL.U32 R196, R225.reuse, 0x8, RZ ;  /* 0x00000008e1c47824 */ /* 0x040fe200078e00ff */
[----:B------:R-:W-:Y:S05]  /*7a70*/  HMMA.16816.F32.BF16 R128, R200, R198, R128 ;  /* 0x000000c6c880723c */ /* 0x000fea0000041880 */
[----:B------:R-:W-:Y:S02]  /*7a80*/  IMAD.MOV.U32 R204, RZ, RZ, R226 ;  /* 0x000000ffffcc7224 */ /* 0x000fe400078e00e2 */
[----:B------:R-:W-:Y:S04]  /*7a90*/  IMAD.MOV.U32 R205, RZ, RZ, R224 ;  /* 0x000000ffffcd7224 */ /* 0x000fe800078e00e0 */
[CC--:B------:R-:W-:Y:S01]  /*7aa0*/  LEA R206, P1, R196.reuse, R204.reuse, 0x2 ;  /* 0x000000ccc4ce7211 */ /* 0x0c0fe200078210ff */
[----:B------:R1:W-:Y:S01]  /*7ab0*/  REDG.E.ADD.F32.FTZ.RN.STRONG.GPU desc[UR4][R204.64], R4 ;  /* 0x00000004cc0079a6 */ /* 0x0003e2000c10f384 */
[----:B------:R-:W-:Y:S02]  /*7ac0*/  IMAD.SHL.U32 R197, R225, 0x10, RZ ;  /* 0x00000010e1c57824 */ /* 0x000fe400078e00ff */
[-C--:B------:R-:W-:Y:S03]  /*7ad0*/  LEA.HI.X.SX32 R207, R196, R205.reuse, 0x2, P1 ;  /* 0x000000cdc4cf7211 */ /* 0x080fe600008f16ff */
        /* <DEDUP_REMOVED lines=8> */
[----:B---3--:R-:W-:Y:S01]  /*7b60*/  IMAD.SHL.U32 R6, R225, 0x20, RZ ;  /* 0x00000020e1067824 */ /* 0x008fe200078e00ff */
[CC--:B------:R-:W-:Y:S04]  /*7b70*/  LEA R222, P3, R221.reuse, R204.reuse, 0x2 ;  /* 0x000000ccddde7211 */ /* 0x0c0fe800078610ff */
[CC--:B------:R-:W-:Y:S02]  /*7b80*/  LEA R224, P1, R6.reuse, R204.reuse, 0x2 ;  /* 0x000000cc06e07211 */ /* 0x0c0fe400078210ff */
[-C--:B------:R-:W-:Y:S01]  /*7b90*/  LEA.HI.X.SX32 R223, R221, R205.reuse, 0x2, P3 ;  /* 0x000000cddddf7211 */ /* 0x080fe200018f16ff */
[----:B------:R-:W-:Y:S02]  /*7ba0*/  VIADD R221, R197, 0x20 ;  /* 0x00000020c5dd7836 */ /* 0x000fe40000000000 */
[C---:B-1----:R-:W-:Y:S02]  /*7bb0*/  IMAD R7, R225.reuse, 0x30, RZ ;  /* 0x00000030e1077824 */ /* 0x042fe400078e02ff */
[----:B------:R-:W-:Y:S01]  /*7bc0*/  IMAD R5, R225, 0x38, RZ ;  /* 0x00000038e1057824 */ /* 0x000fe200078e02ff */
[-C--:B------:R-:W-:Y:S02]  /*7bd0*/  LEA.HI.X.SX32 R225, R6, R205.reuse, 0x2, P1 ;  /* 0x000000cd06e17211 */ /* 0x080fe400008f16ff */
[-C--:B------:R-:W-:Y:S02]  /*7be0*/  LEA R6, P2, R7, R204.reuse, 0x2 ;  /* 0x000000cc07067211 */ /* 0x080fe400078410ff */
[-C--:B------:R-:W-:Y:S01]  /*7bf0*/  LEA R4, P1, R5, R204.reuse, 0x2 ;  /* 0x000000cc05047211 */ /* 0x080fe200078210ff */
[----:B------:R1:W-:Y:S01]  /*7c00*/  REDG.E.ADD.F32.FTZ.RN.STRONG.GPU desc[UR4][R224.64], R8 ;  /* 0x00000008e00079a6 */ /* 0x0003e2000c10f384 */
[-C--:B------:R-:W-:Y:S02]  /*7c10*/  LEA.HI.X.SX32 R7, R7, R205.reuse, 0x2, P2 ;  /* 0x000000cd07077211 */ /* 0x080fe400010f16ff */
[-C--:B------:R-:W-:Y:S01]  /*7c20*/  LEA.HI.X.SX32 R5, R5, R205.reuse, 0x2, P1 ;  /* 0x000000cd05057211 */ /* 0x080fe200008f16ff */
[----:B------:R2:W-:Y:S04]  /*7c30*/  REDG.E.ADD.F32.FTZ.RN.STRONG.GPU desc[UR4][R222.64], R9 ;  /* 0x00000009de0079a6 */ /* 0x0005e8000c10f384 */
[----:B------:R3:W-:Y:S04]  /*7c40*/  REDG.E.ADD.F32.FTZ.RN.STRONG.GPU desc[UR4][R6.64], R10 ;  /* 0x0000000a060079a6 */ /* 0x0007e8000c10f384 */
[----:B------:R4:W-:Y:S04]  /*7c50*/  REDG.E.ADD.F32.FTZ.RN.STRONG.GPU desc[UR4][R4.64], R11 ;  /* 0x0000000b040079a6 */ /* 0x0009e8000c10f384 */
[----:B------:R4:W-:Y:S04]  /*7c60*/  REDG.E.ADD.F32.FTZ.RN.STRONG.GPU desc[UR4][R204.64+0x80], R16 ;  /* 0x00008010cc0079a6 */ /* 0x0009e8000c10f384 */
[----:B------:R4:W-:Y:S01]  /*7c70*/  REDG.E.ADD.F32.FTZ.RN.STRONG.GPU desc[UR4][R206.64+0x80], R17 ;  /* 0x00008011ce0079a6 */ /* 0x0009e2000c10f384 */
[CC--:B-1----:R-:W-:Y:S04]  /*7c80*/  LEA R8, P1, R221.reuse, R204.reuse, 0x2 ;  /* 0x000000ccdd087211 */ /* 0x0c2fe800078210ff */
[-C--:B--2---:R-:W-:Y:S01]  /*7c90*/  LEA.HI.X.SX32 R9, R221, R205.reuse, 0x2, P1 ;  /* 0x000000cddd097211 */ /* 0x084fe200008f16ff */
[C---:B---3--:R-:W-:Y:S04]  /*7ca0*/  IMAD.IADD R7, R196.reuse, 0x1, R221 ;  /* 0x00000001c4077824 */ /* 0x048fe800078e02dd */
[----:B------:R1:W-:Y:S01]  /*7cb0*/  REDG.E.ADD.F32.FTZ.RN.STRONG.GPU desc[UR4][R8.64], R18 ;  /* 0x00000012080079a6 */ /* 0x0003e2000c10f384 */
[C---:B----4-:R-:W-:Y:S01]  /*7cc0*/  IMAD.IADD R4, R196.reuse, 0x1, R7 ;  /* 0x00000001c4047824 */ /* 0x050fe200078e0207 */
[CC--:B------:R-:W-:Y:S03]  /*7cd0*/  LEA R6, P2, R7.reuse, R204.reuse, 0x2 ;  /* 0x000000cc07067211 */ /* 0x0c0fe600078410ff */
[----:B------:R-:W-:Y:S01]  /*7ce0*/  IMAD.IADD R5, R196, 0x1, R4 ;  /* 0x00000001c4057824 */ /* 0x000fe200078e0204 */
[-C--:B------:R-:W-:Y:S02]  /*7cf0*/  LEA.HI.X.SX32 R7, R7, R205.reuse, 0x2, P2 ;  /* 0x000000cd07077211 */ /* 0x080fe400010f16ff */
[CC--:B------:R-:W-:Y:S03]  /*7d00*/  LEA R16, P1, R4.reuse, R204.reuse, 0x2 ;  /* 0x000000cc04107211 */ /* 0x0c0fe600078210ff */
        /* <DEDUP_REMOVED lines=8> */
[CC--:B-1----:R-:W-:Y:S03]  /*7d90*/  LEA R8, P2, R4.reuse, R204.reuse, 0x2 ;  /* 0x000000cc04087211 */ /* 0x0c2fe600078410ff */
[----:B------:R1:W-:Y:S01]  /*7da0*/  REDG.E.ADD.F32.FTZ.RN.STRONG.GPU desc[UR4][R10.64], R13 ;  /* 0x0000000d0a0079a6 */ /* 0x0003e2000c10f384 */
[-C--:B------:R-:W-:Y:S05]  /*7db0*/  LEA.HI.X.SX32 R9, R4, R205.reuse, 0x2, P2 ;  /* 0x000000cd04097211 */ /* 0x080fea00010f16ff */
[----:B------:R3:W-:Y:S01]  /*7dc0*/  REDG.E.ADD.F32.FTZ.RN.STRONG.GPU desc[UR4][R8.64], R14 ;  /* 0x0000000e080079a6 */ /* 0x0007e2000c10f384 */
[C---:B--2---:R-:W-:Y:S05]  /*7dd0*/  IMAD.IADD R7, R196.reuse, 0x1, R4 ;  /* 0x00000001c4077824 */ /* 0x044fea00078e0204 */
[CC--:B------:R-:W-:Y:S04]  /*7de0*/  LEA R6, P1, R7.reuse, R204.reuse, 0x2 ;  /* 0x000000cc07067211 */ /* 0x0c0fe800078210ff */
[-C--:B------:R-:W-:Y:S05]  /*7df0*/  LEA.HI.X.SX32 R7, R7, R205.reuse, 0x2, P1 ;  /* 0x000000cd07077211 */ /* 0x080fea00008f16ff */
[----:B------:R2:W-:Y:S01]  /*7e00*/  REDG.E.ADD.F32.FTZ.RN.STRONG.GPU desc[UR4][R6.64], R15 ;  /* 0x0000000f060079a6 */ /* 0x0005e2000c10f384 */
[C---:B-1----:R-:W-:Y:S03]  /*7e10*/  IMAD.IADD R10, R196.reuse, 0x1, R5 ;  /* 0x00000001c40a7824 */ /* 0x042fe600078e0205 */
        /* <DEDUP_REMOVED lines=16> */
[----:B------:R-:W-:Y:S04]  /*7f20*/  REDG.E.ADD.F32.FTZ.RN.STRONG.GPU desc[UR4][R12.64], R88 ;  /* 0x000000580c0079a6 */ /* 0x000fe8000c10f384 */
[----:B------:R3:W-:Y:S01]  /*7f30*/  REDG.E.ADD.F32.FTZ.RN.STRONG.GPU desc[UR4][R10.64], R89 ;  /* 0x000000590a0079a6 */ /* 0x0007e2000c10f384 */
[CC--:B-1----:R-:W-:Y:S03]  /*7f40*/  LEA R8, P2, R4.reuse, R204.reuse, 0x2 ;  /* 0x000000cc04087211 */ /* 0x0c2fe600078410ff */
[----:B------:R-:W-:Y:S01]  /*7f50*/  LDSM.16.MT88.4 R84, [R0+0x4000] ;  /* 0x004000000054783b */ /* 0x000fe20000004200 */
[-C--:B------:R-:W-:Y:S05]  /*7f60*/  LEA.HI.X.SX32 R9, R4, R205.reuse, 0x2, P2 ;  /* 0x000000cd04097211 */ /* 0x080fea00010f16ff */
[----:B------:R1:W-:Y:S01]  /*7f70*/  REDG.E.ADD.F32.FTZ.RN.STRONG.GPU desc[UR4][R8.64], R90 ;  /* 0x0000005a080079a6 */ /* 0x0003e2000c10f384 */
[C---:B--2---:R-:W-:Y:S05]  /*7f80*/  IMAD.IADD R7, R196.reuse, 0x1, R4 ;  /* 0x00000001c4077824 */ /* 0x044fea00078e0204 */
[CC--:B------:R-:W-:Y:S01]  /*7f90*/  LEA R6, P1, R7.reuse, R204.reuse, 0x2 ;  /* 0x000000cc07067211 */ /* 0x0c0fe200078210ff */
[C---:B---3--:R-:W-:Y:S03]  /*7fa0*/  IMAD.IADD R10, R196.reuse, 0x1, R5 ;  /* 0x00000001c40a7824 */ /* 0x048fe600078e0205 */
[-C--:B------:R-:W-:Y:S01]  /*7fb0*/  LEA.HI.X.SX32 R7, R7, R205.reuse, 0x2, P1 ;  /* 0x000000cd07077211 */ /* 0x080fe200008f16ff */
[----:B------:R-:W-:Y:S04]  /*7fc0*/  IMAD.IADD R4, R196, 0x1, R10 ;  /* 0x00000001c4047824 */ /* 0x000fe800078e020a */
[----:B------:R2:W-:Y:S01]  /*7fd0*/  REDG.E.ADD.F32.FTZ.RN.STRONG.GPU desc[UR4][R6.64], R91 ;  /* 0x0000005b060079a6 */ /* 0x0005e2000c10f384 */
[CC--:B-1----:R-:W-:Y:S03]  /*7fe0*/  LEA R8, P1, R5.reuse, R204.reuse, 0x2 ;  /* 0x000000cc05087211 */ /* 0x0c2fe600078210ff */
        /* <DEDUP_REMOVED lines=9> */
[CC--:B--2---:R-:W-:Y:S04]  /*8080*/  LEA R6, P2, R10.reuse, R204.reuse, 0x2 ;  /* 0x000000cc0a067211 */ /* 0x0c4fe800078410ff */
[-C--:B------:R-:W-:Y:S02]  /*8090*/  LEA.HI.X.SX32 R7, R10, R205.reuse, 0x2, P2 ;  /* 0x000000cd0a077211 */ /* 0x080fe400010f16ff */
[CC--:B------:R-:W-:Y:S03]  /*80a0*/  LEA R10, P1, R5.reuse, R204.reuse, 0x2 ;  /* 0x000000cc050a7211 */ /* 0x0c0fe600078210ff */
[----:B------:R2:W-:Y:S01]  /*80b0*/  REDG.E.ADD.F32.FTZ.RN.STRONG.GPU desc[UR4][R6.64], R99 ;  /* 0x00000063060079a6 */ /* 0x0005e2000c10f384 */
[-C--:B------:R-:W-:Y:S01]  /*80c0*/  LEA.HI.X.SX32 R11, R5, R205.reuse, 0x2, P1 ;  /* 0x000000cd050b7211 */ /* 0x080fe200008f16ff */
[----:B------:R-:W-:Y:S01]  /*80d0*/  VIADD R5, R197, 0x80 ;  /* 0x00000080c5057836 */ /* 0x000fe20000000000 */
[CC--:B-1----:R-:W-:Y:S01]  /*80e0*/  LEA R8, P2, R4.reuse, R204.reuse, 0x2 ;  /* 0x000000cc04087211 */ /* 0x0c2fe200078410ff */
[----:B------:R-:W-:Y:S03]  /*80f0*/  REDG.E.ADD.F32.FTZ.RN.STRONG.GPU desc[UR4][R12.64], R92 ;  /* 0x0000005c0c0079a6 */ /* 0x000fe6000c10f384 */
[-C--:B------:R-:W-:Y:S01]  /*8100*/  LEA.HI.X.SX32 R9, R4, R205.reuse, 0x2, P2 ;  /* 0x000000cd04097211 */ /* 0x080fe200010f16ff */
[----:B------:R1:W-:Y:S04]  /*8110*/  REDG.E.ADD.F32.FTZ.RN.STRONG.GPU desc[UR4][R10.64], R93 ;  /* 0x0000005d0a0079a6 */ /* 0x0003e8000c10f384 */
[----:B------:R3:W-:Y:S04]  /*8120*/  REDG.E.ADD.F32.FTZ.RN.STRONG.GPU desc[UR4][R8.64], R94 ;  /* 0x0000005e080079a6 */ /* 0x0007e8000c10f384 */
[----:B------:R-:W-:Y:S01]  /*8130*/  LDSM.16.MT88.4 R96, [R0+0x800] ;  /* 0x000800000060783b */ /* 0x000fe20000004200 */
[C---:B--2---:R-:W-:Y:S05]  /*8140*/  IMAD.IADD R7, R196.reuse, 0x1, R4 ;  /* 0x00000001c4077824 */ /* 0x044fea00078e0204 */
[CC--:B------:R-:W-:Y:S04]  /*8150*/  LEA R6, P1, R7.reuse, R204.reuse, 0x2 ;  /* 0x000000cc07067211 */ /* 0x0c0fe800078210ff */
[-C--:B------:R-:W-:Y:S01]  /*8160*/  LEA.HI.X.SX32 R7, R7, R205.reuse, 0x2, P1 ;  /* 0x000000cd07077211 */ /* 0x080fe200008f16ff */
[C---:B-1----:R-:W-:Y:S01]  /*8170*/  IMAD.IADD R10, R196.reuse, 0x1, R5 ;  /* 0x00000001c40a7824 */ /* 0x042fe200078e0205 */
        /* <DEDUP_REMOVED lines=257> */
.L_x_502:
[----:B------:R-:W-:Y:S02]  /*9190*/  UISETP.GT.AND UP0, UPT, UR8, UR19, UPT ;  /* 0x000000130800728c */ /* 0x000fe4000bf04270 */
[----:B------:R-:W-:Y:S04]  /*91a0*/  UIADD3 UR8, UR8, -0x1, URZ ;  /* 0xffffffff08087890 */ /* 0x000fe8000fffe03f */
[----:B------:R-:W-:Y:S11]  /*91b0*/  PLOP3.LUT P0, PT, PT, PT, UP0, 0x80, 0x0 ;  /* 0x000000000000781c */ /* 0x000ff60003f0f008 */
[----:B------:R-:W-:Y:S02]  /*91c0*/  @!UPT UIADD3 URZ, URZ, URZ, URZ ;  /* 0x0000003f3f3ff290 */ /* 0x000fe4000fffe03f */
[----:B------:R-:W-:Y:S05]  /*91d0*/  @P0 BRA `(.L_x_503) ;  /* 0xffffffb400fc0947 */ /* 0x000fea000383ffff */
[----:B------:R-:W-:Y:S01]  /*91e0*/  BAR.SYNC.DEFER_BLOCKING 0x0 ;  /* 0x0000000000007b1d */ /* 0x000fe20000010000 */
[----:B------:R-:W-:-:S05]  /*91f0*/  UISETP.NE.AND UP0, UPT, UR38, -0x1, UPT ;  /* 0xffffffff2600788c */ /* 0x000fca000bf05270 */
[----:B------:R-:W-:Y:S01]  /*9200*/  ULDC UR7, c[0x0][0x38c] ;  /* 0x0000e30000077ab9 */ /* 0x000fe20000000800 */
[----:B------:R-:W-:Y:S01]  /*9210*/  ULDC UR6, c[0x0][0x390] ;  /* 0x0000e40000067ab9 */ /* 0x000fe20000000800 */
[----:B------:R-:W-:Y:S01]  /*9220*/  FMUL.FTZ R86, R66, UR7 ;  /* 0x0000000742567c20 */ /* 0x000fe20008410000 */
[----:B-1----:R-:W-:Y:S01]  /*9230*/  FMUL.FTZ R14, R67, UR7 ;  /* 0x00000007430e7c20 */ /* 0x002fe20008410000 */
        /* <DEDUP_REMOVED lines=199> */
[----:B------:R-:W-:Y:S01]  /*9eb0*/  F2FP.BF16.F32.PACK_AB R15, R15, R87 ;  /* 0x000000570f0f723e */ /* 0x000fe200000010ff */
[----:B------:R-:W-:Y:S01]  /*9ec0*/  FMUL.FTZ R76, R76, UR7 ;  /* 0x000000074c4c7c20 */ /* 0x000fe20008410000 */
[----:B------:R-:W-:Y:S01]  /*9ed0*/  STS [R246+0x6400], R195 ;  /* 0x006400c3f6007388 */ /* 0x000fe20000000800 */
[----:B------:R-:W-:Y:S01]  /*9ee0*/  F2FP.BF16.F32.PACK_AB R14, R14, R86 ;  /* 0x000000560e0e723e */ /* 0x000fe200000010ff */
[----:B------:R-:W-:Y:S01]  /*9ef0*/  FMUL.FTZ R5, R77, UR7 ;  /* 0x000000074d057c20 */ /* 0x000fe20008410000 */
[----:B------:R-:W-:Y:S01]  /*9f00*/  FMUL.FTZ R78, R78, UR7 ;  /* 0x000000074e4e7c20 */ /* 0x000fe20008410000 */
        /* <DEDUP_REMOVED lines=26> */
[----:B------:R-:W-:Y:S01]  /*a0b0*/  PLOP3.LUT P0, PT, PT, PT, UP0, 0x80, 0x0 ;  /* 0x000000000000781c */ /* 0x000fe20003f0f008 */
        /* <DEDUP_REMOVED lines=44> */
.L_x_504:
        /* <DEDUP_REMOVED lines=19> */
.L_x_505:
[----:B------:R-:W-:Y:S01]  /*a4b0*/  BAR.SYNC.DEFER_BLOCKING 0x0 ;  /* 0x0000000000007b1d */ /* 0x000fe20000010000 */
[----:B------:R-:W-:Y:S01]  /*a4c0*/  USHF.R.S32.HI UR11, URZ, 0x1f, UR8 ;  /* 0x0000001f3f0b7899 */ /* 0x000fe20008011408 */
[----:B-12---:R-:W-:Y:S01]  /*a4d0*/  SHF.R.S32.HI R4, RZ, 0x1f, R11 ;  /* 0x0000001fff047819 */ /* 0x006fe2000001140b */
        /* <DEDUP_REMOVED lines=20> */
[----:B------:R1:W2:Y:S01]  /*a620*/  LDS.128 R48, [R220+0x11000] ;  /* 0x01100000dc307984 */ /* 0x0002a20000000c00 */
        /* <DEDUP_REMOVED lines=34> */
.L_x_507:
[----:B------:R-:W-:Y:S05]  /*a850*/  BSYNC B0 ;  /* 0x0000000000007941 */ /* 0x000fea0003800000 */
.L_x_506:
        /* <DEDUP_REMOVED lines=22> */
.L_x_509:
[----:B------:R-:W-:Y:S05]  /*a9c0*/  BSYNC B0 ;  /* 0x0000000000007941 */ /* 0x000fea0003800000 */
.L_x_508:
        /* <DEDUP_REMOVED lines=38> */
.L_x_511:
[----:B------:R-:W-:Y:S05]  /*ac30*/  BSYNC B0 ;  /* 0x0000000000007941 */ /* 0x000fea0003800000 */
.L_x_510:
        /* <DEDUP_REMOVED lines=21> */
.L_x_484:
[----:B------:R-:W-:Y:S05]  /*ad90*/  BSYNC B1 ;  /* 0x0000000000017941 */ /* 0x000fea0003800000 */
.L_x_470:
        /* <DEDUP_REMOVED lines=8> */
.L_x_512:
[----:B------:R-:W-:Y:S05]  /*ae20*/  EXIT ;  /* 0x000000000000794d */ /* 0x000fea0003800000 */
.L_x_514:
        /* <DEDUP_REMOVED lines=13> */
.L_x_1045:


//--------------------- .text._ZN5flash44flash_bwd_dq_dk_dv_loop_seqk_parallel_kernelI23Flash_bwd_kernel_traitsILi256ELi64ELi64ELi8ELi4ELi2ELi2ELb0ELb1EN7cutlass10bfloat16_tE19Flash_kernel_traitsILi256ELi64ELi64ELi8ES3_EELb0ELb1ELb0ELb0ELb0ELb0ELb1EEEvNS_16Flash_bwd_paramsE --------------------------
	.section	.text._ZN5flash44flash_bwd_dq_dk_dv_loop_seqk_parallel_kernelI23Flash_bwd_kernel_traitsILi256ELi64ELi64ELi8ELi4ELi2ELi2ELb0ELb1EN7cutlass10bfloat16_tE19Flash_kernel_traitsILi256ELi64ELi64ELi8ES3_EELb0ELb1ELb0ELb0ELb0ELb0ELb1EEEvNS_16Flash_bwd_paramsE,"ax",@progbits
	.align	128
        .global         _ZN5flash44flash_bwd_dq_dk_dv_loop_seqk_parallel_kernelI23Flash_bwd_kernel_traitsILi256ELi64ELi64ELi8ELi4ELi2ELi2ELb0ELb1EN7cutlass10bfloat16_tE19Flash_kernel_traitsILi256ELi64ELi64ELi8ES3_EELb0ELb1ELb0ELb0ELb0ELb0ELb1EEEvNS_16Flash_bwd_paramsE
        .type           _ZN5flash44flash_bwd_dq_dk_dv_loop_seqk_parallel_kernelI23Flash_bwd_kernel_traitsILi256ELi64ELi64ELi8ELi4ELi2ELi2ELb0ELb1EN7cutlass10bfloat16_tE19Flash_kernel_traitsILi256ELi64ELi64ELi8ES3_EELb0ELb1ELb0ELb0ELb0ELb0ELb1EEEvNS_16Flash_bwd_paramsE,@function
        .size           _ZN5flash44flash_bwd_dq_dk_dv_loop_seqk_parallel_kernelI23Flash_bwd_kernel_traitsILi256ELi64ELi64ELi8ELi4ELi2ELi2ELb0ELb1EN7cutlass10bfloat16_tE19Flash_kernel_traitsILi256ELi64ELi64ELi8ES3_EELb0ELb1ELb0ELb0ELb0ELb0ELb1EEEvNS_16Flash_bwd_paramsE,(.L_x_1046 - _ZN5flash44flash_bwd_dq_dk_dv_loop_seqk_parallel_kernelI23Flash_bwd_kernel_traitsILi256ELi64ELi64ELi8ELi4ELi2ELi2ELb0ELb1EN7cutlass10bfloat16_tE19Flash_kernel_traitsILi256ELi64ELi64ELi8ES3_EELb0ELb1ELb0ELb0ELb0ELb0ELb1EEEvNS_16Flash_bwd_paramsE)
        .other          _ZN5flash44flash_bwd_dq_dk_dv_loop_seqk_parallel_kernelI23Flash_bwd_kernel_traitsILi256ELi64ELi64ELi8ELi4ELi2ELi2ELb0ELb1EN7cutlass10bfloat16_tE19Flash_kernel_traitsILi256ELi64ELi64ELi8ES3_EELb0ELb1ELb0ELb0ELb0ELb0ELb1EEEvNS_16Flash_bwd_paramsE,@"STO_CUDA_ENTRY STV_DEFAULT"
_ZN5flash44flash_bwd_dq_dk_dv_loop_seqk_parallel_kernelI23Flash_bwd_kernel_traitsILi256ELi64ELi64ELi8ELi4ELi2ELi2ELb0ELb1EN7cutlass10bfloat16_tE19Flash_kernel_traitsILi256ELi64ELi64ELi8ES3_EELb0ELb1ELb0ELb0ELb0ELb0ELb1EEEvNS_16Flash_bwd_paramsE:
.text._ZN5flash44flash_bwd_dq_dk_dv_loop_seqk_parallel_kernelI23Flash_bwd_kernel_traitsILi256ELi64ELi64ELi8ELi4ELi2ELi2ELb0ELb1EN7cutlass10bfloat16_tE19Flash_kernel_traitsILi256ELi64ELi64ELi8ES3_EELb0ELb1ELb0ELb0ELb0ELb0ELb1EEEvNS_16Flash_bwd_paramsE:
        /* <DEDUP_REMOVED lines=166> */
.L_x_559:
        /* <DEDUP_REMOVED lines=73> */
.L_x_515:
        /* <DEDUP_REMOVED lines=73> */
[----:B------:R-:W-:Y:S02]  /*1380*/  UIMAD UR30, UR5, UR29, URZ ;  /* 0x0000001d051e72a4 */ /* 0x000fe4000f8e023f */
[----:B------:R-:W-:Y:S02]  /*1390*/  @UP3 USEL UR19, UR19, UR5, !UP1 ;  /* 0x0000000513133287 */ /* 0x000fe4000c800000 */
[----:B------:R-:W-:Y:S01]  /*13a0*/  IMAD.HI.U32 R5, R5, R6, RZ ;  /* 0x0000000605057227 */ /* 0x000fe200078e00ff */
[----:B------:R-:W-:Y:S02]  /*13b0*/  UIMAD UR21, UR10, UR12, UR21 ;  /* 0x0000000c0a1572a4 */ /* 0x000fe4000f8e0215 */
[----:B------:R-:W-:Y:S01]  /*13c0*/  @!UP3 UIMAD UR12, UR50, UR60, UR56 ;  /* 0x0000003c320cb2a4 */ /* 0x000fe2000f8e0238 */
[----:B------:R-:W-:Y:S01]  /*13d0*/  IMAD.MOV R7, RZ, RZ, -R5 ;  /* 0x000000ffff077224 */ /* 0x000fe200078e0a05 */
[----:B------:R-:W-:Y:S01]  /*13e0*/  @UP3 ULDC UR13, c[0x0][0x2e4] ;  /* 0x0000b900000d3ab9 */ /* 0x000fe20000000800 */
[----:B------:R-:W-:-:S02]  /*13f0*/  UIADD3 UR8, UR8, -0x40, URZ ;  /* 0xffffffc008087890 */ /* 0x000fc4000fffe03f */
[C---:B------:R-:W-:Y:S01]  /*1400*/  IMAD R6, R9.reuse, R7, R6 ;  /* 0x0000000709067224 */ /* 0x040fe200078e0206 */
[----:B------:R-:W-:Y:S02]  /*1410*/  @UP1 UIADD3 UR40, UR17, UR30, URZ ;  /* 0x0000001e11281290 */ /* 0x000fe4000fffe03f */
[----:B------:R-:W-:Y:S02]  /*1420*/  @UP3 UIMAD UR51, UR56, UR13, UR19 ;  /* 0x0000000d383332a4 */ /* 0x000fe4000f8e0213 */
[----:B------:R-:W-:Y:S01]  /*1430*/  ISETP.GT.U32.AND P1, PT, R9, R6, PT ;  /* 0x000000060900720c */ /* 0x000fe20003f24070 */
[----:B------:R-:W-:Y:S02]  /*1440*/  UIMAD.WIDE.U32 UR16, UR10, UR5, URZ ;  /* 0x000000050a1072a5 */ /* 0x000fe4000f8e003f */
[----:B------:R-:W-:Y:S02]  /*1450*/  @!UP3 UIMAD UR51, UR12, UR48, URZ ;  /* 0x000000300c33b2a4 */ /* 0x000fe4000f8e023f */
[----:B------:R-:W-:-:S02]  /*1460*/  USHF.R.S32.HI UR30, URZ, 0x1f, UR8 ;  /* 0x0000001f3f1e7899 */ /* 0x000fc40008011408 */
[----:B------:R-:W-:Y:S02]  /*1470*/  UIADD3 UR12, UP2, UR8, UR47, URZ ;  /* 0x0000002f080c7290 */ /* 0x000fe4000ff5e03f */
[----:B------:R-:W-:Y:S01]  /*1480*/  USEL UR55, UR24, UR16, !UP1 ;  /* 0x0000001018377287 */ /* 0x000fe2000c800000 */
[----:B------:R-:W-:Y:S01]  /*1490*/  ULDC.U8 UR22, c[0x0][0x480] ;  /* 0x0001200000167ab9 */ /* 0x000fe20000000000 */
[----:B------:R-:W-:Y:S02]  /*14a0*/  UIADD3.X UR16, UR30, UR37, URZ, UP2, !UPT ;  /* 0x000000251e107290 */ /* 0x000fe400097fe43f */
[----:B------:R-:W-:Y:S01]  /*14b0*/  @!P1 IMAD.IADD R6, R6, 0x1, -R9 ;  /* 0x0000000106069824 */ /* 0x000fe200078e0a09 */
[----:B------:R-:W-:Y:S01]  /*14c0*/  @!P1 IADD3 R5, R5, 0x1, RZ ;  /* 0x0000000105059810 */ /* 0x000fe20007ffe0ff */
[----:B------:R-:W-:Y:S01]  /*14d0*/  UIMAD UR13, UR11, UR12, URZ ;  /* 0x0000000c0b0d72a4 */ /* 0x000fe2000f8e023f */
[----:B------:R-:W-:Y:S01]  /*14e0*/  PLOP3.LUT P1, PT, PT, PT, UP0, 0x80, 0x0 ;  /* 0x000000000000781c */ /* 0x000fe20003f2f008 */
[----:B------:R-:W-:Y:S01]  /*14f0*/  @UP0 UIADD3 UR32, UR20, UR39, URZ ;  /* 0x0000002714200290 */ /* 0x000fe2000fffe03f */
[----:B------:R-:W-:Y:S01]  /*1500*/  ISETP.GE.U32.AND P0, PT, R6, R9, PT ;  /* 0x000000090600720c */ /* 0x000fe20003f06070 */
[----:B------:R-:W-:Y:S01]  /*1510*/  UISETP.NE.AND UP4, UPT, UR22, URZ, UPT ;  /* 0x0000003f1600728c */ /* 0x000fe2000bf85270 */
[----:B------:R-:W-:Y:S01]  /*1520*/  LOP3.LUT R6, R11, UR56, RZ, 0x3c, !PT ;  /* 0x000000380b067c12 */ /* 0x000fe2000f8e3cff */
[----:B------:R-:W-:Y:S01]  /*1530*/  UIMAD.WIDE.U32 UR36, UR10, UR12, URZ ;  /* 0x0000000c0a2472a5 */ /* 0x000fe2000f8e003f */
[----:B------:R-:W-:-:S02]  /*1540*/  @UP0 ULDC.64 UR22, c[0x0][0x250] ;  /* 0x0000940000160ab9 */ /* 0x000fc40000000a00 */
[----:B------:R-:W-:Y:S01]  /*1550*/  ISETP.GE.AND P2, PT, R6, RZ, PT ;  /* 0x000000ff0600720c */ /* 0x000fe20003f46270 */
[----:B------:R-:W-:Y:S02]  /*1560*/  UIMAD UR19, UR11, UR5, URZ ;  /* 0x000000050b1372a4 */ /* 0x000fe4000f8e023f */
[----:B------:R-:W-:Y:S02]  /*1570*/  UIMAD UR12, UR10, UR16, UR13 ;  /* 0x000000100a0c72a4 */ /* 0x000fe4000f8e020d */
[----:B------:R-:W-:Y:S02]  /*1580*/  @UP0 UIMAD.WIDE.U32 UR10, UR32, UR22, URZ ;  /* 0x00000016200a02a5 */ /* 0x000fe4000f8e003f */
[----:B------:R-:W-:Y:S01]  /*1590*/  @P0 VIADD R5, R5, 0x1 ;  /* 0x0000000105050836 */ /* 0x000fe20000000000 */
[----:B------:R-:W-:Y:S01]  /*15a0*/  UIMAD UR52, UR56, UR61, URZ ;  /* 0x0000003d383472a4 */ /* 0x000fe2000f8e023f */
[----:B------:R-:W-:Y:S01]  /*15b0*/  PLOP3.LUT P0, PT, PT, PT, UP3, 0x80, 0x0 ;  /* 0x000000000000781c */ /* 0x000fe20003f0f038 */
[----:B------:R-:W-:Y:S01]  /*15c0*/  @UP0 UIMAD UR13, UR32, UR23, URZ ;  /* 0x00000017200d02a4 */ /* 0x000fe2000f8e023f */
[----:B------:R-:W-:Y:S01]  /*15d0*/  IMAD.MOV.U32 R18, RZ, RZ, R5 ;  /* 0x000000ffff127224 */ /* 0x000fe200078e0005 */
[----:B------:R-:W-:-:S02]  /*15e0*/  UIADD3 UR47, UR25, UR21, URZ ;  /* 0x00000015192f7290 */ /* 0x000fc4000fffe03f */
[----:B------:R-:W-:Y:S02]  /*15f0*/  @!UP1 UIADD3 UR41, UR43, UR35, URZ ;  /* 0x000000232b299290 */ /* 0x000fe4000fffe03f */
[----:B------:R-:W-:Y:S01]  /*1600*/  USEL UR21, UR34, URZ, UP4 ;  /* 0x0000003f22157287 */ /* 0x000fe2000a000000 */
[----:B------:R-:W-:Y:S01]  /*1610*/  @!P2 IADD3 R18, -R18, RZ, RZ ;  /* 0x000000ff1212a210 */ /* 0x000fe20007ffe1ff */
[----:B------:R-:W-:Y:S01]  /*1620*/  USHF.R.S32.HI UR48, URZ, 0x6, UR31 ;  /* 0x000000063f307899 */ /* 0x000fe2000801141f */
[----:B------:R-:W-:Y:S01]  /*1630*/  @!P3 LOP3.LUT R18, RZ, R11, RZ, 0x33, !PT ;  /* 0x0000000bff12b212 */ /* 0x000fe200078e33ff */
[----:B------:R-:W-:Y:S02]  /*1640*/  @UP1 UIADD3 UR47, UR17, UR19, URZ ;  /* 0x00000013112f1290 */ /* 0x000fe4000fffe03f */
[----:B------:R-:W-:Y:S02]  /*1650*/  USHF.R.S32.HI UR54, URZ, 0x1f, UR52 ;  /* 0x0000001f3f367899 */ /* 0x000fe40008011434 */
[----:B------:R-:W-:-:S02]  /*1660*/  @UP0 UIADD3 UR35, UR11, UR13, URZ ;  /* 0x0000000d0b230290 */ /* 0x000fc4000fffe03f */
[----:B------:R-:W-:Y:S02]  /*1670*/  USEL UR53, UR53, URZ, UP4 ;  /* 0x0000003f35357287 */ /* 0x000fe4000a000000 */
        /* <DEDUP_REMOVED lines=17> */
.L_x_517:
        /* <DEDUP_REMOVED lines=13> */
.L_x_518:
        /* <DEDUP_REMOVED lines=11> */
.L_x_519:
[----:B------:R-:W-:-:S04]  /*1910*/  UIMAD UR5, UR50, UR60, UR56 ;  /* 0x0000003c320572a4 */ /* 0x000fc8000f8e0238 */
[----:B------:R-:W-:-:S12]  /*1920*/  UIMAD UR5, UR5, UR58, URZ ;  /* 0x0000003a050572a4 */ /* 0x000fd8000f8e023f */
.L_x_520:
[----:B------:R-:W1:Y:S01]  /*1930*/  LDC.64 R6, c[0x0][0x420] ;  /* 0x00010800ff067b82 */ /* 0x000e620000000a00 */
[----:B------:R-:W-:Y:S01]  /*1940*/  UIADD3 UR12, -UR9, UR38, UR33 ;  /* 0x00000026090c7290 */ /* 0x000fe2000fffe121 */
[----:B------:R-:W-:Y:S01]  /*1950*/  LEA.HI R10, R10, R12, RZ, 0x5 ;  /* 0x0000000c0a0a7211 */ /* 0x000fe200078f28ff */
[----:B------:R-:W-:Y:S01]  /*1960*/  UIMAD UR11, UR61, UR60, URZ ;  /* 0x0000003c3d0b72a4 */ /* 0x000fe2000f8e023f */
[----:B------:R-:W-:Y:S01]  /*1970*/  SHF.R.S32.HI R229, RZ, 0x1f, R228 ;  /* 0x0000001fffe57819 */ /* 0x000fe200000114e4 */
[----:B------:R-:W-:Y:S01]  /*1980*/  ULDC UR10, c[0x0][0x398] ;  /* 0x0000e600000a7ab9 */ /* 0x000fe20000000800 */
[----:B------:R-:W-:Y:S01]  /*1990*/  LOP3.LUT R11, R10, 0xffffffe0, RZ, 0xc0, !PT ;  /* 0xffffffe00a0b7812 */ /* 0x000fe200078ec0ff */
[----:B------:R-:W-:Y:S01]  /*19a0*/  UIADD3 UR12, UR12, -UR10, URZ ;  /* 0x8000000a0c0c7290 */ /* 0x000fe2000fffe03f */
[----:B------:R-:W-:Y:S01]  /*19b0*/  SHF.R.S32.HI R10, RZ, 0x5, R10 ;  /* 0x00000005ff0a7819 */ /* 0x000fe2000001140a */
[----:B------:R-:W-:Y:S01]  /*19c0*/  USHF.L.U32 UR10, UR11, 0x6, URZ ;  /* 0x000000060b0a7899 */ /* 0x000fe2000800063f */
[----:B------:R-:W-:Y:S01]  /*19d0*/  IADD3 R8, P0, R228, UR16, RZ ;  /* 0x00000010e4087c10 */ /* 0x000fe2000ff1e0ff */
[----:B------:R-:W-:Y:S01]  /*19e0*/  IMAD.IADD R11, R12, 0x1, -R11 ;  /* 0x000000010c0b7824 */ /* 0x000fe200078e0a0b */
[----:B------:R-:W-:Y:S01]  /*19f0*/  USHF.R.S32.HI UR43, URZ, 0x1f, UR56 ;  /* 0x0000001f3f2b7899 */ /* 0x000fe20008011438 */
[----:B------:R-:W-:Y:S01]  /*1a00*/  BSSY B1, `(.L_x_516) ;  /* 0x00008ce000017945 */ /* 0x000fe20003800000 */
[----:B------:R-:W-:Y:S01]  /*1a10*/  UIADD3 UR13, UP2, UP1, UR36, UR10, UR52 ;  /* 0x0000000a240d7290 */ /* 0x000fe2000f95e034 */
[----:B------:R-:W-:Y:S01]  /*1a20*/  IADD3.X R9, R229, UR41, RZ, P0, !PT ;  /* 0x00000029e5097c10 */ /* 0x000fe200087fe4ff */
[----:B------:R-:W-:Y:S01]  /*1a30*/  USHF.R.S32.HI UR10, URZ, 0x1f, UR10 ;  /* 0x0000001f3f0a7899 */ /* 0x000fe2000801140a */
[----:B------:R-:W-:Y:S01]  /*1a40*/  IADD3 R16, P0, R4, UR8, RZ ;  /* 0x0000000804107c10 */ /* 0x000fe2000ff1e0ff */
[----:B------:R-:W-:Y:S01]  /*1a50*/  ULDC.64 UR24, c[0x0][0x428] ;  /* 0x00010a0000187ab9 */ /* 0x000fe20000000a00 */
[----:B------:R-:W-:Y:S01]  /*1a60*/  ULDC.64 UR36, c[0x0][0x400] ;  /* 0x0001000000247ab9 */ /* 0x000fe20000000a00 */
[----:B------:R-:W-:Y:S01]  /*1a70*/  UIADD3.X UR10, UR17, UR10, UR54, UP2, UP1 ;  /* 0x0000000a110a7290 */ /* 0x000fe200097e2436 */
[----:B------:R-:W-:Y:S01]  /*1a80*/  IADD3.X R14, R27, UR30, RZ, P0, !PT ;  /* 0x0000001e1b0e7c10 */ /* 0x000fe200087fe4ff */
[----:B------:R-:W-:Y:S01]  /*1a90*/  USHF.R.S32.HI UR17, URZ, 0x1f, UR12 ;  /* 0x0000001f3f117899 */ /* 0x000fe2000801140c */
[----:B------:R-:W-:Y:S01]  /*1aa0*/  IMAD.U32 R15, RZ, RZ, UR24 ;  /* 0x00000018ff0f7e24 */ /* 0x000fe2000f8e00ff */
[----:B------:R-:W-:Y:S01]  /*1ab0*/  UIMAD UR19, UR43, UR24, URZ ;  /* 0x000000182b1372a4 */ /* 0x000fe2000f8e023f */
[C---:B-1----:R-:W-:Y:S01]  /*1ac0*/  IMAD R5, R6.reuse, UR30, RZ ;  /* 0x0000001e06057c24 */ /* 0x042fe2000f8e02ff */
[----:B------:R-:W-:Y:S01]  /*1ad0*/  ULEA.HI UR17, UR17, UR12, URZ, 0x6 ;  /* 0x0000000c11117291 */ /* 0x000fe2000f8f303f */
[----:B------:R-:W-:Y:S01]  /*1ae0*/  IMAD.WIDE.U32 R8, R6, UR8, R8 ;  /* 0x0000000806087c25 */ /* 0x000fe2000f8e0008 */
[----:B------:R-:W-:Y:S01]  /*1af0*/  UIMAD UR19, UR56, UR25, UR19 ;  /* 0x00000019381372a4 */ /* 0x000fe2000f8e0213 */
[----:B------:R-:W-:Y:S01]  /*1b00*/  IADD3 R242, R228, 0x40, RZ ;  /* 0x00000040e4f27810 */ /* 0x000fe20007ffe0ff */
[----:B------:R-:W-:Y:S01]  /*1b10*/  USHF.R.S32.HI UR17, URZ, 0x6, UR17 ;  /* 0x000000063f117899 */ /* 0x000fe20008011411 */
[----:B------:R-:W-:Y:S01]  /*1b20*/  IMAD R12, R7, UR8, R5 ;  /* 0x00000008070c7c24 */ /* 0x000fe2000f8e0205 */
[----:B------:R-:W-:Y:S01]  /*1b30*/  ULDC.64 UR26, c[0x0][0x258] ;  /* 0x00009600001a7ab9 */ /* 0x000fe20000000a00 */
[----:B------:R-:W-:Y:S01]  /*1b40*/  IMAD R5, R10, UR11, R11 ;  /* 0x0000000b0a057c24 */ /* 0x000fe2000f8e020b */
[----:B------:R-:W-:Y:S01]  /*1b50*/  UIADD3 UR11, UP2, UP1, UR21, UR13, UR55 ;  /* 0x0000000d150b7290 */ /* 0x000fe2000f95e037 */
[----:B------:R-:W-:Y:S01]  /*1b60*/  IMAD.IADD R9, R9, 0x1, R12 ;  /* 0x0000000109097824 */ /* 0x000fe200078e020c */
[----:B------:R-:W-:Y:S01]  /*1b70*/  UIADD3 UR42, UR8, UR5, URZ ;  /* 0x00000005082a7290 */ /* 0x000fe2000fffe03f */
[----:B------:R-:W-:Y:S01]  /*1b80*/  IMAD R11, R14, UR28, RZ ;  /* 0x0000001c0e0b7c24 */ /* 0x000fe2000f8e02ff */
[----:B------:R-:W-:Y:S01]  /*1b90*/  UIADD3.X UR10, UR53, UR10, UR47, UP2, UP1 ;  /* 0x0000000a350a7290 */ /* 0x000fe200097e242f */
[----:B------:R-:W-:Y:S01]  /*1ba0*/  IMAD.WIDE.U32 R12, R16, UR28, R228 ;  /* 0x0000001c100c7c25 */ /* 0x000fe2000f8e00e4 */
[----:B------:R-:W-:Y:S01]  /*1bb0*/  UISETP.LT.AND UP1, UPT, URZ, UR17, UPT ;  /* 0x000000113f00728c */ /* 0x000fe2000bf21270 */
[----:B------:R-:W-:Y:S01]  /*1bc0*/  IADD3 R10, P0, R5, UR11, RZ ;  /* 0x0000000b050a7c10 */ /* 0x000fe2000ff1e0ff */
[----:B------:R-:W-:Y:S01]  /*1bd0*/  UIMAD UR21, UR43, UR26, URZ ;  /* 0x0000001a2b1572a4 */ /* 0x000fe2000f8e023f */
[----:B------:R-:W-:Y:S01]  /*1be0*/  IMAD.WIDE.U32 R8, R15, UR56, R8 ;  /* 0x000000380f087c25 */ /* 0x000fe2000f8e0008 */
[----:B------:R-:W-:Y:S01]  /*1bf0*/  USEL UR17, URZ, UR17, !UP1 ;  /* 0x000000113f117287 */ /* 0x000fe2000c800000 */
[----:B------:R-:W-:Y:S01]  /*1c00*/  LEA.HI.X.SX32 R5, R5, UR10, 0x1, P0 ;  /* 0x0000000a05057c11 */ /* 0x000fe200080f0eff */
[----:B------:R-:W-:Y:S01]  /*1c10*/  ULDC.64 UR60, c[0x0][0x478] ;  /* 0x00011e00003c7ab9 */ /* 0x000fe20000000a00 */
        /* <DEDUP_REMOVED lines=10> */
[-C--:B------:R-:W-:Y:S01]  /*1cc0*/  IMAD R5, R27, R6.reuse, RZ ;  /* 0x000000061b057224 */ /* 0x080fe200078e02ff */
[----:B------:R-:W-:Y:S01]  /*1cd0*/  IADD3.X R13, R13, UR40, R20, P2, !PT ;  /* 0x000000280d0d7c10 */ /* 0x000fe200097fe414 */
[----:B------:R-:W-:Y:S01]  /*1ce0*/  ULDC.64 UR44, c[0x0][0x2b0] ;  /* 0x0000ac00002c7ab9 */ /* 0x000fe20000000a00 */
[----:B------:R-:W-:Y:S01]  /*1cf0*/  UIMAD.WIDE UR10, UR42, 0x4, UR60 ;  /* 0x000000042a0a78a5 */ /* 0x000fe2000f8e023c */
[----:B------:R-:W-:Y:S01]  /*1d00*/  IMAD.WIDE.U32 R10, R4, R6, R10 ;  /* 0x00000006040a7225 */ /* 0x000fe200078e000a */
[----:B------:R-:W-:-:S02]  /*1d10*/  UIMAD UR21, UR56, UR27, UR21 ;  /* 0x0000001b381572a4 */ /* 0x000fc4000f8e0215 */
[----:B------:R-:W-:Y:S01]  /*1d20*/  UIMAD.WIDE UR36, UR36, 0x4, UR44 ;  /* 0x00000004242478a5 */ /* 0x000fe2000f8e022c */
[----:B------:R-:W-:Y:S01]  /*1d30*/  IMAD.WIDE.U32 R12, R19, UR56, R12 ;  /* 0x00000038130c7c25 */ /* 0x000fe2000f8e000c */
[----:B------:R-:W-:Y:S01]  /*1d40*/  ULDC.64 UR26, c[0x0][0x210] ;  /* 0x00008400001a7ab9 */ /* 0x000fe20000000a00 */
[----:B------:R-:W-:Y:S01]  /*1d50*/  ULDC.64 UR24, c[0x0][0x3e0] ;  /* 0x0000f80000187ab9 */ /* 0x000fe20000000a00 */
[----:B------:R-:W-:Y:S01]  /*1d60*/  UMOV UR13, UR10 ;  /* 0x0000000a000d7c82 */ /* 0x000fe20008000000 */
[----:B------:R-:W-:Y:S01]  /*1d70*/  IMAD R5, R4, R7, R5 ;  /* 0x0000000704057224 */ /* 0x000fe200078e0205 */
[----:B------:R-:W-:Y:S01]  /*1d80*/  LEA R230, P3, R12, UR26, 0x1 ;  /* 0x0000001a0ce67c11 */ /* 0x000fe2000f8608ff */
[----:B------:R-:W-:Y:S01]  /*1d90*/  UMOV UR12, UR11 ;  /* 0x0000000b000c7c82 */ /* 0x000fe20008000000 */
[----:B------:R-:W-:Y:S01]  /*1da0*/  LEA R231, P2, R10, UR24, 0x1 ;  /* 0x000000180ae77c11 */ /* 0x000fe2000f8408ff */
[----:B------:R-:W-:Y:S01]  /*1db0*/  IMAD.IADD R17, R11, 0x1, R5 ;  /* 0x000000010b117824 */ /* 0x000fe200078e0205 */
[----:B------:R-:W-:Y:S01]  /*1dc0*/  IADD3 R21, R13, UR21, RZ ;  /* 0x000000150d157c10 */ /* 0x000fe2000fffe0ff */
[----:B------:R-:W-:Y:S01]  /*1dd0*/  UIADD3 UR5, UR48, -0x1, URZ ;  /* 0xffffffff30057890 */ /* 0x000fe2000fffe03f */
[C---:B------:R-:W-:Y:S01]  /*1de0*/  VIADD R243, R228.reuse, 0x80 ;  /* 0x00000080e4f37836 */ /* 0x040fe20000000000 */
[----:B------:R-:W-:Y:S01]  /*1df0*/  UMOV UR11, UR36 ;  /* 0x00000024000b7c82 */ /* 0x000fe20008000000 */
[----:B------:R-:W-:Y:S01]  /*1e00*/  UMOV UR10, UR37 ;  /* 0x00000025000a7c82 */ /* 0x000fe20008000000 */
[----:B------:R-:W-:Y:S01]  /*1e10*/  VIADD R244, R228, 0xc0 ;  /* 0x000000c0e4f47836 */ /* 0x000fe20000000000 */
        /* <DEDUP_REMOVED lines=22> */
.L_x_522:
        /* <DEDUP_REMOVED lines=20> */
.L_x_523:
        /* <DEDUP_REMOVED lines=38> */
.L_x_525:
[----:B------:R-:W-:Y:S05]  /*2320*/  BSYNC B0 ;  /* 0x0000000000007941 */ /* 0x000fea0003800000 */
.L_x_524:
        /* <DEDUP_REMOVED lines=21> */
.L_x_527:
[----:B------:R-:W-:Y:S05]  /*2480*/  BSYNC B0 ;  /* 0x0000000000007941 */ /* 0x000fea0003800000 */
.L_x_526:
        /* <DEDUP_REMOVED lines=34> */
.L_x_529:
[----:B------:R-:W-:Y:S05]  /*26b0*/  BSYNC B0 ;  /* 0x0000000000007941 */ /* 0x000fea0003800000 */
.L_x_528:
        /* <DEDUP_REMOVED lines=23> */
.L_x_521:
        /* <DEDUP_REMOVED lines=53> */
.L_x_532:
[----:B------:R-:W-:Y:S05]  /*2b80*/  BSYNC B0 ;  /* 0x0000000000007941 */ /* 0x000fea0003800000 */
.L_x_531:
        /* <DEDUP_REMOVED lines=45> */
.L_x_534:
[----:B------:R-:W-:Y:S05]  /*2e60*/  BSYNC B0 ;  /* 0x0000000000007941 */ /* 0x000fea0003800000 */
.L_x_533:
        /* <DEDUP_REMOVED lines=44> */
.L_x_536:
[----:B------:R-:W-:Y:S05]  /*3130*/  BSYNC B0 ;  /* 0x0000000000007941 */ /* 0x000fea0003800000 */
.L_x_535:
        /* <DEDUP_REMOVED lines=47> */
.L_x_538:
[----:B------:R-:W-:Y:S05]  /*3430*/  BSYNC B0 ;  /* 0x0000000000007941 */ /* 0x000fea0003800000 */
.L_x_537:
        /* <DEDUP_REMOVED lines=69> */
.L_x_540:
[----:B------:R-:W-:Y:S05]  /*3890*/  BSYNC B0 ;  /* 0x0000000000007941 */ /* 0x000fea0003800000 */
.L_x_539:
        /* <DEDUP_REMOVED lines=59> */
.L_x_542:
[----:B------:R-:W-:Y:S05]  /*3c50*/  BSYNC B0 ;  /* 0x0000000000007941 */ /* 0x000fea0003800000 */
.L_x_541:
        /* <DEDUP_REMOVED lines=71> */
.L_x_544:
[----:B------:R-:W-:Y:S05]  /*40d0*/  BSYNC B0 ;  /* 0x0000000000007941 */ /* 0x000fea0003800000 */
.L_x_543:
        /* <DEDUP_REMOVED lines=57> */
.L_x_546:
[----:B------:R-:W-:Y:S05]  /*4470*/  BSYNC B0 ;  /* 0x0000000000007941 */ /* 0x000fea0003800000 */
.L_x_545:
        /* <DEDUP_REMOVED lines=74> */
[----:B------:R-:W-:Y:S01]  /*4920*/  ULDC UR22, c[0x0][0x2dc] ;  /* 0x0000b70000167ab9 */ /* 0x000fe20000000800 */
[----:B------:R-:W-:Y:S01]  /*4930*/  UIADD3 UR21, UR21, -UR9, URZ ;  /* 0x8000000915157290 */ /* 0x000fe2000fffe03f */
[----:B------:R1:W5:Y:S01]  /*4940*/  @!P5 LDG.E R239, desc[UR6][R16.64+0x20] ;  /* 0x0000200610efd981 */ /* 0x000362000c1e1900 */
[----:B------:R-:W-:Y:S01]  /*4950*/  ULDC UR8, c[0x0][0x39c] ;  /* 0x0000e70000087ab9 */ /* 0x000fe20000000800 */
[----:B------:R-:W-:-:S02]  /*4960*/  ULDC UR15, c[0x0][0x2ec] ;  /* 0x0000bb00000f7ab9 */ /* 0x000fc40000000800 */
[----:B--2---:R-:W0:Y:S07]  /*4970*/  LDGDEPBAR ;  /* 0x00000000000079af */ /* 0x004e2e0000000000 */
.L_x_549:
[----:B------:R-:W0:Y:S01]  /*4980*/  LDGDEPBAR ;  /* 0x00000000000079af */ /* 0x000e220000000000 */
[----:B------:R-:W-:Y:S01]  /*4990*/  USHF.L.U32 UR14, UR5, 0x6, URZ ;  /* 0x00000006050e7899 */ /* 0x000fe2000800063f */
[----:B-----5:R-:W-:Y:S01]  /*49a0*/  FSETP.NEU.FTZ.AND P1, PT, R238, -INF , PT ;  /* 0xff800000ee00780b */ /* 0x020fe20003f3d000 */
[----:B------:R-:W-:Y:S02]  /*49b0*/  USHF.L.U32 UR16, UR18, 0x6, URZ ;  /* 0x0000000612107899 */ /* 0x000fe4000800063f */
[----:B------:R-:W-:Y:S02]  /*49c0*/  UISETP.GE.AND UP0, UPT, UR14, UR21, UPT ;  /* 0x000000150e00728c */ /* 0x000fe4000bf06270 */
[----:B------:R-:W-:Y:S04]  /*49d0*/  UIADD3 UR16, UR16, 0x40, URZ ;  /* 0x0000004010107890 */ /* 0x000fe8000fffe03f */
[----:B------:R-:W-:Y:S06]  /*49e0*/  UISETP.LT.AND UP0, UPT, UR16, UR9, UP0 ;  /* 0x000000091000728c */ /* 0x000fec0008701270 */
[----:B------:R-:W-:Y:S01]  /*49f0*/  PLOP3.LUT P0, PT, PT, PT, UP0, 0x80, 0x0 ;  /* 0x000000000000781c */ /* 0x000fe20003f0f008 */
[----:B------:R-:W-:Y:S01]  /*4a00*/  UISETP.GT.AND UP0, UPT, UR5, UR17, UPT ;  /* 0x000000110500728c */ /* 0x000fe2000bf04270 */
[----:B------:R-:W-:Y:S04]  /*4a10*/  DEPBAR.LE SB0, 0x0 ;  /* 0x000080000000791a */ /* 0x000fe80000000000 */
[----:B------:R-:W-:Y:S06]  /*4a20*/  BAR.SYNC.DEFER_BLOCKING 0x0 ;  /* 0x0000000000007b1d */ /* 0x000fec0000010000 */
[----:B-1----:R-:W-:Y:S05]  /*4a30*/  LDSM.16.M88.4 R16, [R214] ;  /* 0x00000000d610783b */ /* 0x002fea0000000200 */
[----:B------:R-:W1:Y:S05]  /*4a40*/  LDSM.16.M88.4 R8, [R3+UR4+0x10000] ;  /* 0x010000040308783b */ /* 0x000e6a0008000200 */
[----:B------:R-:W2:Y:S05]  /*4a50*/  LDSM.16.M88.4 R84, [R3+UR4+0x10800] ;  /* 0x010800040354783b */ /* 0x000eaa0008000200 */
[----:B------:R-:W-:Y:S05]  /*4a60*/  LDSM.16.M88.4 R88, [R216] ;  /* 0x00000000d858783b */ /* 0x000fea0000000200 */
[----:B------:R-:W3:Y:S05]  /*4a70*/  LDSM.16.M88.4 R92, [R2] ;  /* 0x00000000025c783b */ /* 0x000eea0000000200 */
[----:B------:R-:W4:Y:S05]  /*4a80*/  LDSM.16.M88.4 R96, [R2+0x800] ;  /* 0x000800000260783b */ /* 0x000f2a0000000200 */
[----:B------:R-:W-:Y:S05]  /*4a90*/  LDSM.16.M88.4 R100, [R219] ;  /* 0x00000000db64783b */ /* 0x000fea0000000200 */
[----:B------:R-:W4:Y:S05]  /*4aa0*/  LDSM.16.M88.4 R104, [R213] ;  /* 0x00000000d568783b */ /* 0x000f2a0000000200 */
[----:B------:R-:W-:Y:S01]  /*4ab0*/  LDSM.16.M88.4 R108, [R218] ;  /* 0x00000000da6c783b */ /* 0x000fe20000000200 */
[C---:B-1----:R-:W-:Y:S04]  /*4ac0*/  HMMA.16816.F32.BF16 R4, R16.reuse, R8, RZ ;  /* 0x000000081004723c */ /* 0x042fe800000418ff */
[----:B------:R-:W-:Y:S02]  /*4ad0*/  LDSM.16.M88.4 R112, [R212] ;  /* 0x00000000d470783b */ /* 0x000fe40000000200 */
        /* <DEDUP_REMOVED lines=9> */
[----:B------:R-:W2:Y:S05]  /*4b70*/  LDSM.16.M88.4 R88, [R212+0x800] ;  /* 0x00080000d458783b */ /* 0x000eaa0000000200 */
[C---:B------:R-:W-:Y:S01]  /*4b80*/  HMMA.16816.F32.BF16 R4, R100.reuse, R104, R4 ;  /* 0x000000686404723c */ /* 0x040fe20000041804 */
[----:B------:R-:W3:Y:S05]  /*4b90*/  LDSM.16.M88.4 R96, [R3+UR4+0x12000] ;  /* 0x012000040360783b */ /* 0x000eea0008000200 */
[C---:B------:R-:W-:Y:S01]  /*4ba0*/  HMMA.16816.F32.BF16 R8, R100.reuse, R106, R8 ;  /* 0x0000006a6408723c */ /* 0x040fe20000041808 */
[----:B------:R-:W-:Y:S05]  /*4bb0*/  LDSM.16.M88.4 R104, [R2+0x2000] ;  /* 0x002000000268783b */ /* 0x000fea0000000200 */
[C---:B-1----:R-:W-:Y:S06]  /*4bc0*/  HMMA.16816.F32.BF16 R12, R100.reuse, R84, R12 ;  /* 0x00000054640c723c */ /* 0x042fec000004180c */
[----:B------:R-:W-:Y:S01]  /*4bd0*/  HMMA.16816.F32.BF16 R16, R100, R86, R16 ;  /* 0x000000566410723c */ /* 0x000fe20000041810 */
[----:B------:R-:W1:Y:S05]  /*4be0*/  LDSM.16.M88.4 R84, [R3+UR4+0x12800] ;  /* 0x012800040354783b */ /* 0x000e6a0008000200 */
[C---:B------:R-:W-:Y:S01]  /*4bf0*/  HMMA.16816.F32.BF16 R4, R108.reuse, R112, R4 ;  /* 0x000000706c04723c */ /* 0x040fe20000041804 */
[----:B------:R-:W4:Y:S05]  /*4c00*/  LDSM.16.M88.4 R100, [R216+0x2000] ;  /* 0x00200000d864783b */ /* 0x000f2a0000000200 */
[C---:B------:R-:W-:Y:S01]  /*4c10*/  HMMA.16816.F32.BF16 R8, R108.reuse, R114, R8 ;  /* 0x000000726c08723c */ /* 0x040fe20000041808 */
[----:B------:R-:W-:Y:S05]  /*4c20*/  LDSM.16.M88.4 R112, [R213+0x2000] ;  /* 0x00200000d570783b */ /* 0x000fea0000000200 */
[C---:B--2---:R-:W-:Y:S06]  /*4c30*/  HMMA.16816.F32.BF16 R12, R108.reuse, R88, R12 ;  /* 0x000000586c0c723c */ /* 0x044fec000004180c */
[----:B------:R-:W-:Y:S01]  /*4c40*/  HMMA.16816.F32.BF16 R16, R108, R90, R16 ;  /* 0x0000005a6c10723c */ /* 0x000fe20000041810 */
[----:B------:R-:W2:Y:S05]  /*4c50*/  LDSM.16.M88.4 R88, [R2+0x2800] ;  /* 0x002800000258783b */ /* 0x000eaa0000000200 */
[C---:B---3--:R-:W-:Y:S01]  /*4c60*/  HMMA.16816.F32.BF16 R4, R92.reuse, R96, R4 ;  /* 0x000000605c04723c */ /* 0x048fe20000041804 */
[----:B------:R-:W3:Y:S05]  /*4c70*/  LDSM.16.M88.4 R108, [R219+0x2000] ;  /* 0x00200000db6c783b */ /* 0x000eea0000000200 */
[C---:B------:R-:W-:Y:S01]  /*4c80*/  HMMA.16816.F32.BF16 R8, R92.reuse, R98, R8 ;  /* 0x000000625c08723c */ /* 0x040fe20000041808 */
[----:B------:R-:W-:Y:S05]  /*4c90*/  LDSM.16.M88.4 R96, [R212+0x2000] ;  /* 0x00200000d460783b */ /* 0x000fea0000000200 */
[C---:B-1----:R-:W-:Y:S06]  /*4ca0*/  HMMA.16816.F32.BF16 R12, R92.reuse, R84, R12 ;  /* 0x000000545c0c723c */ /* 0x042fec000004180c */
[----:B------:R-:W-:Y:S01]  /*4cb0*/  HMMA.16816.F32.BF16 R16, R92, R86, R16 ;  /* 0x000000565c10723c */ /* 0x000fe20000041810 */
[----:B------:R-:W1:Y:S05]  /*4cc0*/  LDSM.16.M88.4 R84, [R213+0x2800] ;  /* 0x00280000d554783b */ /* 0x000e6a0000000200 */
[C---:B----4-:R-:W-:Y:S01]  /*4cd0*/  HMMA.16816.F32.BF16 R4, R100.reuse, R104, R4 ;  /* 0x000000686404723c */ /* 0x050fe20000041804 */
[----:B------:R-:W4:Y:S05]  /*4ce0*/  LDSM.16.M88.4 R92, [R218+0x2000] ;  /* 0x00200000da5c783b */ /* 0x000f2a0000000200 */
[C---:B------:R-:W-:Y:S01]  /*4cf0*/  HMMA.16816.F32.BF16 R8, R100.reuse, R106, R8 ;  /* 0x0000006a6408723c */ /* 0x040fe20000041808 */
[----:B------:R-:W-:Y:S05]  /*4d00*/  LDSM.16.M88.4 R104, [R3+UR4+0x14000] ;  /* 0x014000040368783b */ /* 0x000fea0008000200 */
        /* <DEDUP_REMOVED lines=9> */
[----:B------:R-:W1:Y:S05]  /*4da0*/  LDSM.16.M88.4 R84, [R3+UR4+0x14800] ;  /* 0x014800040354783b */ /* 0x000e6a0008000200 */
[C---:B----4-:R-:W-:Y:S01]  /*4db0*/  HMMA.16816.F32.BF16 R4, R92.reuse, R96, R4 ;  /* 0x000000605c04723c */ /* 0x050fe20000041804 */
        /* <DEDUP_REMOVED lines=43> */
[C---:B------:R-:W-:Y:S06]  /*5070*/  HMMA.16816.F32.BF16 R8, R92.reuse, R98, R8 ;  /* 0x000000625c08723c */ /* 0x040fec0000041808 */
[C---:B--2---:R-:W-:Y:S06]  /*5080*/  HMMA.16816.F32.BF16 R12, R92.reuse, R88, R12 ;  /* 0x000000585c0c723c */ /* 0x044fec000004180c */
[----:B------:R-:W-:Y:S06]  /*5090*/  HMMA.16816.F32.BF16 R16, R92, R90, R16 ;  /* 0x0000005a5c10723c */ /* 0x000fec0000041810 */
[C---:B---3--:R-:W-:Y:S06]  /*50a0*/  HMMA.16816.F32.BF16 R4, R100.reuse, R104, R4 ;  /* 0x000000686404723c */ /* 0x048fec0000041804 */
[C---:B------:R-:W-:Y:S06]  /*50b0*/  HMMA.16816.F32.BF16 R8, R100.reuse, R106, R8 ;  /* 0x0000006a6408723c */ /* 0x040fec0000041808 */
[C---:B-1----:R-:W-:Y:S06]  /*50c0*/  HMMA.16816.F32.BF16 R12, R100.reuse, R84, R12 ;  /* 0x00000054640c723c */ /* 0x042fec000004180c */
[----:B------:R-:W-:Y:S01]  /*50d0*/  HMMA.16816.F32.BF16 R16, R100, R86, R16 ;  /* 0x000000566410723c */ /* 0x000fe20000041810 */
[----:B------:R-:W1:Y:S05]  /*50e0*/  LDSM.16.M88.4 R84, [R212+0x6800] ;  /* 0x00680000d454783b */ /* 0x000e6a0000000200 */
[C---:B----4-:R-:W-:Y:S06]  /*50f0*/  HMMA.16816.F32.BF16 R4, R108.reuse, R112, R4 ;  /* 0x000000706c04723c */ /* 0x050fec0000041804 */
[C---:B------:R-:W-:Y:S11]  /*5100*/  HMMA.16816.F32.BF16 R8, R108.reuse, R114, R8 ;  /* 0x000000726c08723c */ /* 0x040ff60000041808 */
        /* <DEDUP_REMOVED lines=9> */
[----:B------:R-:W-:Y:S01]  /*51a0*/  FMUL.FTZ R9, R9, UR8 ;  /* 0x0000000809097c20 */ /* 0x000fe20008410000 */
[C---:B-1----:R-:W-:Y:S04]  /*51b0*/  HMMA.16816.F32.BF16 R12, R108.reuse, R84, R12 ;  /* 0x000000546c0c723c */ /* 0x042fe8000004180c */
[----:B------:R1:W3:Y:S02]  /*51c0*/  MUFU.TANH R122, R4 ;  /* 0x00000004007a7308 */ /* 0x0002e40000002400 */
[----:B------:R-:W-:Y:S08]  /*51d0*/  HMMA.16816.F32.BF16 R16, R108, R86, R16 ;  /* 0x000000566c10723c */ /* 0x000ff00000041810 */
[----:B------:R4:W-:Y:S03]  /*51e0*/  MUFU.TANH R120, R8 ;  /* 0x0000000800787308 */ /* 0x0009e60000002400 */
[----:B--2---:R-:W-:Y:S07]  /*51f0*/  @!P0 IADD3 R7, R247, UR14, RZ ;  /* 0x0000000ef7078c10 */ /* 0x004fee000fffe0ff */
[----:B------:R2:W-:Y:S01]  /*5200*/  MUFU.TANH R131, R6 ;  /* 0x0000000600837308 */ /* 0x0005e20000002400 */
[----:B-1----:R-:W-:Y:S04]  /*5210*/  MOV R4, UR18 ;  /* 0x0000001200047c02 */ /* 0x002fe80008000f00 */
[----:B------:R-:W-:Y:S01]  /*5220*/  @!P0 LEA R4, R4, R249, 0x6 ;  /* 0x000000f904048211 */ /* 0x000fe200078e30ff */
[----:B------:R-:W-:Y:S04]  /*5230*/  FMUL.FTZ R12, R12, UR8 ;  /* 0x000000080c0c7c20 */ /* 0x000fe80008410000 */
[----:B------:R3:W1:Y:S01]  /*5240*/  MUFU.TANH R121, R5 ;  /* 0x0000000500797308 */ /* 0x0006620000002400 */
[----:B----4-:R-:W-:Y:S01]  /*5250*/  @!P0 VIMNMX R8, R7, UR9, PT ;  /* 0x0000000907088c48 */ /* 0x010fe2000bfe0100 */
[----:B------:R-:W-:Y:S01]  /*5260*/  FMUL.FTZ R13, R13, UR8 ;  /* 0x000000080d0d7c20 */ /* 0x000fe20008410000 */
[----:B------:R-:W-:Y:S01]  /*5270*/  @!P0 VIADDMNMX R7, R7, R252, UR9, PT ;  /* 0x0000000907078e46 */ /* 0x000fe2000b8001fc */
[----:B------:R-:W-:Y:S01]  /*5280*/  FMUL.FTZ R14, R14, UR8 ;  /* 0x000000080e0e7c20 */ /* 0x000fe20008410000 */
[----:B------:R-:W-:Y:S01]  /*5290*/  @!P0 ISETP.GE.AND P2, PT, R4, R8, PT ;  /* 0x000000080400820c */ /* 0x000fe20003f46270 */
[----:B------:R-:W-:Y:S01]  /*52a0*/  FMUL.FTZ R15, R15, UR8 ;  /* 0x000000080f0f7c20 */ /* 0x000fe20008410000 */
[----:B------:R-:W-:Y:S03]  /*52b0*/  FMUL.FTZ R16, R16, UR8 ;  /* 0x0000000810107c20 */ /* 0x000fe60008410000 */
[----:B------:R4:W-:Y:S01]  /*52c0*/  MUFU.TANH R129, R11 ;  /* 0x0000000b00817308 */ /* 0x0009e20000002400 */
[----:B--2---:R-:W-:Y:S01]  /*52d0*/  FMUL.FTZ R6, R238, 1.4426950216293334961 ;  /* 0x3fb8aa3bee067820 */ /* 0x004fe20000410000 */
[----:B------:R-:W-:Y:S01]  /*52e0*/  FMUL.FTZ R17, R17, UR8 ;  /* 0x0000000811117c20 */ /* 0x000fe20008410000 */
[----:B------:R-:W-:Y:S01]  /*52f0*/  FMUL.FTZ R18, R18, UR8 ;  /* 0x0000000812127c20 */ /* 0x000fe20008410000 */
[----:B------:R-:W-:Y:S02]  /*5300*/  FMUL.FTZ R19, R19, UR8 ;  /* 0x0000000813137c20 */ /* 0x000fe40008410000 */
[----:B------:R-:W-:Y:S04]  /*5310*/  FSEL R6, R6, RZ, P1 ;  /* 0x000000ff06067208 */ /* 0x000fe80000800000 */
[----:B------:R1:W-:Y:S01]  /*5320*/  MUFU.TANH R130, R10 ;  /* 0x0000000a00827308 */ /* 0x0003e20000002400 */
[----:B---3--:R-:W-:Y:S02]  /*5330*/  MOV R5, R122 ;  /* 0x0000007a00057202 */ /* 0x008fe40000000f00 */
[----:B------:R-:W-:Y:S02]  /*5340*/  @!P0 FSEL R5, R122, -INF , !P2 ;  /* 0xff8000007a058808 */ /* 0x000fe40005000000 */
[----:B------:R-:W-:Y:S03]  /*5350*/  FSETP.NEU.FTZ.AND P1, PT, R239, -INF , PT ;  /* 0xff800000ef00780b */ /* 0x000fe60003f3d000 */
[--C-:B------:R-:W-:Y:S02]  /*5360*/  FFMA.FTZ R5, R5, UR15, -R6.reuse ;  /* 0x0000000f05057c23 */ /* 0x100fe40008010806 */
[----:B------:R2:W3:Y:S01]  /*5370*/  MUFU.TANH R119, R9 ;  /* 0x0000000900777308 */ /* 0x0004e20000002400 */
[C---:B----4-:R-:W-:Y:S04]  /*5380*/  @!P0 IADD3 R11, R4.reuse, 0x1, RZ ;  /* 0x00000001040b8810 */ /* 0x050fe80007ffe0ff */
[----:B------:R-:W-:Y:S05]  /*5390*/  @!P0 ISETP.GE.AND P2, PT, R11, R8, PT ;  /* 0x000000080b00820c */ /* 0x000fea0003f46270 */
[----:B------:R4:W-:Y:S01]  /*53a0*/  MUFU.EX2 R203, R5 ;  /* 0x0000000500cb7308 */ /* 0x0009e20000000800 */
[----:B-1----:R-:W-:Y:S02]  /*53b0*/  MOV R10, R121 ;  /* 0x00000079000a7202 */ /* 0x002fe40000000f00 */
[----:B------:R-:W-:Y:S02]  /*53c0*/  @!P0 FSEL R10, R121, -INF , !P2 ;  /* 0xff800000790a8808 */ /* 0x000fe40005000000 */
[----:B------:R-:W-:Y:S03]  /*53d0*/  @!P0 ISETP.GE.AND P2, PT, R4, R7, PT ;  /* 0x000000070400820c */ /* 0x000fe60003f46270 */
[--C-:B------:R-:W-:Y:S01]  /*53e0*/  FFMA.FTZ R10, R10, UR15, -R6.reuse ;  /* 0x0000000f0a0a7c23 */ /* 0x100fe20008010806 */
[----:B--2---:R-:W-:Y:S01]  /*53f0*/  MOV R9, R131 ;  /* 0x0000008300097202 */ /* 0x004fe20000000f00 */
[----:B------:R-:W1:Y:S01]  /*5400*/  MUFU.TANH R123, R12 ;  /* 0x0000000c007b7308 */ /* 0x000e620000002400 */
[----:B------:R-:W-:Y:S01]  /*5410*/  @!P0 FSEL R9, R131, -INF , !P2 ;  /* 0xff80000083098808 */ /* 0x000fe20005000000 */
[----:B----4-:R-:W-:Y:S08]  /*5420*/  FMUL.FTZ R5, R239, 1.4426950216293334961 ;  /* 0x3fb8aa3bef057820 */ /* 0x010ff00000410000 */
[----:B------:R2:W-:Y:S01]  /*5430*/  MUFU.EX2 R201, R10 ;  /* 0x0000000a00c97308 */ /* 0x0005e20000000800 */
[----:B------:R-:W-:Y:S02]  /*5440*/  FSEL R5, R5, RZ, P1 ;  /* 0x000000ff05057208 */ /* 0x000fe40000800000 */
[----:B------:R-:W-:Y:S07]  /*5450*/  @!P0 ISETP.GE.AND P1, PT, R11, R7, PT ;  /* 0x000000070b00820c */ /* 0x000fee0003f26270 */
[----:B------:R-:W4:Y:S01]  /*5460*/  MUFU.TANH R118, R13 ;  /* 0x0000000d00767308 */ /* 0x000f220000002400 */
[--C-:B------:R-:W-:Y:S01]  /*5470*/  FFMA.FTZ R11, R9, UR15, -R5.reuse ;  /* 0x0000000f090b7c23 */ /* 0x100fe20008010805 */
[----:B------:R-:W-:Y:S08]  /*5480*/  @!P0 IADD3 R9, R4, 0x8, RZ ;  /* 0x0000000804098810 */ /* 0x000ff00007ffe0ff */
[----:B------:R3:W-:Y:S01]  /*5490*/  MUFU.EX2 R211, R11 ;  /* 0x0000000b00d37308 */ /* 0x0007e20000000800 */
[----:B--2---:R-:W-:Y:S02]  /*54a0*/  MOV R10, R128 ;  /* 0x00000080000a7202 */ /* 0x004fe40000000f00 */
[----:B------:R-:W-:Y:S02]  /*54b0*/  @!P0 FSEL R10, R128, -INF , !P1 ;  /* 0xff800000800a8808 */ /* 0x000fe40004800000 */
[----:B------:R-:W-:Y:S03]  /*54c0*/  @!P0 ISETP.GE.AND P1, PT, R9, R8, PT ;  /* 0x000000080900820c */ /* 0x000fe60003f26270 */
[--C-:B------:R-:W-:Y:S01]  /*54d0*/  FFMA.FTZ R12, R10, UR15, -R5.reuse ;  /* 0x0000000f0a0c7c23 */ /* 0x100fe20008010805 */
[----:B------:R-:W-:Y:S01]  /*54e0*/  @!P0 IADD3 R10, R4, 0x9, RZ ;  /* 0x00000009040a8810 */ /* 0x000fe20007ffe0ff */
[----:B------:R-:W2:Y:S01]  /*54f0*/  MUFU.TANH R127, R14 ;  /* 0x0000000e007f7308 */ /* 0x000ea20000002400 */
[----:B---3--:R-:W-:Y:S09]  /*5500*/  MOV R11, R120 ;  /* 0x00000078000b7202 */ /* 0x008ff20000000f00 */
[----:B------:R3:W-:Y:S01]  /*5510*/  MUFU.EX2 R209, R12 ;  /* 0x0000000c00d17308 */ /* 0x0007e20000000800 */
[----:B------:R-:W-:Y:S02]  /*5520*/  @!P0 FSEL R11, R120, -INF , !P1 ;  /* 0xff800000780b8808 */ /* 0x000fe40004800000 */
[----:B------:R-:W-:Y:S03]  /*5530*/  @!P0 ISETP.GE.AND P1, PT, R10, R8, PT ;  /* 0x000000080a00820c */ /* 0x000fe60003f26270 */
[--C-:B------:R-:W-:Y:S04]  /*5540*/  FFMA.FTZ R11, R11, UR15, -R6.reuse ;  /* 0x0000000f0b0b7c23 */ /* 0x100fe80008010806 */
[----:B------:R-:W2:Y:S10]  /*5550*/  MUFU.TANH R126, R15 ;  /* 0x0000000f007e7308 */ /* 0x000eb40000002400 */
[----:B------:R1:W-:Y:S01]  /*5560*/  MUFU.EX2 R200, R11 ;  /* 0x0000000b00c87308 */ /* 0x0003e20000000800 */
[----:B---3--:R-:W-:Y:S02]  /*5570*/  MOV R12, R119 ;  /* 0x00000077000c7202 */ /* 0x008fe40000000f00 */
[----:B------:R-:W-:Y:S02]  /*5580*/  @!P0 FSEL R12, R119, -INF , !P1 ;  /* 0xff800000770c8808 */ /* 0x000fe40004800000 */
[-C--:B------:R-:W-:Y:S02]  /*5590*/  @!P0 ISETP.GE.AND P1, PT, R9, R7.reuse, PT ;  /* 0x000000070900820c */ /* 0x080fe40003f26270 */
[----:B------:R-:W-:Y:S03]  /*55a0*/  MOV R9, R130 ;  /* 0x0000008200097202 */ /* 0x000fe60000000f00 */
[----:B------:R-:W-:Y:S01]  /*55b0*/  MUFU.TANH R117, R16 ;  /* 0x0000001000757308 */ /* 0x000fe20000002400 */
[----:B------:R-:W-:Y:S02]  /*55c0*/  @!P0 FSEL R9, R130, -INF , !P1 ;  /* 0xff80000082098808 */ /* 0x000fe40004800000 */
[----:B------:R-:W-:Y:S02]  /*55d0*/  @!P0 ISETP.GE.AND P1, PT, R10, R7, PT ;  /* 0x000000070a00820c */ /* 0x000fe40003f26270 */
[----:B------:R-:W-:Y:S01]  /*55e0*/  @!P0 IADD3 R10, R4, 0x10, RZ ;  /* 0x00000010040a8810 */ /* 0x000fe20007ffe0ff */
[--C-:B------:R-:W-:Y:S04]  /*55f0*/  FFMA.FTZ R9, R9, UR15, -R5.reuse ;  /* 0x0000000f09097c23 */ /* 0x100fe80008010805 */
[----:B------:R-:W3:Y:S01]  /*5600*/  MUFU.TANH R116, R17 ;  /* 0x0000001100747308 */ /* 0x000ee20000002400 */
[--C-:B-1----:R-:W-:Y:S01]  /*5610*/  FFMA.FTZ R11, R12, UR15, -R6.reuse ;  /* 0x0000000f0c0b7c23 */ /* 0x102fe20008010806 */
[----:B------:R-:W-:Y:S08]  /*5620*/  MOV R12, R123 ;  /* 0x0000007b000c7202 */ /* 0x000ff00000000f00 */
[----:B------:R1:W-:Y:S10]  /*5630*/  MUFU.EX2 R198, R11 ;  /* 0x0000000b00c67308 */ /* 0x0003f40000000800 */
[----:B------:R4:W-:Y:S10]  /*5640*/  MUFU.EX2 R208, R9 ;  /* 0x0000000900d07308 */ /* 0x0009f40000000800 */
[----:B------:R-:W-:Y:S01]  /*5650*/  MUFU.TANH R125, R18 ;  /* 0x00000012007d7308 */ /* 0x000fe20000002400 */
[----:B-1----:R-:W-:Y:S02]  /*5660*/  MOV R11, R129 ;  /* 0x00000081000b7202 */ /* 0x002fe40000000f00 */
[----:B------:R-:W-:Y:S02]  /*5670*/  @!P0 FSEL R11, R129, -INF , !P1 ;  /* 0xff800000810b8808 */ /* 0x000fe40004800000 */
[-C--:B------:R-:W-:Y:S03]  /*5680*/  @!P0 ISETP.GE.AND P1, PT, R10, R8.reuse, PT ;  /* 0x000000080a00820c */ /* 0x080fe60003f26270 */
[--C-:B------:R-:W-:Y:S01]  /*5690*/  FFMA.FTZ R11, R11, UR15, -R5.reuse ;  /* 0x0000000f0b0b7c23 */ /* 0x100fe20008010805 */
[----:B----4-:R-:W-:Y:S01]  /*56a0*/  @!P0 IADD3 R9, R4, 0x11, RZ ;  /* 0x0000001104098810 */ /* 0x010fe20007ffe0ff */
[----:B------:R-:W-:Y:S01]  /*56b0*/  MUFU.TANH R124, R19 ;  /* 0x00000013007c7308 */ /* 0x000fe20000002400 */
[----:B------:R-:W-:Y:S02]  /*56c0*/  @!P0 FSEL R12, R123, -INF , !P1 ;  /* 0xff8000007b0c8808 */ /* 0x000fe40004800000 */
[----:B------:R-:W-:Y:S03]  /*56d0*/  @!P0 ISETP.GE.AND P1, PT, R9, R8, PT ;  /* 0x000000080900820c */ /* 0x000fe60003f26270 */
[--C-:B------:R-:W-:Y:S04]  /*56e0*/  FFMA.FTZ R12, R12, UR15, -R6.reuse ;  /* 0x0000000f0c0c7c23 */ /* 0x100fe80008010806 */
[----:B------:R1:W-:Y:S10]  /*56f0*/  MUFU.EX2 R206, R11 ;  /* 0x0000000b00ce7308 */ /* 0x0003f40000000800 */
[----:B------:R4:W-:Y:S01]  /*5700*/  MUFU.EX2 R202, R12 ;  /* 0x0000000c00ca7308 */ /* 0x0009e20000000800 */
[----:B-1----:R-:W-:Y:S02]  /*5710*/  MOV R11, R118 ;  /* 0x00000076000b7202 */ /* 0x002fe40000000f00 */
[----:B------:R-:W-:Y:S02]  /*5720*/  @!P0 FSEL R11, R118, -INF , !P1 ;  /* 0xff800000760b8808 */ /* 0x000fe40004800000 */
[----:B------:R-:W-:Y:S02]  /*5730*/  @!P0 ISETP.GE.AND P1, PT, R10, R7, PT ;  /* 0x000000070a00820c */ /* 0x000fe40003f26270 */
[----:B--2---:R-:W-:Y:S01]  /*5740*/  MOV R10, R127 ;  /* 0x0000007f000a7202 */ /* 0x004fe20000000f00 */
[--C-:B------:R-:W-:Y:S01]  /*5750*/  FFMA.FTZ R11, R11, UR15, -R6.reuse ;  /* 0x0000000f0b0b7c23 */ /* 0x100fe20008010806 */
[----:B------:R-:W-:Y:S02]  /*5760*/  @!P0 FSEL R10, R127, -INF , !P1 ;  /* 0xff8000007f0a8808 */ /* 0x000fe40004800000 */
[-C--:B------:R-:W-:Y:S01]  /*5770*/  @!P0 ISETP.GE.AND P1, PT, R9, R7.reuse, PT ;  /* 0x000000070900820c */ /* 0x080fe20003f26270 */
[----:B------:R1:W2:Y:S01]  /*5780*/  MUFU.EX2 R199, R11 ;  /* 0x0000000b00c77308 */ /* 0x0002a20000000800 */
[----:B------:R-:W-:Y:S02]  /*5790*/  MOV R9, R126 ;  /* 0x0000007e00097202 */ /* 0x000fe40000000f00 */
[----:B------:R-:W-:Y:S05]  /*57a0*/  @!P0 FSEL R9, R126, -INF , !P1 ;  /* 0xff8000007e098808 */ /* 0x000fea0004800000 */
[--C-:B----4-:R-:W-:Y:S01]  /*57b0*/  FFMA.FTZ R12, R9, UR15, -R5.reuse ;  /* 0x0000000f090c7c23 */ /* 0x110fe20008010805 */
[----:B------:R-:W-:Y:S03]  /*57c0*/  @!P0 IADD3 R9, R4, 0x19, RZ ;  /* 0x0000001904098810 */ /* 0x000fe60007ffe0ff */
[----:B------:R-:W-:Y:S01]  /*57d0*/  MUFU.EX2 R207, R12 ;  /* 0x0000000c00cf7308 */ /* 0x000fe20000000800 */
[--C-:B-1----:R-:W-:Y:S01]  /*57e0*/  FFMA.FTZ R11, R10, UR15, -R5.reuse ;  /* 0x0000000f0a0b7c23 */ /* 0x102fe20008010805 */
[----:B------:R-:W-:Y:S02]  /*57f0*/  @!P0 IADD3 R10, R4, 0x18, RZ ;  /* 0x00000018040a8810 */ /* 0x000fe40007ffe0ff */
[----:B---3--:R-:W-:Y:S06]  /*5800*/  MOV R4, R116 ;  /* 0x0000007400047202 */ /* 0x008fec0000000f00 */
[----:B------:R1:W3:Y:S01]  /*5810*/  MUFU.EX2 R210, R11 ;  /* 0x0000000b00d27308 */ /* 0x0002e20000000800 */
[CC--:B------:R-:W-:Y:S02]  /*5820*/  @!P0 ISETP.GE.AND P1, PT, R10.reuse, R8.reuse, PT ;  /* 0x000000080a00820c */ /* 0x0c0fe40003f26270 */
[----:B------:R-:W-:Y:S02]  /*5830*/  @!P0 ISETP.GE.AND P2, PT, R10, R7, PT ;  /* 0x000000070a00820c */ /* 0x000fe40003f46270 */
[----:B-1----:R-:W-:Y:S02]  /*5840*/  MOV R11, R117 ;  /* 0x00000075000b7202 */ /* 0x002fe40000000f00 */
        /* <DEDUP_REMOVED lines=9> */
[----:B------:R-:W-:Y:S05]  /*58e0*/  @!P0 FSEL R4, R124, -INF , !P1 ;  /* 0xff8000007c048808 */ /* 0x000fea0004800000 */
[----:B------:R2:W4:Y:S01]  /*58f0*/  MUFU.EX2 R196, R6 ;  /* 0x0000000600c47308 */ /* 0x0005220000000800 */
[----:B-1----:R-:W-:Y:S02]  /*5900*/  MOV R8, R125 ;  /* 0x0000007d00087202 */ /* 0x002fe40000000f00 */
[----:B------:R-:W-:Y:S02]  /*5910*/  @!P0 FSEL R8, R125, -INF , !P2 ;  /* 0xff8000007d088808 */ /* 0x000fe40005000000 */
[----:B------:R-:W-:Y:S03]  /*5920*/  IADD3 R114, P0, R240, UR13, RZ ;  /* 0x0000000df0727c10 */ /* 0x000fe6000ff1e0ff */
[--C-:B--2---:R-:W-:Y:S01]  /*5930*/  FFMA.FTZ R6, R8, UR15, -R5.reuse ;  /* 0x0000000f08067c23 */ /* 0x104fe20008010805 */
[----:B------:R-:W-:Y:S01]  /*5940*/  FFMA.FTZ R5, R4, UR15, -R5 ;  /* 0x0000000f04057c23 */ /* 0x000fe20008010805 */
[----:B------:R-:W-:Y:S02]  /*5950*/  F2FP.BF16.F32.PACK_AB R4, R198, R200 ;  /* 0x000000c8c604723e */ /* 0x000fe400000010ff */
[----:B------:R1:W-:Y:S01]  /*5960*/  MUFU.EX2 R205, R6 ;  /* 0x0000000600cd7308 */ /* 0x0003e20000000800 */
[----:B------:R-:W-:Y:S02]  /*5970*/  F2FP.BF16.F32.PACK_AB R8, R206, R208 ;  /* 0x000000d0ce08723e */ /* 0x000fe400000010ff */
[----:B------:R-:W-:Y:S02]  /*5980*/  IADD3.X R115, R241, UR12, RZ, P0, !PT ;  /* 0x0000000cf1737c10 */ /* 0x000fe400087fe4ff */
[----:B------:R-:W-:Y:S05]  /*5990*/  PLOP3.LUT P0, PT, PT, PT, UP0, 0x80, 0x0 ;  /* 0x000000000000781c */ /* 0x000fea0003f0f008 */
[----:B------:R2:W4:Y:S01]  /*59a0*/  MUFU.EX2 R204, R5 ;  /* 0x0000000500cc7308 */ /* 0x0005220000000800 */
[----:B------:R-:W4:Y:S05]  /*59b0*/  LDG.E R113, desc[UR6][R114.64] ;  /* 0x0000000672717981 */ /* 0x000f2a000c1e1900 */
[----:B------:R-:W4:Y:S01]  /*59c0*/  LDG.E R112, desc[UR6][R114.64+0x20] ;  /* 0x0000200672707981 */ /* 0x000f22000c1e1900 */
[----:B-1----:R-:W-:Y:S05]  /*59d0*/  F2FP.BF16.F32.PACK_AB R6, R201, R203 ;  /* 0x000000cbc906723e */ /* 0x002fea00000010ff */
[----:B------:R3:W-:Y:S01]  /*59e0*/  STS [R235+0x22000], R6 ;  /* 0x02200006eb007388 */ /* 0x0007e20000000800 */
[----:B--2---:R-:W-:Y:S05]  /*59f0*/  F2FP.BF16.F32.PACK_AB R5, R209, R211 ;  /* 0x000000d3d105723e */ /* 0x004fea00000010ff */
[----:B------:R4:W-:Y:S05]  /*5a00*/  STS [R235+0x22400], R5 ;  /* 0x02240005eb007388 */ /* 0x0009ea0000000800 */
[----:B------:R1:W-:Y:S05]  /*5a10*/  STS [R237+0x22000], R4 ;  /* 0x02200004ed007388 */ /* 0x0003ea0000000800 */
[----:B------:R-:W-:Y:S05]  /*5a20*/  STS [R237+0x22400], R8 ;  /* 0x02240008ed007388 */ /* 0x000fea0000000800 */
[----:B------:R-:W-:Y:S01]  /*5a30*/  STS [R234+0x22000], R7 ;  /* 0x02200007ea007388 */ /* 0x000fe20000000800 */
[----:B---3--:R-:W-:Y:S05]  /*5a40*/  F2FP.BF16.F32.PACK_AB R6, R207, R210 ;  /* 0x000000d2cf06723e */ /* 0x008fea00000010ff */
[----:B------:R-:W-:Y:S01]  /*5a50*/  STS [R234+0x22400], R6 ;  /* 0x02240006ea007388 */ /* 0x000fe20000000800 */
[----:B----4-:R-:W-:Y:S02]  /*5a60*/  F2FP.BF16.F32.PACK_AB R5, R196, R197 ;  /* 0x000000c5c405723e */ /* 0x010fe400000010ff */
[----:B-1----:R-:W-:Y:S03]  /*5a70*/  F2FP.BF16.F32.PACK_AB R4, R204, R205 ;  /* 0x000000cdcc04723e */ /* 0x002fe600000010ff */
[----:B------:R-:W-:Y:S05]  /*5a80*/  STS [R236+0x22000], R5 ;  /* 0x02200005ec007388 */ /* 0x000fea0000000800 */
[----:B------:R-:W-:Y:S05]  /*5a90*/  STS [R236+0x22400], R4 ;  /* 0x02240004ec007388 */ /* 0x000fea0000000800 */
[----:B------:R-:W-:Y:S05]  /*5aa0*/  LDSM.16.M88.4 R16, [R214+0x8000] ;  /* 0x00800000d610783b */ /* 0x000fea0000000200 */
[----:B------:R-:W1:Y:S05]  /*5ab0*/  LDSM.16.M88.4 R8, [R3+UR4+0x18000] ;  /* 0x018000040308783b */ /* 0x000e6a0008000200 */
[----:B------:R-:W2:Y:S05]  /*5ac0*/  LDSM.16.M88.4 R84, [R3+UR4+0x18800] ;  /* 0x018800040354783b */ /* 0x000eaa0008000200 */
        /* <DEDUP_REMOVED lines=20> */
[----:B------:R-:W4:Y:S05]  /*5c10*/  LDSM.16.M88.4 R104, [R3+UR4+0x1a000] ;  /* 0x01a000040368783b */ /* 0x000f2a0008000200 */
[C---:B-1----:R-:W-:Y:S06]  /*5c20*/  HMMA.16816.F32.BF16 R12, R100.reuse, R84, R12 ;  /* 0x00000054640c723c */ /* 0x042fec000004180c */
[----:B------:R-:W-:Y:S01]  /*5c30*/  HMMA.16816.F32.BF16 R16, R100, R86, R16 ;  /* 0x000000566410723c */ /* 0x000fe20000041810 */
[----:B------:R-:W1:Y:S05]  /*5c40*/  LDSM.16.M88.4 R84, [R3+UR4+0x1a800] ;  /* 0x01a800040354783b */ /* 0x000e6a0008000200 */
[C---:B--2---:R-:W-:Y:S01]  /*5c50*/  HMMA.16816.F32.BF16 R4, R92.reuse, R108, R4 ;  /* 0x0000006c5c04723c */ /* 0x044fe20000041804 */
[----:B------:R-:W-:Y:S05]  /*5c60*/  LDSM.16.M88.4 R100, [R216+0xa000] ;  /* 0x00a00000d864783b */ /* 0x000fea0000000200 */
[C---:B------:R-:W-:Y:S01]  /*5c70*/  HMMA.16816.F32.BF16 R8, R92.reuse, R110, R8 ;  /* 0x0000006e5c08723c */ /* 0x040fe20000041808 */
[----:B------:R-:W2:Y:S05]  /*5c80*/  LDSM.16.M88.4 R108, [R2+0xa000] ;  /* 0x00a00000026c783b */ /* 0x000eaa0000000200 */
[C---:B---3--:R-:W-:Y:S06]  /*5c90*/  HMMA.16816.F32.BF16 R12, R92.reuse, R88, R12 ;  /* 0x000000585c0c723c */ /* 0x048fec000004180c */
[----:B------:R-:W-:Y:S01]  /*5ca0*/  HMMA.16816.F32.BF16 R16, R92, R90, R16 ;  /* 0x0000005a5c10723c */ /* 0x000fe20000041810 */
[----:B------:R-:W3:Y:S05]  /*5cb0*/  LDSM.16.M88.4 R88, [R2+0xa800] ;  /* 0x00a800000258783b */ /* 0x000eea0000000200 */
[C---:B----4-:R-:W-:Y:S01]  /*5cc0*/  HMMA.16816.F32.BF16 R4, R96.reuse, R104, R4 ;  /* 0x000000686004723c */ /* 0x050fe20000041804 */
[----:B------:R-:W-:Y:S05]  /*5cd0*/  LDSM.16.M88.4 R92, [R219+0xa000] ;  /* 0x00a00000db5c783b */ /* 0x000fea0000000200 */
[C---:B------:R-:W-:Y:S01]  /*5ce0*/  HMMA.16816.F32.BF16 R8, R96.reuse, R106, R8 ;  /* 0x0000006a6008723c */ /* 0x040fe20000041808 */
[----:B------:R-:W4:Y:S05]  /*5cf0*/  LDSM.16.M88.4 R104, [R213+0xa000] ;  /* 0x00a00000d568783b */ /* 0x000f2a0000000200 */
[C---:B-1----:R-:W-:Y:S06]  /*5d00*/  HMMA.16816.F32.BF16 R12, R96.reuse, R84, R12 ;  /* 0x00000054600c723c */ /* 0x042fec000004180c */
[----:B------:R-:W-:Y:S01]  /*5d10*/  HMMA.16816.F32.BF16 R16, R96, R86, R16 ;  /* 0x000000566010723c */ /* 0x000fe20000041810 */
[----:B------:R-:W1:Y:S05]  /*5d20*/  LDSM.16.M88.4 R84, [R213+0xa800] ;  /* 0x00a80000d554783b */ /* 0x000e6a0000000200 */
        /* <DEDUP_REMOVED lines=76> */
[----:B------:R-:W-:Y:S01]  /*61f0*/  FFMA.FTZ R4, -R122, R122, 1 ;  /* 0x3f8000007a047423 */ /* 0x000fe2000001017a */
[----:B------:R-:W-:Y:S01]  /*6200*/  FFMA.FTZ R5, -R121, R121, 1 ;  /* 0x3f80000079057423 */ /* 0x000fe20000010179 */
[C---:B------:R-:W-:Y:S01]  /*6210*/  FADD.FTZ R86, -R113.reuse, R8 ;  /* 0x0000000871567221 */ /* 0x040fe20000010100 */
[----:B------:R-:W-:Y:S01]  /*6220*/  FADD.FTZ R9, -R113, R9 ;  /* 0x0000000971097221 */ /* 0x000fe20000010100 */
[----:B------:R-:W-:Y:S01]  /*6230*/  FMUL.FTZ R8, R4, UR8 ;  /* 0x0000000804087c20 */ /* 0x000fe20008410000 */
[----:B------:R-:W-:Y:S01]  /*6240*/  FMUL.FTZ R4, R5, UR8 ;  /* 0x0000000805047c20 */ /* 0x000fe20008410000 */
[----:B------:R-:W-:Y:S01]  /*6250*/  FFMA.FTZ R5, -R120, R120, 1 ;  /* 0x3f80000078057423 */ /* 0x000fe20000010178 */
[----:B------:R-:W-:Y:S01]  /*6260*/  FMUL.FTZ R87, R198, R9 ;  /* 0x00000009c6577220 */ /* 0x000fe20000410000 */
[----:B------:R-:W-:Y:S01]  /*6270*/  FMUL.FTZ R8, R84, R8 ;  /* 0x0000000854087220 */ /* 0x000fe20000410000 */
[----:B------:R-:W-:Y:S01]  /*6280*/  FMUL.FTZ R4, R85, R4 ;  /* 0x0000000455047220 */ /* 0x000fe20000410000 */
[----:B------:R-:W-:Y:S01]  /*6290*/  FFMA.FTZ R9, -R119, R119, 1 ;  /* 0x3f80000077097423 */ /* 0x000fe20000010177 */
[C---:B------:R-:W-:Y:S01]  /*62a0*/  FADD.FTZ R16, -R113.reuse, R16 ;  /* 0x0000001071107221 */ /* 0x040fe20000010100 */
[C---:B------:R-:W-:Y:S01]  /*62b0*/  FADD.FTZ R12, -R113.reuse, R12 ;  /* 0x0000000c710c7221 */ /* 0x040fe20000010100 */
[----:B------:R-:W-:Y:S01]  /*62c0*/  FMUL.FTZ R86, R200, R86 ;  /* 0x00000056c8567220 */ /* 0x000fe20000410000 */
[----:B------:R-:W-:Y:S01]  /*62d0*/  F2FP.BF16.F32.PACK_AB R4, R4, R8 ;  /* 0x000000080404723e */ /* 0x000fe200000010ff */
[----:B------:R-:W-:Y:S01]  /*62e0*/  FADD.FTZ R85, -R113, R17 ;  /* 0x0000001171557221 */ /* 0x000fe20000010100 */
[----:B------:R-:W-:Y:S01]  /*62f0*/  FMUL.FTZ R5, R5, UR8 ;  /* 0x0000000805057c20 */ /* 0x000fe20008410000 */
[----:B------:R-:W-:Y:S01]  /*6300*/  FMUL.FTZ R9, R9, UR8 ;  /* 0x0000000809097c20 */ /* 0x000fe20008410000 */
[----:B------:R-:W-:Y:S01]  /*6310*/  FMUL.FTZ R84, R197, R16 ;  /* 0x00000010c5547220 */ /* 0x000fe20000410000 */
[----:B------:R1:W-:Y:S01]  /*6320*/  STS [R235+0x20000], R4 ;  /* 0x02000004eb007388 */ /* 0x0003e20000000800 */
[----:B------:R-:W-:Y:S01]  /*6330*/  FMUL.FTZ R17, R202, R12 ;  /* 0x0000000cca117220 */ /* 0x000fe20000410000 */
[----:B------:R-:W-:Y:S01]  /*6340*/  FFMA.FTZ R12, -R117, R117, 1 ;  /* 0x3f800000750c7423 */ /* 0x000fe20000010175 */
[----:B------:R-:W-:Y:S01]  /*6350*/  FFMA.FTZ R16, -R116, R116, 1 ;  /* 0x3f80000074107423 */ /* 0x000fe20000010174 */
[----:B------:R-:W-:Y:S01]  /*6360*/  FMUL.FTZ R5, R86, R5 ;  /* 0x0000000556057220 */ /* 0x000fe20000410000 */
[----:B------:R-:W-:Y:S01]  /*6370*/  FMUL.FTZ R9, R87, R9 ;  /* 0x0000000957097220 */ /* 0x000fe20000410000 */
[----:B------:R-:W-:Y:S01]  /*6380*/  FMUL.FTZ R85, R196, R85 ;  /* 0x00000055c4557220 */ /* 0x000fe20000410000 */
[----:B------:R-:W-:Y:S01]  /*6390*/  FMUL.FTZ R12, R12, UR8 ;  /* 0x000000080c0c7c20 */ /* 0x000fe20008410000 */
[----:B------:R-:W-:Y:S01]  /*63a0*/  FMUL.FTZ R16, R16, UR8 ;  /* 0x0000000810107c20 */ /* 0x000fe20008410000 */
[----:B------:R-:W-:Y:S01]  /*63b0*/  FADD.FTZ R13, -R113, R13 ;  /* 0x0000000d710d7221 */ /* 0x000fe20000010100 */
[----:B------:R-:W-:Y:S01]  /*63c0*/  F2FP.BF16.F32.PACK_AB R9, R9, R5 ;  /* 0x000000050909723e */ /* 0x000fe200000010ff */
[----:B------:R-:W-:Y:S01]  /*63d0*/  FMUL.FTZ R12, R84, R12 ;  /* 0x0000000c540c7220 */ /* 0x000fe20000410000 */
[----:B------:R-:W-:Y:S01]  /*63e0*/  FMUL.FTZ R5, R85, R16 ;  /* 0x0000001055057220 */ /* 0x000fe20000410000 */
[----:B------:R-:W-:Y:S01]  /*63f0*/  FADD.FTZ R16, -R112, R10 ;  /* 0x0000000a70107221 */ /* 0x000fe20000010100 */
        /* <DEDUP_REMOVED lines=8> */
[C---:B------:R-:W-:Y:S01]  /*6480*/  FADD.FTZ R18, -R112.reuse, R18 ;  /* 0x0000001270127221 */ /* 0x040fe20000010100 */
[----:B------:R-:W-:Y:S01]  /*6490*/  FADD.FTZ R19, -R112, R19 ;  /* 0x0000001370137221 */ /* 0x000fe20000010100 */
[----:B------:R-:W-:Y:S01]  /*64a0*/  FMUL.FTZ R8, R88, R8 ;  /* 0x0000000858087220 */ /* 0x000fe20000410000 */
[----:B-1----:R-:W-:Y:S01]  /*64b0*/  FADD.FTZ R4, -R112, R7 ;  /* 0x0000000770047221 */ /* 0x002fe20000010100 */
[----:B------:R-:W-:Y:S01]  /*64c0*/  F2FP.BF16.F32.PACK_AB R7, R5, R12 ;  /* 0x0000000c0507723e */ /* 0x000fe200000010ff */
[----:B------:R-:W-:Y:S01]  /*64d0*/  FFMA.FTZ R5, -R128, R128, 1 ;  /* 0x3f80000080057423 */ /* 0x000fe20000010180 */
[----:B------:R-:W-:Y:S01]  /*64e0*/  FMUL.FTZ R13, R17, R13 ;  /* 0x0000000d110d7220 */ /* 0x000fe20000410000 */
[----:B------:R-:W-:Y:S01]  /*64f0*/  FMUL.FTZ R12, R209, R4 ;  /* 0x00000004d10c7220 */ /* 0x000fe20000410000 */
[----:B------:R-:W-:Y:S01]  /*6500*/  FFMA.FTZ R4, -R131, R131, 1 ;  /* 0x3f80000083047423 */ /* 0x000fe20000010183 */
[----:B------:R-:W-:Y:S01]  /*6510*/  FMUL.FTZ R17, R207, R15 ;  /* 0x0000000fcf117220 */ /* 0x000fe20000410000 */
[----:B------:R-:W-:Y:S01]  /*6520*/  FMUL.FTZ R15, R204, R19 ;  /* 0x00000013cc0f7220 */ /* 0x000fe20000410000 */
[----:B------:R-:W-:Y:S01]  /*6530*/  F2FP.BF16.F32.PACK_AB R8, R8, R13 ;  /* 0x0000000d0808723e */ /* 0x000fe200000010ff */
[----:B------:R-:W-:Y:S01]  /*6540*/  FMUL.FTZ R10, R4, UR8 ;  /* 0x00000008040a7c20 */ /* 0x000fe20008410000 */
[----:B------:R-:W-:Y:S01]  /*6550*/  FMUL.FTZ R4, R5, UR8 ;  /* 0x0000000805047c20 */ /* 0x000fe20008410000 */
[----:B------:R-:W-:Y:S01]  /*6560*/  FFMA.FTZ R5, -R130, R130, 1 ;  /* 0x3f80000082057423 */ /* 0x000fe20000010182 */
[----:B------:R-:W-:Y:S01]  /*6570*/  FADD.FTZ R13, -R112, R11 ;  /* 0x0000000b700d7221 */ /* 0x000fe20000010100 */
[----:B------:R-:W-:Y:S01]  /*6580*/  FMUL.FTZ R10, R6, R10 ;  /* 0x0000000a060a7220 */ /* 0x000fe20000410000 */
[----:B------:R-:W-:Y:S01]  /*6590*/  FMUL.FTZ R4, R12, R4 ;  /* 0x000000040c047220 */ /* 0x000fe20000410000 */
[----:B------:R-:W-:Y:S01]  /*65a0*/  FMUL.FTZ R11, R208, R16 ;  /* 0x00000010d00b7220 */ /* 0x000fe20000410000 */
[----:B------:R-:W-:Y:S01]  /*65b0*/  FMUL.FTZ R5, R5, UR8 ;  /* 0x0000000805057c20 */ /* 0x000fe20008410000 */
[----:B------:R-:W-:Y:S01]  /*65c0*/  FFMA.FTZ R6, -R129, R129, 1 ;  /* 0x3f80000081067423 */ /* 0x000fe20000010181 */
[----:B------:R-:W-:Y:S01]  /*65d0*/  FMUL.FTZ R13, R206, R13 ;  /* 0x0000000dce0d7220 */ /* 0x000fe20000410000 */
[----:B------:R-:W-:Y:S01]  /*65e0*/  F2FP.BF16.F32.PACK_AB R4, R4, R10 ;  /* 0x0000000a0404723e */ /* 0x000fe200000010ff */
[----:B------:R-:W-:Y:S01]  /*65f0*/  FMUL.FTZ R5, R11, R5 ;  /* 0x000000050b057220 */ /* 0x000fe20000410000 */
[----:B------:R-:W-:Y:S01]  /*6600*/  FMUL.FTZ R6, R6, UR8 ;  /* 0x0000000806067c20 */ /* 0x000fe20008410000 */
[----:B------:R-:W-:Y:S01]  /*6610*/  FFMA.FTZ R11, -R127, R127, 1 ;  /* 0x3f8000007f0b7423 */ /* 0x000fe2000001017f */
[----:B------:R-:W-:Y:S01]  /*6620*/  FFMA.FTZ R10, -R126, R126, 1 ;  /* 0x3f8000007e0a7423 */ /* 0x000fe2000001017e */
[----:B------:R1:W-:Y:S01]  /*6630*/  STS [R235+0x20400], R4 ;  /* 0x02040004eb007388 */ /* 0x0003e20000000800 */
[----:B------:R-:W-:Y:S01]  /*6640*/  FMUL.FTZ R6, R13, R6 ;  /* 0x000000060d067220 */ /* 0x000fe20000410000 */
[----:B------:R-:W-:Y:S01]  /*6650*/  FMUL.FTZ R16, R210, R14 ;  /* 0x0000000ed2107220 */ /* 0x000fe20000410000 */
[----:B------:R-:W-:Y:S01]  /*6660*/  FMUL.FTZ R11, R11, UR8 ;  /* 0x000000080b0b7c20 */ /* 0x000fe20008410000 */
[----:B------:R-:W-:Y:S01]  /*6670*/  FMUL.FTZ R10, R10, UR8 ;  /* 0x000000080a0a7c20 */ /* 0x000fe20008410000 */
[----:B------:R-:W-:Y:S01]  /*6680*/  FFMA.FTZ R13, -R125, R125, 1 ;  /* 0x3f8000007d0d7423 */ /* 0x000fe2000001017d */
[----:B------:R-:W-:Y:S01]  /*6690*/  FFMA.FTZ R12, -R124, R124, 1 ;  /* 0x3f8000007c0c7423 */ /* 0x000fe2000001017c */
[----:B------:R-:W-:Y:S01]  /*66a0*/  FMUL.FTZ R14, R205, R18 ;  /* 0x00000012cd0e7220 */ /* 0x000fe20000410000 */
[----:B------:R-:W-:Y:S01]  /*66b0*/  FMUL.FTZ R11, R16, R11 ;  /* 0x0000000b100b7220 */ /* 0x000fe20000410000 */
[----:B------:R-:W-:Y:S01]  /*66c0*/  FMUL.FTZ R10, R17, R10 ;  /* 0x0000000a110a7220 */ /* 0x000fe20000410000 */
[----:B------:R-:W-:Y:S01]  /*66d0*/  FMUL.FTZ R13, R13, UR8 ;  /* 0x000000080d0d7c20 */ /* 0x000fe20008410000 */
[----:B------:R-:W-:Y:S01]  /*66e0*/  FMUL.FTZ R12, R12, UR8 ;  /* 0x000000080c0c7c20 */ /* 0x000fe20008410000 */
[----:B------:R-:W-:Y:S01]  /*66f0*/  F2FP.BF16.F32.PACK_AB R6, R6, R5 ;  /* 0x000000050606723e */ /* 0x000fe200000010ff */
[----:B------:R-:W-:Y:S01]  /*6700*/  STS [R237+0x20000], R9 ;  /* 0x02000009ed007388 */ /* 0x000fe20000000800 */
[----:B------:R-:W-:Y:S01]  /*6710*/  FMUL.FTZ R13, R14, R13 ;  /* 0x0000000d0e0d7220 */ /* 0x000fe20000410000 */
[----:B------:R-:W-:Y:S01]  /*6720*/  FMUL.FTZ R12, R15, R12 ;  /* 0x0000000c0f0c7220 */ /* 0x000fe20000410000 */
[----:B------:R-:W-:Y:S02]  /*6730*/  F2FP.BF16.F32.PACK_AB R5, R10, R11 ;  /* 0x0000000b0a05723e */ /* 0x000fe400000010ff */
[----:B------:R-:W-:Y:S05]  /*6740*/  STS [R237+0x20400], R6 ;  /* 0x02040006ed007388 */ /* 0x000fea0000000800 */
[----:B------:R-:W-:Y:S01]  /*6750*/  STS [R234+0x20000], R8 ;  /* 0x02000008ea007388 */ /* 0x000fe20000000800 */
[----:B-1----:R-:W-:Y:S04]  /*6760*/  F2FP.BF16.F32.PACK_AB R4, R12, R13 ;  /* 0x0000000d0c04723e */ /* 0x002fe800000010ff */
[----:B------:R-:W-:Y:S05]  /*6770*/  STS [R234+0x20400], R5 ;  /* 0x02040005ea007388 */ /* 0x000fea0000000800 */
[----:B------:R-:W-:Y:S05]  /*6780*/  STS [R236+0x20000], R7 ;  /* 0x02000007ec007388 */ /* 0x000fea0000000800 */
        /* <DEDUP_REMOVED lines=159> */
.L_x_547:
        /* <DEDUP_REMOVED lines=471> */
.L_x_548:
        /* <DEDUP_REMOVED lines=222> */
.L_x_550:
        /* <DEDUP_REMOVED lines=19> */
.L_x_551:
        /* <DEDUP_REMOVED lines=58> */
.L_x_553:
[----:B------:R-:W-:Y:S05]  /*a1a0*/  BSYNC B0 ;  /* 0x0000000000007941 */ /* 0x000fea0003800000 */
.L_x_552:
        /* <DEDUP_REMOVED lines=22> */
.L_x_555:
[----:B------:R-:W-:Y:S05]  /*a310*/  BSYNC B0 ;  /* 0x0000000000007941 */ /* 0x000fea0003800000 */
.L_x_554:
        /* <DEDUP_REMOVED lines=38> */
.L_x_557:
[----:B------:R-:W-:Y:S05]  /*a580*/  BSYNC B0 ;  /* 0x0000000000007941 */ /* 0x000fea0003800000 */
.L_x_556:
        /* <DEDUP_REMOVED lines=21> */
.L_x_530:
[----:B------:R-:W-:Y:S05]  /*a6e0*/  BSYNC B1 ;  /* 0x0000000000017941 */ /* 0x000fea0003800000 */
.L_x_516:
        /* <DEDUP_REMOVED lines=8> */
.L_x_558:
[----:B------:R-:W-:Y:S05]  /*a770*/  EXIT ;  /* 0x000000000000794d */ /* 0x000fea0003800000 */
.L_x_560:
        /* <DEDUP_REMOVED lines=16> */
.L_x_1046:


//--------------------- .text._ZN5flash44flash_bwd_dq_dk_dv_loop_seqk_parallel_kernelI23Flash_bwd_kernel_traitsILi256ELi64ELi64ELi8ELi4ELi2ELi2ELb0ELb1EN7cutlass10bfloat16_tE19Flash_kernel_traitsILi256ELi64ELi64ELi8ES3_EELb1ELb1ELb0ELb0ELb0ELb1ELb0EEEvNS_16Flash_bwd_paramsE --------------------------
	.section	.text._ZN5flash44flash_bwd_dq_dk_dv_loop_seqk_parallel_kernelI23Flash_bwd_kernel_traitsILi256ELi64ELi64ELi8ELi4ELi2ELi2ELb0ELb1EN7cutlass10bfloat16_tE19Flash_kernel_traitsILi256ELi64ELi64ELi8ES3_EELb1ELb1ELb0ELb0ELb0ELb1ELb0EEEvNS_16Flash_bwd_paramsE,"ax",@progbits
	.align	128
        .global         _ZN5flash44flash_bwd_dq_dk_dv_loop_seqk_parallel_kernelI23Flash_bwd_kernel_traitsILi256ELi64ELi64ELi8ELi4ELi2ELi2ELb0ELb1EN7cutlass10bfloat16_tE19Flash_kernel_traitsILi256ELi64ELi64ELi8ES3_EELb1ELb1ELb0ELb0ELb0ELb1ELb0EEEvNS_16Flash_bwd_paramsE
        .type           _ZN5flash44flash_bwd_dq_dk_dv_loop_seqk_parallel_kernelI23Flash_bwd_kernel_traitsILi256ELi64ELi64ELi8ELi4ELi2ELi2ELb0ELb1EN7cutlass10bfloat16_tE19Flash_kernel_traitsILi256ELi64ELi64ELi8ES3_EELb1ELb1ELb0ELb0ELb0ELb1ELb0EEEvNS_16Flash_bwd_paramsE,@function
        .size           _ZN5flash44flash_bwd_dq_dk_dv_loop_seqk_parallel_kernelI23Flash_bwd_kernel_traitsILi256ELi64ELi64ELi8ELi4ELi2ELi2ELb0ELb1EN7cutlass10bfloat16_tE19Flash_kernel_traitsILi256ELi64ELi64ELi8ES3_EELb1ELb1ELb0ELb0ELb0ELb1ELb0EEEvNS_16Flash_bwd_paramsE,(.L_x_1047 - _ZN5flash44flash_bwd_dq_dk_dv_loop_seqk_parallel_kernelI23Flash_bwd_kernel_traitsILi256ELi64ELi64ELi8ELi4ELi2ELi2ELb0ELb1EN7cutlass10bfloat16_tE19Flash_kernel_traitsILi256ELi64ELi64ELi8ES3_EELb1ELb1ELb0ELb0ELb0ELb1ELb0EEEvNS_16Flash_bwd_paramsE)
        .other          _ZN5flash44flash_bwd_dq_dk_dv_loop_seqk_parallel_kernelI23Flash_bwd_kernel_traitsILi256ELi64ELi64ELi8ELi4ELi2ELi2ELb0ELb1EN7cutlass10bfloat16_tE19Flash_kernel_traitsILi256ELi64ELi64ELi8ES3_EELb1ELb1ELb0ELb0ELb0ELb1ELb0EEEvNS_16Flash_bwd_paramsE,@"STO_CUDA_ENTRY STV_DEFAULT"
_ZN5flash44flash_bwd_dq_dk_dv_loop_seqk_parallel_kernelI23Flash_bwd_kernel_traitsILi256ELi64ELi64ELi8ELi4ELi2ELi2ELb0ELb1EN7cutlass10bfloat16_tE19Flash_kernel_traitsILi256ELi64ELi64ELi8ES3_EELb1ELb1ELb0ELb0ELb0ELb1ELb0EEEvNS_16Flash_bwd_paramsE:
.text._ZN5flash44flash_bwd_dq_dk_dv_loop_seqk_parallel_kernelI23Flash_bwd_kernel_traitsILi256ELi64ELi64ELi8ELi4ELi2ELi2ELb0ELb1EN7cutlass10bfloat16_tE19Flash_kernel_traitsILi256ELi64ELi64ELi8ES3_EELb1ELb1ELb0ELb0ELb0ELb1ELb0EEEvNS_16Flash_bwd_paramsE:
        /* <DEDUP_REMOVED lines=14> */
[----:B------:R-:W-:Y:S02]  /*00e0*/  IMAD.MOV.U32 R226, RZ, RZ, 0x20 ;  /* 0x00000020ffe27424 */ /* 0x000fe400078e00ff */
[----:B------:R-:W-:Y:S02]  /*00f0*/  IMAD.MOV.U32 R222, RZ, RZ, 0x40 ;  /* 0x00000040ffde7424 */ /* 0x000fe400078e00ff */
[----:B------:R-:W-:Y:S02]  /*0100*/  IMAD.MOV.U32 R239, RZ, RZ, -0x10 ;  /* 0xfffffff0ffef7424 */ /* 0x000fe400078e00ff */
[----:B------:R-:W3:Y:S08]  /*0110*/  S2UR UR59, SR_CTAID.Z ;  /* 0x00000000003b79c3 */ /* 0x000ef00000002700 */
[----:B------:R-:W4:Y:S01]  /*0120*/  S2UR UR48, SR_CTAID.Y ;  /* 0x00000000003079c3 */ /* 0x000f220000002600 */
[----:B--2---:R-:W-:Y:S01]  /*0130*/  ULEA UR4, UR4, UR5, 0x18 ;  /* 0x0000000504047291 */ /* 0x004fe2000f8ec03f */
[----:B-1----:R-:W-:Y:S01]  /*0140*/  SHF.R.S32.HI R2, RZ, 0x1f, R8 ;  /* 0x0000001fff027819 */ /* 0x002fe20000011408 */
[----:B---3--:R-:W-:-:S03]  /*0150*/  USHF.R.S32.HI UR6, URZ, 0x1f, UR59 ;  /* 0x0000001f3f067899 */ /* 0x008fc6000801143b */
[CC--:B------:R-:W-:Y:S02]  /*0160*/  LEA.HI R13, R2.reuse, R8.reuse, RZ, 0x3 ;  /* 0x00000008020d7211 */ /* 0x0c0fe400078f18ff */
[CC--:B------:R-:W-:Y:S02]  /*0170*/  LEA.HI R0, R2.reuse, R8.reuse, RZ, 0x5 ;  /* 0x0000000802007211 */ /* 0x0c0fe400078f28ff */
[CC--:B------:R-:W-:Y:S01]  /*0180*/  LEA.HI R3, R2.reuse, R8.reuse, RZ, 0x4 ;  /* 0x0000000802037211 */ /* 0x0c0fe200078f20ff */
[----:B----4-:R-:W-:Y:S01]  /*0190*/  USHF.L.U32 UR5, UR48, 0x7, URZ ;  /* 0x0000000730057899 */ /* 0x010fe2000800063f */
[CC--:B------:R-:W-:Y:S02]  /*01a0*/  LEA.HI R248, R2.reuse, R8.reuse, RZ, 0x7 ;  /* 0x0000000802f87211 */ /* 0x0c0fe400078f38ff */
[CC--:B------:R-:W-:Y:S02]  /*01b0*/  LEA.HI R15, R2.reuse, R8.reuse, RZ, 0x6 ;  /* 0x00000008020f7211 */ /* 0x0c0fe400078f30ff */
[----:B------:R-:W-:-:S02]  /*01c0*/  LEA.HI R2, R2, R8, RZ, 0x2 ;  /* 0x0000000802027211 */ /* 0x000fc400078f10ff */
[----:B------:R-:W-:Y:S02]  /*01d0*/  LOP3.LUT R4, R0, 0xffffffe0, RZ, 0xc0, !PT ;  /* 0xffffffe000047812 */ /* 0x000fe400078ec0ff */
[----:B------:R-:W-:Y:S02]  /*01e0*/  LOP3.LUT R6, R3, 0xfffffff0, RZ, 0xc0, !PT ;  /* 0xfffffff003067812 */ /* 0x000fe400078ec0ff */
[----:B------:R-:W-:Y:S01]  /*01f0*/  LOP3.LUT R7, R2, 0x7ffffffc, RZ, 0xc0, !PT ;  /* 0x7ffffffc02077812 */ /* 0x000fe200078ec0ff */
[C---:B------:R-:W-:Y:S01]  /*0200*/  IMAD.IADD R10, R8.reuse, 0x1, -R4 ;  /* 0x00000001080a7824 */ /* 0x040fe200078e0a04 */
[----:B------:R-:W-:Y:S01]  /*0210*/  LOP3.LUT R5, R13, 0xfffffff8, RZ, 0xc0, !PT ;  /* 0xfffffff80d057812 */ /* 0x000fe200078ec0ff */
[C---:B------:R-:W-:Y:S01]  /*0220*/  IMAD.IADD R12, R8.reuse, 0x1, -R6 ;  /* 0x00000001080c7824 */ /* 0x040fe200078e0a06 */
[--C-:B------:R-:W-:Y:S01]  /*0230*/  SHF.R.S32.HI R4, RZ, 0x5, R0.reuse ;  /* 0x00000005ff047819 */ /* 0x100fe20000011400 */
[C---:B------:R-:W-:Y:S01]  /*0240*/  IMAD.IADD R16, R8.reuse, 0x1, -R7 ;  /* 0x0000000108107824 */ /* 0x040fe200078e0a07 */
[----:B------:R-:W-:Y:S01]  /*0250*/  SHF.R.S32.HI R7, RZ, 0x1f, R0 ;  /* 0x0000001fff077819 */ /* 0x000fe20000011400 */
[----:B------:R-:W-:Y:S01]  /*0260*/  IMAD.IADD R5, R8, 0x1, -R5 ;  /* 0x0000000108057824 */ /* 0x000fe200078e0a05 */
[----:B------:R-:W-:-:S02]  /*0270*/  SHF.R.S32.HI R6, RZ, 0x4, R3 ;  /* 0x00000004ff067819 */ /* 0x000fc40000011403 */
[--C-:B------:R-:W-:Y:S02]  /*0280*/  SHF.R.S32.HI R9, RZ, 0x2, R2.reuse ;  /* 0x00000002ff097819 */ /* 0x100fe40000011402 */
[----:B------:R-:W-:Y:S02]  /*0290*/  SHF.R.S32.HI R8, RZ, 0x1f, R2 ;  /* 0x0000001fff087819 */ /* 0x000fe40000011402 */
[----:B------:R-:W-:Y:S02]  /*02a0*/  LEA.HI R2, R7, R4, RZ, 0x2 ;  /* 0x0000000407027211 */ /* 0x000fe400078f10ff */
[----:B------:R-:W-:Y:S02]  /*02b0*/  LEA.HI R3, R3, R6, RZ, 0x1 ;  /* 0x0000000603037211 */ /* 0x000fe400078f08ff */
[----:B------:R-:W-:Y:S02]  /*02c0*/  SHF.R.S32.HI R11, RZ, 0x3, R13 ;  /* 0x00000003ff0b7819 */ /* 0x000fe4000001140d */
[----:B------:R-:W-:-:S02]  /*02d0*/  LEA.HI R0, R0, R4, RZ, 0x1 ;  /* 0x0000000400007211 */ /* 0x000fc400078f08ff */
[----:B------:R-:W-:Y:S01]  /*02e0*/  LOP3.LUT R7, R2, 0xfffffffc, RZ, 0xc0, !PT ;  /* 0xfffffffc02077812 */ /* 0x000fe200078ec0ff */
[----:B------:R-:W-:Y:S01]  /*02f0*/  IMAD.SHL.U32 R11, R11, 0x40, RZ ;  /* 0x000000400b0b7824 */ /* 0x000fe200078e00ff */
[----:B------:R-:W-:Y:S02]  /*0300*/  LOP3.LUT R3, R3, 0xfffffffe, RZ, 0xc0, !PT ;  /* 0xfffffffe03037812 */ /* 0x000fe400078ec0ff */
[----:B------:R-:W-:Y:S01]  /*0310*/  LOP3.LUT R0, R0, 0xfffffffe, RZ, 0xc0, !PT ;  /* 0xfffffffe00007812 */ /* 0x000fe200078ec0ff */
[----:B------:R-:W-:Y:S01]  /*0320*/  IMAD.IADD R250, R4, 0x1, -R7 ;  /* 0x0000000104fa7824 */ /* 0x000fe200078e0a07 */
        /* <DEDUP_REMOVED lines=8> */
[----:B------:R-:W-:Y:S01]  /*03b0*/  SHF.R.S32.HI R4, RZ, 0x1f, R10 ;  /* 0x0000001fff047819 */ /* 0x000fe2000001140a */
[----:B------:R-:W-:Y:S01]  /*03c0*/  IMAD.IADD R8, R9, 0x1, -R2 ;  /* 0x0000000109087824 */ /* 0x000fe200078e0a02 */
[----:B------:R-:W-:-:S02]  /*03d0*/  LOP3.LUT R3, R0, 0x38, R3, 0xf8, !PT ;  /* 0x0000003800037812 */ /* 0x000fc400078ef803 */
[----:B------:R-:W-:Y:S01]  /*03e0*/  SHF.R.U32.HI R2, RZ, 0x3, R0 ;  /* 0x00000003ff027819 */ /* 0x000fe20000011600 */
[----:B------:R-:W-:Y:S01]  /*03f0*/  IMAD.SHL.U32 R0, R5, 0x40, RZ ;  /* 0x0000004005007824 */ /* 0x000fe200078e00ff */
[----:B------:R-:W-:Y:S02]  /*0400*/  LEA.HI R236, R4, R10, RZ, 0x2 ;  /* 0x0000000a04ec7211 */ /* 0x000fe400078f10ff */
[----:B------:R-:W-:Y:S01]  /*0410*/  LOP3.LUT R9, R3, R2, RZ, 0x3c, !PT ;  /* 0x0000000203097212 */ /* 0x000fe200078e3cff */
[----:B------:R-:W-:Y:S01]  /*0420*/  IMAD.SHL.U32 R2, R224, 0x10, RZ ;  /* 0x00000010e0027824 */ /* 0x000fe200078e00ff */
[----:B------:R-:W-:Y:S02]  /*0430*/  SHF.R.S32.HI R3, RZ, 0x1f, R12 ;  /* 0x0000001fff037819 */ /* 0x000fe4000001140c */
[----:B------:R-:W-:Y:S02]  /*0440*/  LOP3.LUT R0, R0, 0x1c0, RZ, 0xc0, !PT ;  /* 0x000001c000007812 */ /* 0x000fe400078ec0ff */
[----:B------:R-:W-:-:S02]  /*0450*/  LEA.HI R11, R3, R12, RZ, 0x3 ;  /* 0x0000000c030b7211 */ /* 0x000fc400078f18ff */
[C---:B------:R-:W-:Y:S02]  /*0460*/  LOP3.LUT R4, R0.reuse, 0x10, R2, 0xf8, !PT ;  /* 0x0000001000047812 */ /* 0x040fe400078ef802 */
[--C-:B------:R-:W-:Y:S02]  /*0470*/  LOP3.LUT R3, R0, 0x8, R13.reuse, 0xf8, !PT ;  /* 0x0000000800037812 */ /* 0x100fe400078ef80d */
[----:B------:R-:W-:Y:S02]  /*0480*/  SHF.R.U32.HI R0, RZ, 0x3, R0 ;  /* 0x00000003ff007819 */ /* 0x000fe40000011600 */
[----:B------:R-:W-:Y:S02]  /*0490*/  LOP3.LUT R4, R4, 0x8, R13, 0xf8, !PT ;  /* 0x0000000804047812 */ /* 0x000fe400078ef80d */
[----:B------:R-:W-:Y:S01]  /*04a0*/  LOP3.LUT R2, R3, R0, RZ, 0x3c, !PT ;  /* 0x0000000003027212 */ /* 0x000fe200078e3cff */
[----:B------:R-:W-:Y:S01]  /*04b0*/  IMAD R3, R248, 0x800, R219 ;  /* 0x00000800f8037824 */ /* 0x000fe200078e02db */
[----:B------:R-:W-:Y:S01]  /*04c0*/  LOP3.LUT R219, R219, R4, R0, 0xf6, !PT ;  /* 0x00000004dbdb7212 */ /* 0x000fe200078ef600 */
[C---:B------:R-:W-:Y:S01]  /*04d0*/  IMAD.SHL.U32 R4, R8.reuse, 0x40, RZ ;  /* 0x0000004008047824 */ /* 0x040fe200078e00ff */
[----:B------:R-:W-:Y:S01]  /*04e0*/  LOP3.LUT R6, R8, 0x1, RZ, 0xc0, !PT ;  /* 0x0000000108067812 */ /* 0x000fe200078ec0ff */
[----:B------:R-:W-:Y:S01]  /*04f0*/  IMAD.IADD R2, R3, 0x1, R2 ;  /* 0x0000000103027824 */ /* 0x000fe200078e0202 */
[----:B------:R-:W-:-:S02]  /*0500*/  SHF.R.S32.HI R0, RZ, 0x6, R15 ;  /* 0x00000006ff007819 */ /* 0x000fc4000001140f */
[C---:B------:R-:W-:Y:S02]  /*0510*/  LOP3.LUT P4, RZ, R5.reuse, 0x2, RZ, 0xc0, !PT ;  /* 0x0000000205ff7812 */ /* 0x040fe4000788c0ff */
[----:B------:R-:W-:Y:S01]  /*0520*/  LOP3.LUT P3, RZ, R5, 0x4, RZ, 0xc0, !PT ;  /* 0x0000000405ff7812 */ /* 0x000fe2000786c0ff */
[C---:B------:R-:W-:Y:S01]  /*0530*/  IMAD R231, R0.reuse, 0x200, R9 ;  /* 0x0000020000e77824 */ /* 0x040fe200078e0209 */
[----:B------:R-:W-:Y:S01]  /*0540*/  LOP3.LUT R5, R11, 0xfffffff8, RZ, 0xc0, !PT ;  /* 0xfffffff80b057812 */ /* 0x000fe200078ec0ff */
[----:B------:R-:W-:Y:S01]  /*0550*/  IMAD.SHL.U32 R3, R0, 0x8, RZ ;  /* 0x0000000800037824 */ /* 0x000fe200078e00ff */
[----:B------:R-:W-:Y:S01]  /*0560*/  ISETP.NE.U32.AND P0, PT, R6, 0x1, PT ;  /* 0x000000010600780c */ /* 0x000fe20003f05070 */
[----:B------:R-:W-:Y:S01]  /*0570*/  IMAD.SHL.U32 R6, R248, 0x20, RZ ;  /* 0x00000020f8067824 */ /* 0x000fe200078e00ff */
[----:B------:R-:W-:Y:S01]  /*0580*/  LOP3.LUT R0, R4, 0x1c0, RZ, 0xc0, !PT ;  /* 0x000001c004007812 */ /* 0x000fe200078ec0ff */
[----:B------:R-:W-:Y:S01]  /*0590*/  IMAD.IADD R7, R12, 0x1, -R5 ;  /* 0x000000010c077824 */ /* 0x000fe200078e0a05 */
[----:B------:R-:W-:Y:S01]  /*05a0*/  R2P PR, R8, 0x6 ;  /* 0x0000000608007804 */ /* 0x000fe20000000000 */
[----:B------:R-:W-:Y:S01]  /*05b0*/  IMAD.SHL.U32 R5, R16, 0x2, RZ ;  /* 0x0000000210057824 */ /* 0x000fe200078e00ff */
[----:B------:R-:W-:Y:S01]  /*05c0*/  LOP3.LUT R6, R0, 0x20, R6, 0xf8, !PT ;  /* 0x0000002000067812 */ /* 0x000fe200078ef806 */
[----:B------:R-:W-:Y:S01]  /*05d0*/  IMAD.SHL.U32 R8, R14, 0x20, RZ ;  /* 0x000000200e087824 */ /* 0x000fe200078e00ff */
[----:B------:R-:W-:Y:S01]  /*05e0*/  SHF.R.U32.HI R4, RZ, 0x3, R0 ;  /* 0x00000003ff047819 */ /* 0x000fe20000011600 */
[--C-:B------:R-:W-:Y:S01]  /*05f0*/  IMAD R9, R250, 0x400, R5.reuse ;  /* 0x00000400fa097824 */ /* 0x100fe200078e0205 */
[----:B------:R-:W-:Y:S01]  /*0600*/  LOP3.LUT R3, R3, 0x18, RZ, 0xc0, !PT ;  /* 0x0000001803037812 */ /* 0x000fe200078ec0ff */
[----:B------:R-:W-:Y:S01]  /*0610*/  IMAD R5, R224, 0x400, R5 ;  /* 0x00000400e0057824 */ /* 0x000fe200078e0205 */
[----:B------:R-:W-:-:S02]  /*0620*/  LOP3.LUT P6, RZ, R7, 0x2, RZ, 0xc0, !PT ;  /* 0x0000000207ff7812 */ /* 0x000fc400078cc0ff */
[C---:B------:R-:W-:Y:S01]  /*0630*/  LOP3.LUT P5, RZ, R7.reuse, 0x4, RZ, 0xc0, !PT ;  /* 0x0000000407ff7812 */ /* 0x040fe200078ac0ff */
[----:B------:R-:W-:Y:S01]  /*0640*/  IMAD.SHL.U32 R7, R7, 0x40, RZ ;  /* 0x0000004007077824 */ /* 0x000fe200078e00ff */
[----:B------:R-:W-:Y:S02]  /*0650*/  LOP3.LUT R6, R6, R4, RZ, 0x3c, !PT ;  /* 0x0000000406067212 */ /* 0x000fe400078e3cff */
[----:B------:R-:W-:Y:S02]  /*0660*/  LOP3.LUT R10, R3, 0x20, R8, 0xf8, !PT ;  /* 0x00000020030a7812 */ /* 0x000fe400078ef808 */
[----:B------:R-:W-:Y:S01]  /*0670*/  LOP3.LUT R8, R4, R0, R3, 0x1e, !PT ;  /* 0x0000000004087212 */ /* 0x000fe200078e1e03 */
[----:B------:R-:W-:Y:S01]  /*0680*/  IMAD.IADD R9, R9, 0x1, R6 ;  /* 0x0000000109097824 */ /* 0x000fe200078e0206 */
[----:B------:R-:W-:Y:S01]  /*0690*/  LOP3.LUT R3, R7, 0x1c0, RZ, 0xc0, !PT ;  /* 0x000001c007037812 */ /* 0x000fe200078ec0ff */
[----:B------:R-:W-:Y:S01]  /*06a0*/  IMAD.SHL.U32 R6, R14, 0x8, RZ ;  /* 0x000000080e067824 */ /* 0x000fe200078e00ff */
[----:B------:R-:W-:Y:S01]  /*06b0*/  SEL R221, R222, 0xffffffc0, !P3 ;  /* 0xffffffc0dedd7807 */ /* 0x000fe20005800000 */
[----:B------:R-:W-:Y:S01]  /*06c0*/  IMAD.SHL.U32 R0, R11, 0x40, RZ ;  /* 0x000000400b007824 */ /* 0x000fe200078e00ff */
[----:B------:R-:W-:Y:S01]  /*06d0*/  SHF.R.U32.HI R4, RZ, 0x3, R3 ;  /* 0x00000003ff047819 */ /* 0x000fe20000011603 */
[----:B------:R-:W-:Y:S01]  /*06e0*/  IMAD.IADD R5, R5, 0x1, R8 ;  /* 0x0000000105057824 */ /* 0x000fe200078e0208 */
[----:B------:R-:W-:-:S02]  /*06f0*/  LOP3.LUT R6, R3, 0x8, R6, 0xf8, !PT ;  /* 0x0000000803067812 */ /* 0x000fc400078ef806 */
[----:B------:R-:W-:Y:S02]  /*0700*/  LOP3.LUT R0, R0, 0xfffffe00, RZ, 0xc0, !PT ;  /* 0xfffffe0000007812 */ /* 0x000fe400078ec0ff */
[----:B------:R-:W-:Y:S02]  /*0710*/  LOP3.LUT R3, R4, R10, R3, 0x1e, !PT ;  /* 0x0000000a04037212 */ /* 0x000fe400078e1e03 */
[----:B------:R-:W-:Y:S01]  /*0720*/  LOP3.LUT R4, R6, R4, RZ, 0x3c, !PT ;  /* 0x0000000406047212 */ /* 0x000fe200078e3cff */
[--C-:B------:R-:W-:Y:S01]  /*0730*/  IMAD R218, R250, 0x400, R0.reuse ;  /* 0x00000400fada7824 */ /* 0x100fe200078e0200 */
[----:B------:R-:W-:Y:S01]  /*0740*/  LEA R2, R2, UR4, 0x1 ;  /* 0x0000000402027c11 */ /* 0x000fe2000f8e08ff */
[----:B------:R-:W-:Y:S01]  /*0750*/  IMAD R224, R224, 0x400, R0 ;  /* 0x00000400e0e07824 */ /* 0x000fe200078e0200 */
[----:B------:R-:W-:Y:S01]  /*0760*/  LOP3.LUT R0, R3, R0, RZ, 0xfc, !PT ;  /* 0x0000000003007212 */ /* 0x000fe200078efcff */
[----:B------:R-:W-:Y:S01]  /*0770*/  IMAD.IADD R218, R218, 0x1, R4 ;  /* 0x00000001dada7824 */ /* 0x000fe200078e0204 */
[----:B------:R-:W-:Y:S01]  /*0780*/  LEA R237, R9, UR4, 0x1 ;  /* 0x0000000409ed7c11 */ /* 0x000fe2000f8e08ff */
[----:B------:R-:W-:Y:S01]  /*0790*/  IMAD.IADD R224, R4, 0x1, R224 ;  /* 0x0000000104e07824 */ /* 0x000fe200078e02e0 */
[----:B------:R-:W-:Y:S01]  /*07a0*/  SEL R222, R222, 0xffffffc0, !P5 ;  /* 0xffffffc0dede7807 */ /* 0x000fe20006800000 */
[----:B------:R-:W-:Y:S01]  /*07b0*/  IMAD.U32 R4, RZ, RZ, UR6 ;  /* 0x00000006ff047e24 */ /* 0x000fe2000f8e00ff */
[----:B------:R-:W-:Y:S01]  /*07c0*/  USHF.R.S32.HI UR6, URZ, 0x1f, UR48 ;  /* 0x0000001f3f067899 */ /* 0x000fe20008011430 */
[----:B------:R-:W-:Y:S01]  /*07d0*/  IMAD.U32 R3, RZ, RZ, UR5 ;  /* 0x00000005ff037e24 */ /* 0x000fe2000f8e00ff */
[----:B------:R-:W-:Y:S01]  /*07e0*/  USHF.R.S32.HI UR5, URZ, 0x1f, UR59 ;  /* 0x0000001f3f057899 */ /* 0x000fe2000801143b */
[----:B------:R-:W-:Y:S01]  /*07f0*/  LEA R218, R218, UR4, 0x1 ;  /* 0x00000004dada7c11 */ /* 0x000fe2000f8e08ff */
[----:B------:R-:W-:Y:S01]  /*0800*/  VIADD R238, R237, 0x20 ;  /* 0x00000020edee7836 */ /* 0x000fe20000000000 */
[----:B------:R-:W-:Y:S01]  /*0810*/  SEL R239, R239, 0x10, !P0 ;  /* 0x00000010efef7807 */ /* 0x000fe20004000000 */
[----:B------:R-:W-:Y:S01]  /*0820*/  IMAD.U32 R3, RZ, RZ, UR6 ;  /* 0x00000006ff037e24 */ /* 0x000fe2000f8e00ff */
[----:B------:R-:W-:Y:S01]  /*0830*/  UIADD3 UR6, UR4, 0x10000, URZ ;  /* 0x0001000004067890 */ /* 0x000fe2000fffe03f */
[----:B------:R-:W-:Y:S01]  /*0840*/  IMAD.U32 R3, RZ, RZ, UR5 ;  /* 0x00000005ff037e24 */ /* 0x000fe2000f8e00ff */
[----:B------:R-:W-:Y:S01]  /*0850*/  UIADD3 UR5, UR4, 0x20000, URZ ;  /* 0x0002000004057890 */ /* 0x000fe2000fffe03f */
[C---:B------:R-:W-:Y:S01]  /*0860*/  SEL R3, R226.reuse, 0xffffffe0, !P4 ;  /* 0xffffffe0e2037807 */ /* 0x040fe20006000000 */
[----:B------:R-:W-:Y:S01]  /*0870*/  @P1 VIADD R238, R237, 0xffffffe0 ;  /* 0xffffffe0edee1836 */ /* 0x000fe20000000000 */
[----:B------:R-:W-:Y:S01]  /*0880*/  SEL R226, R226, 0xffffffe0, !P6 ;  /* 0xffffffe0e2e27807 */ /* 0x000fe20007000000 */
[--C-:B------:R-:W-:Y:S01]  /*0890*/  IMAD.IADD R217, R221, 0x1, R2.reuse ;  /* 0x00000001ddd97824 */ /* 0x100fe200078e0202 */
[----:B------:R-:W-:Y:S01]  /*08a0*/  LEA R243, R5, UR6, 0x1 ;  /* 0x0000000605f37c11 */ /* 0x000fe2000f8e08ff */
[----:B------:R-:W-:Y:S01]  /*08b0*/  IMAD.IADD R3, R3, 0x1, R2 ;  /* 0x0000000103037824 */ /* 0x000fe200078e0202 */
[----:B------:R-:W-:Y:S01]  /*08c0*/  LEA R224, R224, UR5, 0x1 ;  /* 0x00000005e0e07c11 */ /* 0x000fe2000f8e08ff */
[----:B------:R-:W-:Y:S01]  /*08d0*/  IMAD.IADD R220, R218, 0x1, R226 ;  /* 0x00000001dadc7824 */ /* 0x000fe200078e02e2 */
[----:B------:R-:W-:Y:S01]  /*08e0*/  SHF.R.S32.HI R236, RZ, 0x2, R236 ;  /* 0x00000002ffec7819 */ /* 0x000fe200000114ec */
[----:B------:R-:W-:Y:S01]  /*08f0*/  IMAD.IADD R216, R221, 0x1, R3 ;  /* 0x00000001ddd87824 */ /* 0x000fe200078e0203 */
[----:B------:R-:W-:Y:S01]  /*0900*/  LEA R219, R219, UR4, 0x1 ;  /* 0x00000004dbdb7c11 */ /* 0x000fe2000f8e08ff */
[----:B------:R-:W-:Y:S01]  /*0910*/  IMAD.IADD R225, R222, 0x1, R224 ;  /* 0x00000001dee17824 */ /* 0x000fe200078e02e0 */
[----:B------:R-:W-:Y:S01]  /*0920*/  LEA R231, R231, UR4, 0x1 ;  /* 0x00000004e7e77c11 */ /* 0x000fe2000f8e08ff */
[----:B------:R-:W-:Y:S01]  /*0930*/  IMAD.IADD R240, R237, 0x1, R239 ;  /* 0x00000001edf07824 */ /* 0x000fe200078e02ef */
[----:B------:R-:W-:Y:S01]  /*0940*/  LEA R0, R0, UR4, 0x1 ;  /* 0x0000000400007c11 */ /* 0x000fe2000f8e08ff */
[----:B------:R-:W-:Y:S01]  /*0950*/  VIADD R246, R243, 0x40 ;  /* 0x00000040f3f67836 */ /* 0x000fe20000000000 */
[----:B------:R-:W-:Y:S01]  /*0960*/  ULDC.64 UR4, c[0x0][0x208] ;  /* 0x0000820000047ab9 */ /* 0x000fe20000000a00 */
[----:B------:R-:W-:-:S02]  /*0970*/  IMAD.IADD R223, R218, 0x1, R222 ;  /* 0x00000001dadf7824 */ /* 0x000fc400078e02de */
[----:B------:R-:W-:Y:S02]  /*0980*/  IMAD.IADD R227, R226, 0x1, R224 ;  /* 0x00000001e2e37824 */ /* 0x000fe400078e02e0 */
[----:B------:R-:W-:Y:S02]  /*0990*/  IMAD R236, R250, 0x10, R236 ;  /* 0x00000010faec7824 */ /* 0x000fe400078e02ec */
[----:B------:R-:W-:Y:S02]  /*09a0*/  IMAD.IADD R221, R221, 0x1, R219 ;  /* 0x00000001dddd7824 */ /* 0x000fe400078e02db */
[----:B------:R-:W-:Y:S02]  /*09b0*/  @P2 VIADD R246, R243, 0xffffffc0 ;  /* 0xffffffc0f3f62836 */ /* 0x000fe40000000000 */
[----:B------:R-:W-:Y:S02]  /*09c0*/  IMAD.IADD R239, R239, 0x1, R238 ;  /* 0x00000001efef7824 */ /* 0x000fe400078e02ee */
[----:B------:R-:W-:-:S02]  /*09d0*/  IMAD.IADD R222, R220, 0x1, R222 ;  /* 0x00000001dcde7824 */ /* 0x000fc400078e02de */
[----:B------:R-:W-:-:S07]  /*09e0*/  IMAD.IADD R226, R226, 0x1, R225 ;  /* 0x00000001e2e27824 */ /* 0x000fce00078e02e1 */
.L_x_589:
        /* <DEDUP_REMOVED lines=29> */
[----:B------:R-:W-:-:S02]  /*0bc0*/  IMAD.U32 R7, RZ, RZ, UR9 ;  /* 0x00000009ff077e24 */ /* 0x000fc4000f8e00ff */
[----:B------:R-:W-:Y:S02]  /*0bd0*/  UISETP.EQ.OR.EX UP4, UPT, UR13, URZ, !UP1, UP4 ;  /* 0x0000003f0d00728c */ /* 0x000fe4000cf82740 */
[----:B------:R-:W-:Y:S01]  /*0be0*/  UIADD3 UR6, UP0, UR16, UR12, URZ ;  /* 0x0000000c10067290 */ /* 0x000fe2000ff1e03f */
[----:B---3--:R-:W3:Y:S03]  /*0bf0*/  @P1 LDG.E R10, desc[UR4][R6.64] ;  /* 0x00000004060a1981 */ /* 0x008ee6000c1e1900 */
[----:B------:R-:W-:Y:S01]  /*0c00*/  PLOP3.LUT P2, PT, PT, PT, UP4, 0x80, 0x0 ;  /* 0x000000000000781c */ /* 0x000fe20003f4f048 */
[----:B------:R-:W-:Y:S01]  /*0c10*/  UIADD3.X UR11, UR11, UR13, URZ, UP0, !UPT ;  /* 0x0000000d0b0b7290 */ /* 0x000fe200087fe43f */
        /* <DEDUP_REMOVED lines=9> */
[----:B------:R-:W-:-:S03]  /*0cb0*/  @!UP3 UISETP.NE.U32.AND UP0, UPT, UR6, URZ, UPT ;  /* 0x0000003f0600b28c */ /* 0x000fc6000bf05070 */
[----:B------:R-:W-:Y:S01]  /*0cc0*/  @!UP3 ULDC UR6, c[0x0][0x2cc] ;  /* 0x0000b3000006bab9 */ /* 0x000fe20000000800 */
        /* <DEDUP_REMOVED lines=21> */
.L_x_561:
        /* <DEDUP_REMOVED lines=14> */
[----:B------:R-:W-:Y:S02]  /*0f00*/  UISETP.NE.AND UP0, UPT, UR36, -0x1, UPT ;  /* 0xffffffff2400788c */ /* 0x000fe4000bf05270 */
[----:B------:R-:W-:Y:S01]  /*0f10*/  UIMAD UR33, UR48, UR7, UR6 ;  /* 0x00000007302172a4 */ /* 0x000fe2000f8e0206 */
[----:B------:R-:W-:-:S02]  /*0f20*/  ULDC.U8 UR19, c[0x0][0x3d8] ;  /* 0x0000f60000137ab9 */ /* 0x000fc40000000000 */
[----:B------:R-:W-:Y:S01]  /*0f30*/  @!UP1 ULDC.64 UR6, c[0x0][0x418] ;  /* 0x0001060000069ab9 */ /* 0x000fe20000000a00 */
[----:B------:R-:W-:Y:S01]  /*0f40*/  ULDC UR61, c[0x0][0x2d4] ;  /* 0x0000b500003d7ab9 */ /* 0x000fe20000000800 */
[----:B------:R-:W-:Y:S02]  /*0f50*/  UISETP.NE.AND UP3, UPT, UR19, URZ, UPT ;  /* 0x0000003f1300728c */ /* 0x000fe4000bf65270 */
[----:B------:R-:W-:Y:S02]  /*0f60*/  USHF.L.U32 UR14, UR48, 0x7, URZ ;  /* 0x00000007300e7899 */ /* 0x000fe4000800063f */
[----:B------:R-:W-:Y:S01]  /*0f70*/  USHF.R.S32.HI UR46, URZ, 0x1f, UR61 ;  /* 0x0000001f3f2e7899 */ /* 0x000fe2000801143d */
[----:B------:R-:W-:Y:S01]  /*0f80*/  ULDC UR23, c[0x0][0x2dc] ;  /* 0x0000b70000177ab9 */ /* 0x000fe20000000800 */
[----:B------:R-:W-:Y:S01]  /*0f90*/  ULDC UR49, c[0x0][0x270] ;  /* 0x00009c0000317ab9 */ /* 0x000fe20000000800 */
[----:B-1----:R-:W-:Y:S01]  /*0fa0*/  IABS R8, R9 ;  /* 0x0000000900087213 */ /* 0x002fe20000000000 */
[----:B------:R-:W-:Y:S01]  /*0fb0*/  @!UP1 UIMAD.WIDE.U32 UR38, UR48, UR6, URZ ;  /* 0x00000006302692a5 */ /* 0x000fe2000f8e003f */
[----:B------:R-:W-:Y:S01]  /*0fc0*/  ISETP.NE.AND P3, PT, R9, RZ, PT ;  /* 0x000000ff0900720c */ /* 0x000fe20003f65270 */
[----:B------:R-:W-:Y:S01]  /*0fd0*/  USHF.L.U64.HI UR17, UR48, 0x7, UR60 ;  /* 0x0000000730117899 */ /* 0x000fe2000801023c */
[----:B------:R-:W1:Y:S01]  /*0fe0*/  I2F.RP R4, R8 ;  /* 0x0000000800047306 */ /* 0x000e620000209400 */
[----:B------:R-:W-:Y:S01]  /*0ff0*/  ULDC.64 UR42, c[0x0][0x240] ;  /* 0x00009000002a7ab9 */ /* 0x000fe20000000a00 */
[----:B------:R-:W-:-:S02]  /*1000*/  @UP0 UIADD3 UR16, UR34, UR36, URZ ;  /* 0x0000002422100290 */ /* 0x000fc4000fffe03f */
[----:B--2---:R-:W-:Y:S02]  /*1010*/  UIMAD.WIDE.U32 UR30, UR11, UR12, URZ ;  /* 0x0000000c0b1e72a5 */ /* 0x004fe4000f8e003f */
[----:B------:R-:W-:Y:S02]  /*1020*/  USEL UR37, UR14, URZ, UP2 ;  /* 0x0000003f0e257287 */ /* 0x000fe40009000000 */
[----:B------:R-:W-:Y:S02]  /*1030*/  UIMAD UR51, UR11, UR13, UR31 ;  /* 0x0000000d0b3372a4 */ /* 0x000fe4000f8e021f */
[----:B------:R-:W-:Y:S01]  /*1040*/  @!UP1 UIMAD UR11, UR60, UR6, URZ ;  /* 0x000000063c0b92a4 */ /* 0x000fe2000f8e023f */
[----:B------:R-:W-:Y:S01]  /*1050*/  @UP1 ULDC.64 UR12, c[0x0][0x420] ;  /* 0x00010800000c1ab9 */ /* 0x000fe20000000a00 */
[----:B------:R-:W-:Y:S01]  /*1060*/  UIMAD.WIDE.U32 UR14, UR8, UR42, URZ ;  /* 0x0000002a080e72a5 */ /* 0x000fe2000f8e003f */
[----:B-1----:R-:W1:Y:S01]  /*1070*/  MUFU.RCP R4, R4 ;  /* 0x0000000400047308 */ /* 0x002e620000001000 */
[----:B------:R-:W-:-:S02]  /*1080*/  @!UP1 UIMAD UR32, UR48, UR7, UR11 ;  /* 0x00000007302092a4 */ /* 0x000fc4000f8e020b */
[----:B------:R-:W-:Y:S02]  /*1090*/  UIADD3 UR11, UR25, 0x3f, URZ ;  /* 0x0000003f190b7890 */ /* 0x000fe4000fffe03f */
[----:B------:R-:W-:Y:S02]  /*10a0*/  @UP1 UIMAD.WIDE.U32 UR40, UR8, UR12, URZ ;  /* 0x0000000c082812a5 */ /* 0x000fe4000f8e003f */
[----:B------:R-:W-:Y:S02]  /*10b0*/  USHF.R.S32.HI UR18, URZ, 0x1f, UR11 ;  /* 0x0000001f3f127899 */ /* 0x000fe4000801140b */
[----:B------:R-:W-:Y:S02]  /*10c0*/  @UP1 UIMAD UR52, UR8, UR13, UR41 ;  /* 0x0000000d083412a4 */ /* 0x000fe4000f8e0229 */
[----:B------:R-:W-:Y:S02]  /*10d0*/  UIMAD.WIDE UR6, UR23, UR49, URZ ;  /* 0x00000031170672a5 */ /* 0x000fe4000f8e023f */
[----:B------:R-:W-:-:S02]  /*10e0*/  UIMAD.WIDE.U32 UR12, UR48, UR61, URZ ;  /* 0x0000003d300c72a5 */ /* 0x000fc4000f8e003f */
[----:B------:R-:W-:Y:S01]  /*10f0*/  ULEA.HI UR29, UR18, UR11, URZ, 0x6 ;  /* 0x0000000b121d7291 */ /* 0x000fe2000f8f303f */
[----:B-1----:R-:W-:Y:S01]  /*1100*/  VIADD R4, R4, 0xffffffe ;  /* 0x0ffffffe04047836 */ /* 0x002fe20000000000 */
[----:B------:R-:W-:Y:S01]  /*1110*/  @UP0 ULDC.64 UR26, c[0x0][0x248] ;  /* 0x00009200001a0ab9 */ /* 0x000fe20000000a00 */
[----:B------:R-:W-:Y:S02]  /*1120*/  UIMAD UR11, UR46, UR48, URZ ;  /* 0x000000302e0b72a4 */ /* 0x000fe4000f8e023f */
[----:B------:R-:W1:Y:S01]  /*1130*/  F2I.FTZ.U32.TRUNC.NTZ R5, R4 ;  /* 0x0000000400057305 */ /* 0x000e62000021f000 */
[----:B------:R-:W-:Y:S02]  /*1140*/  USEL UR35, UR17, URZ, UP2 ;  /* 0x0000003f11237287 */ /* 0x000fe40009000000 */
[----:B------:R-:W-:Y:S02]  /*1150*/  @UP0 UIMAD.WIDE.U32 UR18, UR16, UR26, URZ ;  /* 0x0000001a101202a5 */ /* 0x000fe4000f8e003f */
[----:B------:R-:W-:-:S02]  /*1160*/  @UP0 UIMAD UR45, UR16, UR27, URZ ;  /* 0x0000001b102d02a4 */ /* 0x000fc4000f8e023f */
[----:B------:R-:W-:Y:S01]  /*1170*/  UIADD3 UR50, UR21, UR33, URZ ;  /* 0x0000002115327290 */ /* 0x000fe2000fffe03f */
[----:B------:R-:W-:Y:S01]  /*1180*/  ULDC UR47, c[0x0][0x2c4] ;  /* 0x0000b100002f7ab9 */ /* 0x000fe20000000800 */
[----:B------:R-:W-:Y:S02]  /*1190*/  UIMAD.WIDE.U32 UR16, UR6, UR12, URZ ;  /* 0x0000000c061072a5 */ /* 0x000fe4000f8e003f */
[----:B------:R-:W-:Y:S02]  /*11a0*/  UIMAD UR21, UR7, UR12, URZ ;  /* 0x0000000c071572a4 */ /* 0x000fe4000f8e023f */
[----:B------:R-:W-:Y:S01]  /*11b0*/  USEL UR58, UR20, UR14, !UP1 ;  /* 0x0000000e143a7287 */ /* 0x000fe2000c800000 */
[----:B-1----:R-:W-:Y:S01]  /*11c0*/  IMAD.MOV R4, RZ, RZ, -R5 ;  /* 0x000000ffff047224 */ /* 0x002fe200078e0a05 */
[----:B------:R-:W-:Y:S02]  /*11d0*/  UIMAD UR12, UR60, UR61, UR11 ;  /* 0x0000003d3c0c72a4 */ /* 0x000fe4000f8e020b */
[----:B------:R-:W-:Y:S01]  /*11e0*/  @UP3 UIMAD UR20, UR48, UR47, URZ ;  /* 0x0000002f301432a4 */ /* 0x000fe2000f8e023f */
[----:B------:R-:W-:Y:S01]  /*11f0*/  IMAD R6, R4, R8, RZ ;  /* 0x0000000804067224 */ /* 0x000fe200078e02ff */
[----:B------:R-:W-:Y:S01]  /*1200*/  UIMAD UR28, UR8, UR43, URZ ;  /* 0x0000002b081c72a4 */ /* 0x000fe2000f8e023f */
[----:B------:R-:W-:Y:S01]  /*1210*/  IMAD.MOV.U32 R4, RZ, RZ, RZ ;  /* 0x000000ffff047224 */ /* 0x000fe200078e00ff */
[----:B------:R-:W-:-:S02]  /*1220*/  UIADD3 UR12, UR13, UR12, URZ ;  /* 0x0000000c0d0c7290 */ /* 0x000fc4000fffe03f */
[----:B------:R-:W-:Y:S01]  /*1230*/  @UP3 USEL UR13, UR20, UR8, !UP1 ;  /* 0x00000008140d3287 */ /* 0x000fe2000c800000 */
[----:B------:R-:W-:Y:S01]  /*1240*/  IMAD.HI.U32 R4, R5, R6, R4 ;  /* 0x0000000605047227 */ /* 0x000fe200078e0004 */
[----:B------:R-:W-:Y:S01]  /*1250*/  MOV R5, R7 ;  /* 0x0000000700057202 */ /* 0x000fe20000000f00 */
[----:B------:R-:W-:Y:S02]  /*1260*/  ULOP3.LUT UR20, UR29, 0xffffffc0, URZ, 0xc0, !UPT ;  /* 0xffffffc01d147892 */ /* 0x000fe4000f8ec03f */
[----:B------:R-:W-:Y:S02]  /*1270*/  @UP1 UIADD3 UR50, UR15, UR28, URZ ;  /* 0x0000001c0f321290 */ /* 0x000fe4000fffe03f */
[----:B------:R-:W-:Y:S01]  /*1280*/  IMAD.HI.U32 R4, R4, R5, RZ ;  /* 0x0000000504047227 */ /* 0x000fe200078e00ff */
[----:B------:R-:W-:Y:S02]  /*1290*/  UIMAD.WIDE.U32 UR14, UR6, UR8, URZ ;  /* 0x00000008060e72a5 */ /* 0x000fe4000f8e003f */
[----:B------:R-:W-:Y:S01]  /*12a0*/  UIADD3 UR20, UR20, -0x40, URZ ;  /* 0xffffffc014147890 */ /* 0x000fe2000fffe03f */
[----:B------:R-:W-:Y:S01]  /*12b0*/  IMAD.MOV R6, RZ, RZ, -R4 ;  /* 0x000000ffff067224 */ /* 0x000fe200078e0a04 */
[----:B------:R-:W-:Y:S01]  /*12c0*/  @UP3 ULDC UR11, c[0x0][0x2e4] ;  /* 0x0000b900000b3ab9 */ /* 0x000fe20000000800 */
[----:B------:R-:W-:-:S02]  /*12d0*/  UIMAD UR21, UR6, UR12, UR21 ;  /* 0x0000000c061572a4 */ /* 0x000fc4000f8e0215 */
        /* <DEDUP_REMOVED lines=15> */
[----:B------:R-:W-:Y:S01]  /*13d0*/  UIMAD UR53, UR59, UR23, URZ ;  /* 0x000000173b3572a4 */ /* 0x000fe2000f8e023f */
[----:B------:R-:W-:Y:S01]  /*13e0*/  ISETP.GE.U32.AND P0, PT, R5, R8, PT ;  /* 0x000000080500720c */ /* 0x000fe20003f06070 */
[----:B------:R-:W-:Y:S01]  /*13f0*/  UISETP.NE.AND UP4, UPT, UR22, URZ, UPT ;  /* 0x0000003f1600728c */ /* 0x000fe2000bf85270 */
[----:B------:R-:W-:Y:S01]  /*1400*/  LOP3.LUT R5, R9, UR59, RZ, 0x3c, !PT ;  /* 0x0000003b09057c12 */ /* 0x000fe2000f8e3cff */
[----:B------:R-:W-:Y:S01]  /*1410*/  @!UP1 UIADD3 UR52, UR39, UR32, URZ ;  /* 0x0000002027349290 */ /* 0x000fe2000fffe03f */
[----:B------:R-:W-:-:S02]  /*1420*/  @UP0 ULDC.64 UR22, c[0x0][0x250] ;  /* 0x0000940000160ab9 */ /* 0x000fc40000000a00 */
        /* <DEDUP_REMOVED lines=8> */
[----:B------:R-:W-:Y:S01]  /*14b0*/  UIADD3 UR49, UR17, UR21, URZ ;  /* 0x0000001511317290 */ /* 0x000fe2000fffe03f */
[----:B------:R-:W-:Y:S01]  /*14c0*/  IMAD.MOV.U32 R5, RZ, RZ, R4 ;  /* 0x000000ffff057224 */ /* 0x000fe200078e0004 */
[----:B------:R-:W-:-:S02]  /*14d0*/  USEL UR54, UR51, URZ, UP4 ;  /* 0x0000003f33367287 */ /* 0x000fc4000a000000 */
[----:B------:R-:W-:Y:S02]  /*14e0*/  USHF.R.S32.HI UR44, URZ, 0x1f, UR24 ;  /* 0x0000001f3f2c7899 */ /* 0x000fe40008011418 */
[----:B------:R-:W-:Y:S01]  /*14f0*/  USHF.R.S32.HI UR56, URZ, 0x1f, UR53 ;  /* 0x0000001f3f387899 */ /* 0x000fe20008011435 */
[----:B------:R-:W-:Y:S01]  /*1500*/  @!P2 IADD3 R5, -R5, RZ, RZ ;  /* 0x000000ff0505a210 */ /* 0x000fe20007ffe1ff */
[----:B------:R-:W-:Y:S01]  /*1510*/  USEL UR55, UR30, URZ, UP4 ;  /* 0x0000003f1e377287 */ /* 0x000fe2000a000000 */
        /* <DEDUP_REMOVED lines=21> */
.L_x_563:
        /* <DEDUP_REMOVED lines=13> */
.L_x_564:
        /* <DEDUP_REMOVED lines=11> */
.L_x_565:
[----:B------:R-:W-:Y:S02]  /*17f0*/  ULDC UR6, c[0x0][0x270] ;  /* 0x00009c0000067ab9 */ /* 0x000fe40000000800 */
[----:B------:R-:W-:-:S04]  /*1800*/  UIMAD UR6, UR48, UR6, UR59 ;  /* 0x00000006300672a4 */ /* 0x000fc8000f8e023b */
[----:B------:R-:W-:-:S12]  /*1810*/  UIMAD UR6, UR6, UR61, URZ ;  /* 0x0000003d060672a4 */ /* 0x000fd8000f8e023f */
.L_x_566:
[----:B------:R-:W1:Y:S01]  /*1820*/  S2R R18, SR_TID.X ;  /* 0x0000000000127919 */ /* 0x000e620000002100 */
[----:B------:R-:W2:Y:S01]  /*1830*/  LDC.64 R14, c[0x0][0x420] ;  /* 0x00010800ff0e7b82 */ /* 0x000ea20000000a00 */
[----:B------:R-:W-:Y:S01]  /*1840*/  UIADD3 UR15, UR20, UR6, URZ ;  /* 0x00000006140f7290 */ /* 0x000fe2000fffe03f */
[----:B------:R-:W-:Y:S01]  /*1850*/  BSSY B1, `(.L_x_562) ;  /* 0x00007b9000017945 */ /* 0x000fe20003800000 */
[----:B------:R-:W-:Y:S01]  /*1860*/  ULDC UR7, c[0x0][0x2dc] ;  /* 0x0000b70000077ab9 */ /* 0x000fe20000000800 */
[----:B------:R-:W-:Y:S01]  /*1870*/  ULDC UR8, c[0x0][0x270] ;  /* 0x00009c0000087ab9 */ /* 0x000fe20000000800 */
[----:B------:R-:W-:Y:S02]  /*1880*/  UIADD3 UR6, -UR9, UR25, UR24 ;  /* 0x0000001909067290 */ /* 0x000fe4000fffe118 */
[----:B------:R-:W-:Y:S02]  /*1890*/  UIMAD UR14, UR7, UR8, URZ ;  /* 0x00000008070e72a4 */ /* 0x000fe4000f8e023f */
[----:B------:R-:W-:Y:S01]  /*18a0*/  USHF.R.S32.HI UR17, URZ, 0x1f, UR59 ;  /* 0x0000001f3f117899 */ /* 0x000fe2000801143b */
[----:B------:R-:W-:Y:S01]  /*18b0*/  ULDC UR7, c[0x0][0x398] ;  /* 0x0000e60000077ab9 */ /* 0x000fe20000000800 */
[----:B------:R-:W-:Y:S01]  /*18c0*/  ULDC.64 UR12, c[0x0][0x428] ;  /* 0x00010a00000c7ab9 */ /* 0x000fe20000000a00 */
[----:B------:R-:W-:Y:S01]  /*18d0*/  UIADD3 UR6, UR6, -UR7, URZ ;  /* 0x8000000706067290 */ /* 0x000fe2000fffe03f */
[----:B------:R-:W-:Y:S01]  /*18e0*/  IMAD.U32 R16, RZ, RZ, UR12 ;  /* 0x0000000cff107e24 */ /* 0x000fe2000f8e00ff */
[----:B------:R-:W-:Y:S01]  /*18f0*/  UIMAD UR7, UR17, UR12, URZ ;  /* 0x0000000c110772a4 */ /* 0x000fe2000f8e023f */
[----:B------:R-:W-:Y:S01]  /*1900*/  ULDC.64 UR18, c[0x0][0x258] ;  /* 0x0000960000127ab9 */ /* 0x000fe20000000a00 */
[----:B------:R-:W-:-:S02]  /*1910*/  ULDC.64 UR38, c[0x0][0x478] ;  /* 0x00011e0000267ab9 */ /* 0x000fc40000000a00 */
[----:B------:R-:W-:Y:S02]  /*1920*/  UIMAD UR13, UR59, UR13, UR7 ;  /* 0x0000000d3b0d72a4 */ /* 0x000fe4000f8e0207 */
[----:B------:R-:W-:Y:S02]  /*1930*/  USHF.L.U32 UR7, UR14, 0x6, URZ ;  /* 0x000000060e077899 */ /* 0x000fe4000800063f */
[----:B------:R-:W-:Y:S01]  /*1940*/  UIADD3 UR21, UR20, UR28, URZ ;  /* 0x0000001c14157290 */ /* 0x000fe2000fffe03f */
[----:B--2---:R-:W-:Y:S01]  /*1950*/  IMAD R12, R14, UR16, RZ ;  /* 0x000000100e0c7c24 */ /* 0x004fe2000f8e02ff */
[----:B------:R-:W-:Y:S01]  /*1960*/  ULDC.64 UR30, c[0x0][0x210] ;  /* 0x00008400001e7ab9 */ /* 0x000fe20000000a00 */
[----:B------:R-:W-:Y:S01]  /*1970*/  ULDC.64 UR28, c[0x0][0x3e0] ;  /* 0x0000f800001c7ab9 */ /* 0x000fe20000000a00 */
[----:B------:R-:W-:Y:S01]  /*1980*/  ULDC.64 UR40, c[0x0][0x2b0] ;  /* 0x0000ac0000287ab9 */ /* 0x000fe20000000a00 */
[----:B------:R-:W-:Y:S01]  /*1990*/  IMAD R13, R15, UR20, R12 ;  /* 0x000000140f0d7c24 */ /* 0x000fe2000f8e020c */
[----:B------:R-:W-:Y:S01]  /*19a0*/  UIADD3 UR8, UR46, -0x1, URZ ;  /* 0xffffffff2e087890 */ /* 0x000fe2000fffe03f */
[----:B-1----:R-:W-:-:S04]  /*19b0*/  SHF.R.S32.HI R19, RZ, 0x1f, R18 ;  /* 0x0000001fff137819 */ /* 0x002fc80000011412 */
[CC--:B------:R-:W-:Y:S02]  /*19c0*/  LEA.HI R4, R19.reuse, R18.reuse, RZ, 0x3 ;  /* 0x0000001213047211 */ /* 0x0c0fe400078f18ff */
[----:B------:R-:W-:Y:S02]  /*19d0*/  LEA.HI R12, R19, R18, RZ, 0x5 ;  /* 0x00000012130c7211 */ /* 0x000fe400078f28ff */
[----:B------:R-:W-:Y:S02]  /*19e0*/  LOP3.LUT R6, R4, 0xfffffff8, RZ, 0xc0, !PT ;  /* 0xfffffff804067812 */ /* 0x000fe400078ec0ff */
[----:B------:R-:W-:Y:S02]  /*19f0*/  SHF.R.S32.HI R4, RZ, 0x3, R4 ;  /* 0x00000003ff047819 */ /* 0x000fe40000011404 */
[----:B------:R-:W-:Y:S01]  /*1a00*/  LOP3.LUT R27, R12, 0xffffffe0, RZ, 0xc0, !PT ;  /* 0xffffffe00c1b7812 */ /* 0x000fe200078ec0ff */
[----:B------:R-:W-:Y:S01]  /*1a10*/  IMAD.IADD R6, R18, 0x1, -R6 ;  /* 0x0000000112067824 */ /* 0x000fe200078e0a06 */
[----:B------:R-:W-:-:S02]  /*1a20*/  SHF.R.S32.HI R22, RZ, 0x1f, R4 ;  /* 0x0000001fff167819 */ /* 0x000fc40000011404 */
[----:B------:R-:W-:Y:S01]  /*1a30*/  IADD3 R10, P0, R4, UR20, RZ ;  /* 0x00000014040a7c10 */ /* 0x000fe2000ff1e0ff */
[----:B------:R-:W-:Y:S02]  /*1a40*/  IMAD.SHL.U32 R6, R6, 0x8, RZ ;  /* 0x0000000806067824 */ /* 0x000fe400078e00ff */
[----:B------:R-:W-:Y:S01]  /*1a50*/  IMAD.IADD R27, R18, 0x1, -R27 ;  /* 0x00000001121b7824 */ /* 0x000fe200078e0a1b */
[----:B------:R-:W-:Y:S02]  /*1a60*/  IADD3.X R8, R22, UR16, RZ, P0, !PT ;  /* 0x0000001016087c10 */ /* 0x000fe400087fe4ff */
[----:B------:R-:W-:-:S03]  /*1a70*/  SHF.R.S32.HI R7, RZ, 0x1f, R6 ;  /* 0x0000001fff077819 */ /* 0x000fc60000011406 */
[----:B------:R-:W-:Y:S02]  /*1a80*/  IMAD R11, R8, UR42, RZ ;  /* 0x0000002a080b7c24 */ /* 0x000fe4000f8e02ff */
[----:B------:R-:W-:-:S04]  /*1a90*/  IMAD.WIDE.U32 R8, R10, UR42, R6 ;  /* 0x0000002a0a087c25 */ /* 0x000fc8000f8e0006 */
[----:B------:R-:W-:Y:S01]  /*1aa0*/  IMAD R11, R10, UR43, R11 ;  /* 0x0000002b0a0b7c24 */ /* 0x000fe2000f8e020b */
[----:B------:R-:W-:-:S04]  /*1ab0*/  IADD3 R10, P0, R8, UR58, RZ ;  /* 0x0000003a080a7c10 */ /* 0x000fc8000ff1e0ff */
[----:B------:R-:W-:Y:S02]  /*1ac0*/  IADD3.X R11, R9, UR50, R11, P0, !PT ;  /* 0x00000032090b7c10 */ /* 0x000fe400087fe40b */
[----:B------:R-:W-:Y:S01]  /*1ad0*/  IADD3 R8, P0, R6, UR11, RZ ;  /* 0x0000000b06087c10 */ /* 0x000fe2000ff1e0ff */
[----:B------:R-:W-:Y:S02]  /*1ae0*/  UIMAD UR11, UR17, UR18, URZ ;  /* 0x00000012110b72a4 */ /* 0x000fe4000f8e023f */
[----:B------:R-:W-:Y:S01]  /*1af0*/  USHF.R.S32.HI UR17, URZ, 0x1f, UR6 ;  /* 0x0000001f3f117899 */ /* 0x000fe20008011406 */
[----:B------:R-:W-:Y:S01]  /*1b00*/  IADD3.X R9, R7, UR52, RZ, P0, !PT ;  /* 0x0000003407097c10 */ /* 0x000fe200087fe4ff */
[----:B------:R-:W-:Y:S02]  /*1b10*/  UIMAD UR19, UR59, UR19, UR11 ;  /* 0x000000133b1372a4 */ /* 0x000fe4000f8e020b */
[----:B------:R-:W-:Y:S01]  /*1b20*/  USHF.R.S32.HI UR11, URZ, 0x1f, UR7 ;  /* 0x0000001f3f0b7899 */ /* 0x000fe20008011407 */
[----:B------:R-:W-:Y:S01]  /*1b30*/  IMAD.WIDE.U32 R8, R14, UR20, R8 ;  /* 0x000000140e087c25 */ /* 0x000fe2000f8e0008 */
[----:B------:R-:W-:-:S02]  /*1b40*/  UIADD3 UR7, UP2, UP1, UR32, UR7, UR53 ;  /* 0x0000000720077290 */ /* 0x000fc4000f95e035 */
[----:B------:R-:W-:Y:S01]  /*1b50*/  ULEA.HI UR17, UR17, UR6, URZ, 0x6 ;  /* 0x0000000611117291 */ /* 0x000fe2000f8f303f */
[----:B------:R-:W-:Y:S01]  /*1b60*/  IMAD.IADD R9, R9, 0x1, R13 ;  /* 0x0000000109097824 */ /* 0x000fe200078e020d */
[----:B------:R-:W-:Y:S01]  /*1b70*/  UIADD3.X UR6, UR51, UR11, UR56, UP2, UP1 ;  /* 0x0000000b33067290 */ /* 0x000fe200097e2438 */
[----:B------:R-:W-:Y:S01]  /*1b80*/  SHF.R.S32.HI R13, RZ, 0x5, R12 ;  /* 0x00000005ff0d7819 */ /* 0x000fe2000001140c */
[----:B------:R-:W-:Y:S01]  /*1b90*/  UIADD3 UR7, UP2, UP1, UR55, UR7, UR57 ;  /* 0x0000000737077290 */ /* 0x000fe2000f95e039 */
[----:B------:R-:W-:Y:S01]  /*1ba0*/  IMAD.U32 R12, RZ, RZ, UR18 ;  /* 0x00000012ff0c7e24 */ /* 0x000fe2000f8e00ff */
[----:B------:R-:W-:Y:S01]  /*1bb0*/  USHF.R.S32.HI UR17, URZ, 0x6, UR17 ;  /* 0x000000063f117899 */ /* 0x000fe20008011411 */
[----:B------:R-:W-:Y:S01]  /*1bc0*/  IMAD.WIDE.U32 R8, R16, UR59, R8 ;  /* 0x0000003b10087c25 */ /* 0x000fe2000f8e0008 */
[----:B------:R-:W-:Y:S02]  /*1bd0*/  UIADD3.X UR11, UR54, UR6, UR49, UP2, UP1 ;  /* 0x00000006360b7290 */ /* 0x000fe400097e2431 */
[----:B------:R-:W-:Y:S01]  /*1be0*/  UISETP.LT.AND UP1, UPT, URZ, UR17, UPT ;  /* 0x000000113f00728c */ /* 0x000fe2000bf21270 */
[----:B------:R-:W-:-:S02]  /*1bf0*/  IMAD R13, R13, UR14, R27 ;  /* 0x0000000e0d0d7c24 */ /* 0x000fc4000f8e021b */
[----:B------:R-:W-:Y:S01]  /*1c00*/  IMAD.WIDE.U32 R10, R12, UR59, R10 ;  /* 0x0000003b0c0a7c25 */ /* 0x000fe2000f8e000a */
[----:B------:R-:W-:Y:S02]  /*1c10*/  USEL UR17, URZ, UR17, !UP1 ;  /* 0x000000113f117287 */ /* 0x000fe4000c800000 */
[----:B------:R-:W-:Y:S01]  /*1c20*/  IADD3 R12, P0, R13, UR7, RZ ;  /* 0x000000070d0c7c10 */ /* 0x000fe2000ff1e0ff */
[----:B------:R-:W-:Y:S01]  /*1c30*/  ULDC.64 UR6, c[0x0][0x400] ;  /* 0x0001000000067ab9 */ /* 0x000fe20000000a00 */
[----:B------:R-:W-:Y:S01]  /*1c40*/  UISETP.GT.AND UP1, UPT, UR46, UR17, UPT ;  /* 0x000000112e00728c */ /* 0x000fe2000bf24270 */
[----:B------:R-:W-:Y:S01]  /*1c50*/  VIADD R9, R9, UR13 ;  /* 0x0000000d09097c36 */ /* 0x000fe20008000000 */
[----:B------:R-:W-:Y:S01]  /*1c60*/  LEA.HI.X.SX32 R13, R13, UR11, 0x1, P0 ;  /* 0x0000000b0d0d7c11 */ /* 0x000fe200080f0eff */
[-C--:B------:R-:W-:Y:S01]  /*1c70*/  IMAD R16, R22, R14.reuse, RZ ;  /* 0x0000000e16107224 */ /* 0x080fe200078e02ff */
[----:B------:R-:W-:Y:S01]  /*1c80*/  LEA R228, P0, R12, UR6, 0x2 ;  /* 0x000000060ce47c11 */ /* 0x000fe2000f8010ff */
[----:B------:R-:W-:Y:S01]  /*1c90*/  IMAD.WIDE.U32 R8, R4, R14, R8 ;  /* 0x0000000e04087225 */ /* 0x000fe200078e0008 */
[----:B------:R-:W-:Y:S01]  /*1ca0*/  UIMAD.WIDE UR12, UR15, 0x4, UR38 ;  /* 0x000000040f0c78a5 */ /* 0x000fe2000f8e0226 */
[----:B------:R-:W-:-:S02]  /*1cb0*/  LEA R234, P3, R10, UR30, 0x1 ;  /* 0x0000001e0aea7c11 */ /* 0x000fc4000f8608ff */
[----:B------:R-:W-:Y:S01]  /*1cc0*/  LEA.HI.X R229, R12, UR7, R13, 0x2, P0 ;  /* 0x000000070ce57c11 */ /* 0x000fe200080f140d */
[----:B------:R-:W-:Y:S01]  /*1cd0*/  IMAD R16, R4, R15, R16 ;  /* 0x0000000f04107224 */ /* 0x000fe200078e0210 */
[----:B------:R-:W-:Y:S01]  /*1ce0*/  PLOP3.LUT P0, PT, PT, PT, UP1, 0x80, 0x0 ;  /* 0x000000000000781c */ /* 0x000fe20003f0f018 */
[----:B------:R-:W-:Y:S01]  /*1cf0*/  VIADD R11, R11, UR19 ;  /* 0x000000130b0b7c36 */ /* 0x000fe20008000000 */
[----:B------:R-:W-:Y:S01]  /*1d00*/  LEA R232, P2, R8, UR28, 0x1 ;  /* 0x0000001c08e87c11 */ /* 0x000fe2000f8408ff */
[----:B------:R-:W-:Y:S01]  /*1d10*/  IMAD.IADD R9, R9, 0x1, R16 ;  /* 0x0000000109097824 */ /* 0x000fe200078e0210 */
[----:B------:R-:W-:Y:S02]  /*1d20*/  UIMAD.WIDE UR6, UR21, 0x4, UR40 ;  /* 0x00000004150678a5 */ /* 0x000fe4000f8e0228 */
[----:B------:R-:W-:Y:S01]  /*1d30*/  LEA.HI.X R235, R10, UR31, R11, 0x1, P3 ;  /* 0x0000001f0aeb7c11 */ /* 0x000fe200098f0c0b */
[----:B------:R-:W-:Y:S01]  /*1d40*/  UMOV UR11, UR13 ;  /* 0x0000000d000b7c82 */ /* 0x000fe20008000000 */
[----:B------:R-:W-:-:S05]  /*1d50*/  LEA.HI.X R233, R8, UR29, R9, 0x1, P2 ;  /* 0x0000001d08e97c11 */ /* 0x000fca00090f0c09 */
        /* <DEDUP_REMOVED lines=20> */
.L_x_568:
        /* <DEDUP_REMOVED lines=19> */
.L_x_569:
        /* <DEDUP_REMOVED lines=33> */
.L_x_571:
[----:B------:R-:W-:Y:S05]  /*21e0*/  BSYNC B0 ;  /* 0x0000000000007941 */ /* 0x000fea0003800000 */
.L_x_570:
        /* <DEDUP_REMOVED lines=16> */
.L_x_573:
[----:B------:R-:W-:Y:S05]  /*22f0*/  BSYNC B0 ;  /* 0x0000000000007941 */ /* 0x000fea0003800000 */
.L_x_572:
[----:B------:R-:W-:Y:S01]  /*2300*/  UIMAD UR6, UR44, UR12, URZ ;  /* 0x0000000c2c0672a4 */ /* 0x000fe2000f8e023f */
[----:B------:R-:W-:Y:S01]  /*2310*/  IMAD.U32 R5, RZ, RZ, UR12 ;  /* 0x0000000cff057e24 */ /* 0x000fe2000f8e00ff */
[----:B------:R-:W-:Y:S01]  /*2320*/  USHF.R.S32.HI UR8, URZ, 0x1f, UR59 ;  /* 0x0000001f3f087899 */ /* 0x000fe2000801143b */
[----:B------:R-:W-:Y:S01]  /*2330*/  BSSY B0, `(.L_x_574) ;  /* 0x000001a000007945 */ /* 0x000fe20003800000 */
[----:B------:R-:W-:Y:S01]  /*2340*/  UIMAD UR6, UR24, UR13, UR6 ;  /* 0x0000000d180672a4 */ /* 0x000fe2000f8e0206 */
[----:B------:R-:W-:-:S05]  /*2350*/  IMAD.WIDE.U32 R6, R5, UR24, R6 ;  /* 0x0000001805067c25 */ /* 0x000fca000f8e0006 */
[----:B------:R-:W-:Y:S01]  /*2360*/  IMAD.U32 R5, RZ, RZ, UR6 ;  /* 0x00000006ff057e24 */ /* 0x000fe2000f8e00ff */
[----:B-12---:R-:W-:Y:S01]  /*2370*/  IADD3 R8, P2, R6, UR11, RZ ;  /* 0x0000000b06087c10 */ /* 0x006fe2000ff5e0ff */
        /* <DEDUP_REMOVED lines=21> */
.L_x_575:
[----:B------:R-:W-:Y:S05]  /*24d0*/  BSYNC B0 ;  /* 0x0000000000007941 */ /* 0x000fea0003800000 */
.L_x_574:
        /* <DEDUP_REMOVED lines=17> */
.L_x_567:
        /* <DEDUP_REMOVED lines=17> */
[----:B------:R-:W-:Y:S01]  /*2700*/  ULDC.64 UR18, c[0x0][0x268] ;  /* 0x00009a0000127ab9 */ /* 0x000fe20000000a00 */
[----:B------:R-:W-:Y:S01]  /*2710*/  IADD3 R8, P1, R6, UR37, RZ ;  /* 0x0000002506087c10 */ /* 0x000fe2000ff3e0ff */
[----:B------:R-:W-:Y:S01]  /*2720*/  IMAD.U32 R6, RZ, RZ, UR16 ;  /* 0x00000010ff067e24 */ /* 0x000fe2000f8e00ff */
[----:B------:R-:W-:Y:S01]  /*2730*/  IADD3.X R11, R9, UR45, R11, P3, !PT ;  /* 0x0000002d090b7c10 */ /* 0x000fe20009ffe40b */
[----:B------:R-:W-:Y:S01]  /*2740*/  IMAD R12, R17, UR20, RZ ;  /* 0x00000014110c7c24 */ /* 0x000fe2000f8e02ff */
[----:B------:R-:W-:Y:S01]  /*2750*/  USHF.L.U32 UR16, UR43, 0x6, URZ ;  /* 0x000000062b107899 */ /* 0x000fe2000800063f */
[----:B------:R-:W-:Y:S01]  /*2760*/  IMAD.SHL.U32 R15, R15, 0x40, RZ ;  /* 0x000000400f0f7824 */ /* 0x000fe200078e00ff */
[----:B------:R-:W-:Y:S01]  /*2770*/  IADD3.X R9, R7, UR47, R6, P1, !PT ;  /* 0x0000002f07097c10 */ /* 0x000fe20008ffe406 */
[----:B------:R-:W-:Y:S01]  /*2780*/  IMAD R6, R17, UR18, RZ ;  /* 0x0000001211067c24 */ /* 0x000fe2000f8e02ff */
[----:B------:R-:W-:Y:S01]  /*2790*/  ISETP.GE.AND P1, PT, R4, UR14, PT ;  /* 0x0000000e04007c0c */ /* 0x000fe2000bf26270 */
[----:B------:R-:W-:Y:S01]  /*27a0*/  IMAD.WIDE.U32 R16, R14, 0x40, RZ ;  /* 0x000000400e107825 */ /* 0x000fe200078e00ff */
[----:B------:R-:W-:Y:S01]  /*27b0*/  @!P0 IADD3 R18, P3, R4, 0x20, RZ ;  /* 0x0000002004128810 */ /* 0x000fe20007f7e0ff */
[----:B------:R-:W-:-:S02]  /*27c0*/  UIMAD.WIDE.U32 UR14, UR42, 0x40, URZ ;  /* 0x000000402a0e78a5 */ /* 0x000fc4000f8e003f */
[C---:B------:R-:W-:Y:S01]  /*27d0*/  IMAD R7, R5.reuse, UR19, R6 ;  /* 0x0000001305077c24 */ /* 0x040fe2000f8e0206 */
[----:B------:R-:W-:Y:S01]  /*27e0*/  @!P2 IADD3 R6, P4, R232, R16, RZ ;  /* 0x00000010e806a210 */ /* 0x000fe20007f9e0ff */
[----:B------:R-:W-:Y:S01]  /*27f0*/  IMAD.WIDE.U32 R8, R5, UR18, R8 ;  /* 0x0000001205087c25 */ /* 0x000fe2000f8e0008 */
[----:B------:R-:W-:-:S03]  /*2800*/  ULDC UR28, c[0x0][0x270] ;  /* 0x00009c00001c7ab9 */ /* 0x000fc60000000800 */
[----:B------:R-:W-:Y:S02]  /*2810*/  IMAD.MOV.U32 R241, RZ, RZ, 0x7f800000 ;  /* 0x7f800000fff17424 */ /* 0x000fe400078e00ff */
[----:B------:R-:W-:Y:S01]  /*2820*/  IMAD.MOV.U32 R242, RZ, RZ, 0x7f800000 ;  /* 0x7f800000fff27424 */ /* 0x000fe200078e00ff */
[----:B------:R-:W-:Y:S01]  /*2830*/  CS2R R190, SRZ ;  /* 0x0000000000be7805 */ /* 0x000fe2000001ff00 */
[----:B------:R-:W-:Y:S01]  /*2840*/  IMAD.IADD R9, R9, 0x1, R7 ;  /* 0x0000000109097824 */ /* 0x000fe200078e0207 */
[----:B------:R-:W-:Y:S01]  /*2850*/  @!P2 IADD3.X R7, R233, R17, R15, P4, !PT ;  /* 0x00000011e907a210 */ /* 0x000fe200027fe40f */
[C---:B------:R-:W-:Y:S01]  /*2860*/  IMAD R12, R5.reuse, UR21, R12 ;  /* 0x00000015050c7c24 */ /* 0x040fe2000f8e020c */
[----:B------:R-:W-:Y:S01]  /*2870*/  PLOP3.LUT P4, PT, PT, PT, UP4, 0x80, 0x0 ;  /* 0x000000000000781c */ /* 0x000fe20003f8f048 */
[----:B------:R-:W-:Y:S01]  /*2880*/  IMAD.WIDE.U32 R10, R5, UR20, R10 ;  /* 0x00000014050a7c25 */ /* 0x000fe2000f8e000a */
[----:B------:R-:W-:Y:S02]  /*2890*/  CS2R R188, SRZ ;  /* 0x0000000000bc7805 */ /* 0x000fe4000001ff00 */
[----:B------:R-:W-:-:S02]  /*28a0*/  CS2R R194, SRZ ;  /* 0x0000000000c27805 */ /* 0x000fc4000001ff00 */
[----:B------:R-:W-:Y:S01]  /*28b0*/  CS2R R192, SRZ ;  /* 0x0000000000c07805 */ /* 0x000fe2000001ff00 */
[----:B------:R-:W-:Y:S01]  /*28c0*/  IMAD.IADD R11, R11, 0x1, R12 ;  /* 0x000000010b0b7824 */ /* 0x000fe200078e020c */
[----:B------:R-:W-:Y:S01]  /*28d0*/  CS2R R186, SRZ ;  /* 0x0000000000ba7805 */ /* 0x000fe2000001ff00 */
[----:B------:R-:W-:Y:S01]  /*28e0*/  @!P0 IMAD.X R5, RZ, RZ, R22, P3 ;  /* 0x000000ffff058224 */ /* 0x000fe200018e0616 */
[C---:B------:R-:W-:Y:S01]  /*28f0*/  @!P0 IADD3 R12, P3, R4.reuse, 0x20, RZ ;  /* 0x00000020040c8810 */ /* 0x040fe20007f7e0ff */
[----:B------:R-:W-:Y:S01]  /*2900*/  @!P0 IMAD.MOV.U32 R14, RZ, RZ, R10 ;  /* 0x000000ffff0e8224 */ /* 0x000fe200078e000a */
[----:B------:R-:W-:Y:S01]  /*2910*/  CS2R R184, SRZ ;  /* 0x0000000000b87805 */ /* 0x000fe2000001ff00 */
[--C-:B------:R-:W-:Y:S01]  /*2920*/  @!P0 IMAD.MOV.U32 R15, RZ, RZ, R11.reuse ;  /* 0x000000ffff0f8224 */ /* 0x100fe200078e000b */
[----:B------:R-:W-:Y:S01]  /*2930*/  CS2R R182, SRZ ;  /* 0x0000000000b67805 */ /* 0x000fe2000001ff00 */
[----:B------:R-:W-:Y:S01]  /*2940*/  @!P0 IMAD.X R13, RZ, RZ, R22, P3 ;  /* 0x000000ffff0d8224 */ /* 0x000fe200018e0616 */
[C---:B------:R-:W-:Y:S01]  /*2950*/  ISETP.GE.AND P3, PT, R4.reuse, UR13, PT ;  /* 0x0000000d04007c0c */ /* 0x040fe2000bf66270 */
[----:B------:R-:W-:Y:S01]  /*2960*/  @P4 BAR.SYNC.DEFER_BLOCKING 0x0 ;  /* 0x0000000000004b1d */ /* 0x000fe20000010000 */
[----:B------:R-:W-:-:S04]  /*2970*/  @!P1 IMAD.WIDE.U32 R16, R4, UR26, R10 ;  /* 0x0000001a04109c25 */ /* 0x000fc8000f8e000a */
[----:B------:R-:W-:-:S03]  /*2980*/  @!P0 IMAD R5, R5, UR26, RZ ;  /* 0x0000001a05058c24 */ /* 0x000fc6000f8e02ff */
[----:B------:R-:W2:Y:S01]  /*2990*/  @!P1 LDC.64 R10, c[0x0][0x218] ;  /* 0x00008600ff0a9b82 */ /* 0x000ea20000000a00 */
[----:B------:R-:W-:Y:S01]  /*29a0*/  @!P0 IMAD.MOV.U32 R20, RZ, RZ, R8 ;  /* 0x000000ffff148224 */ /* 0x000fe200078e0008 */
[----:B------:R-:W-:Y:S01]  /*29b0*/  CS2R R180, SRZ ;  /* 0x0000000000b47805 */ /* 0x000fe2000001ff00 */
[----:B------:R-:W-:Y:S01]  /*29c0*/  @!P0 IMAD R28, R18, UR27, R5 ;  /* 0x0000001b121c8c24 */ /* 0x000fe2000f8e0205 */
[----:B------:R-:W-:Y:S01]  /*29d0*/  CS2R R174, SRZ ;  /* 0x0000000000ae7805 */ /* 0x000fe2000001ff00 */
[----:B------:R-:W-:Y:S01]  /*29e0*/  @!P1 IMAD R5, R22, UR26, RZ ;  /* 0x0000001a16059c24 */ /* 0x000fe2000f8e02ff */
[----:B------:R-:W-:Y:S01]  /*29f0*/  CS2R R172, SRZ ;  /* 0x0000000000ac7805 */ /* 0x000fe2000001ff00 */
[----:B------:R-:W-:Y:S01]  /*2a00*/  @!P0 IMAD.WIDE.U32 R18, R18, UR26, R14 ;  /* 0x0000001a12128c25 */ /* 0x000fe2000f8e000e */
[----:B------:R-:W-:Y:S02]  /*2a10*/  CS2R R178, SRZ ;  /* 0x0000000000b27805 */ /* 0x000fe4000001ff00 */
[----:B------:R-:W-:-:S02]  /*2a20*/  CS2R R176, SRZ ;  /* 0x0000000000b07805 */ /* 0x000fc4000001ff00 */
[----:B------:R-:W-:Y:S01]  /*2a30*/  CS2R R170, SRZ ;  /* 0x0000000000aa7805 */ /* 0x000fe2000001ff00 */
[----:B------:R-:W-:Y:S01]  /*2a40*/  @!P1 IMAD R25, R4, UR27, R5 ;  /* 0x0000001b04199c24 */ /* 0x000fe2000f8e0205 */
[----:B------:R-:W-:Y:S01]  /*2a50*/  CS2R R168, SRZ ;  /* 0x0000000000a87805 */ /* 0x000fe2000001ff00 */
[----:B------:R-:W-:Y:S01]  /*2a60*/  @!P1 IMAD R14, R22, UR22, RZ ;  /* 0x00000016160e9c24 */ /* 0x000fe2000f8e02ff */
[----:B------:R-:W-:Y:S01]  /*2a70*/  CS2R R166, SRZ ;  /* 0x0000000000a67805 */ /* 0x000fe2000001ff00 */
[----:B------:R-:W-:Y:S01]  /*2a80*/  @!P0 IMAD R5, R13, UR22, RZ ;  /* 0x000000160d058c24 */ /* 0x000fe2000f8e02ff */
[----:B------:R-:W3:Y:S01]  /*2a90*/  @!P0 LDC.64 R22, c[0x0][0x220] ;  /* 0x00008800ff168b82 */ /* 0x000ee20000000a00 */
[----:B------:R-:W-:Y:S01]  /*2aa0*/  @!P1 IMAD R26, R4, UR23, R14 ;  /* 0x00000017041a9c24 */ /* 0x000fe2000f8e020e */
[----:B------:R4:W-:Y:S01]  /*2ab0*/  @P3 STS.128 [R231+0x8000], RZ ;  /* 0x008000ffe7003388 */ /* 0x0009e20000000c00 */
[----:B------:R-:W-:Y:S01]  /*2ac0*/  @!P0 IMAD R24, R12, UR23, R5 ;  /* 0x000000170c188c24 */ /* 0x000fe2000f8e0205 */
[----:B------:R-:W-:Y:S01]  /*2ad0*/  CS2R R164, SRZ ;  /* 0x0000000000a47805 */ /* 0x000fe2000001ff00 */
[----:B------:R-:W-:Y:S01]  /*2ae0*/  @!P1 IMAD.WIDE.U32 R14, R4, UR22, R8 ;  /* 0x00000016040e9c25 */ /* 0x000fe2000f8e0008 */
[----:B------:R4:W-:Y:S01]  /*2af0*/  @P3 STS.128 [R231+0xa000], RZ ;  /* 0x00a000ffe7003388 */ /* 0x0009e20000000c00 */
[----:B------:R-:W-:-:S02]  /*2b00*/  @!P2 IADD3 R4, P4, R234, UR14, RZ ;  /* 0x0000000eea04ac10 */ /* 0x000fc4000ff9e0ff */
[----:B------:R-:W-:Y:S01]  /*2b10*/  CS2R R158, SRZ ;  /* 0x00000000009e7805 */ /* 0x000fe2000001ff00 */
[----:B------:R-:W-:Y:S01]  /*2b20*/  IMAD.U32 R5, RZ, RZ, UR16 ;  /* 0x00000010ff057e24 */ /* 0x000fe2000f8e00ff */
[----:B------:R4:W-:Y:S01]  /*2b30*/  @P3 STS.128 [R231+0xc000], RZ ;  /* 0x00c000ffe7003388 */ /* 0x0009e20000000c00 */
[----:B------:R-:W-:Y:S01]  /*2b40*/  @!P0 IMAD.MOV.U32 R21, RZ, RZ, R9 ;  /* 0x000000ffff158224 */ /* 0x000fe200078e0009 */
[----:B--2---:R-:W-:Y:S01]  /*2b50*/  @!P1 LEA R10, P5, R16, R10, 0x1 ;  /* 0x0000000a100a9211 */ /* 0x004fe200078a08ff */
[----:B------:R-:W2:Y:S01]  /*2b60*/  @!P0 LDC.64 R8, c[0x0][0x218] ;  /* 0x00008600ff088b82 */ /* 0x000ea20000000a00 */
[----:B------:R4:W-:Y:S01]  /*2b70*/  @P3 STS.128 [R231+0xe000], RZ ;  /* 0x00e000ffe7003388 */ /* 0x0009e20000000c00 */
[----:B------:R-:W-:Y:S01]  /*2b80*/  @!P2 IADD3.X R5, R235, UR15, R5, P4, !PT ;  /* 0x0000000feb05ac10 */ /* 0x000fe2000a7fe405 */
[----:B------:R-:W-:Y:S01]  /*2b90*/  @!P0 IMAD.WIDE.U32 R12, R12, UR22, R20 ;  /* 0x000000160c0c8c25 */ /* 0x000fe2000f8e0014 */
[----:B------:R-:W-:Y:S01]  /*2ba0*/  UIADD3 UR20, UR25, 0x40, UR24 ;  /* 0x0000004019147890 */ /* 0x000fe2000fffe018 */
[----:B------:R-:W-:Y:S01]  /*2bb0*/  @!PT LDS RZ, [RZ] ;  /* 0x00000000fffff984 */ /* 0x000fe20000000800 */
[----:B------:R-:W-:Y:S01]  /*2bc0*/  @!PT LDS RZ, [RZ] ;  /* 0x00000000fffff984 */ /* 0x000fe20000000800 */
[----:B------:R-:W-:Y:S01]  /*2bd0*/  @!PT LDS RZ, [RZ] ;  /* 0x00000000fffff984 */ /* 0x000fe20000000800 */
[----:B------:R-:W-:Y:S01]  /*2be0*/  @!P3 LDGSTS.E.BYPASS.LTC128B.128 [R231+0x8000], desc[UR4][R232.64] ;  /* 0x08000000e8e7bfae */ /* 0x000fe2000b901d44 */
[----:B------:R-:W-:Y:S01]  /*2bf0*/  CS2R R156, SRZ ;  /* 0x00000000009c7805 */ /* 0x000fe2000001ff00 */
[----:B------:R-:W-:Y:S01]  /*2c00*/  @!P0 IMAD.IADD R13, R13, 0x1, R24 ;  /* 0x000000010d0d8824 */ /* 0x000fe200078e0218 */
[----:B------:R-:W1:Y:S01]  /*2c10*/  @!P1 LDC.64 R20, c[0x0][0x220] ;  /* 0x00008800ff149b82 */ /* 0x000e620000000a00 */
[----:B------:R-:W-:Y:S01]  /*2c20*/  @!P3 LDGSTS.E.BYPASS.LTC128B.128 [R231+0xa000], desc[UR4][R232.64+0x80] ;  /* 0x0a000080e8e7bfae */ /* 0x000fe2000b901d44 */
[----:B------:R-:W-:Y:S01]  /*2c30*/  IMAD.SHL.U32 R251, R248, 0x20, RZ ;  /* 0x00000020f8fb7824 */ /* 0x000fe200078e00ff */
[----:B------:R-:W-:-:S02]  /*2c40*/  CS2R R162, SRZ ;  /* 0x0000000000a27805 */ /* 0x000fc4000001ff00 */
[----:B------:R-:W-:Y:S01]  /*2c50*/  CS2R R160, SRZ ;  /* 0x0000000000a07805 */ /* 0x000fe2000001ff00 */
[----:B------:R-:W-:Y:S01]  /*2c60*/  @!P3 LDGSTS.E.BYPASS.LTC128B.128 [R231+0xc000], desc[UR4][R232.64+0x100] ;  /* 0x0c000100e8e7bfae */ /* 0x000fe2000b901d44 */
[----:B------:R-:W-:Y:S02]  /*2c70*/  CS2R R154, SRZ ;  /* 0x00000000009a7805 */ /* 0x000fe4000001ff00 */
[----:B------:R-:W-:Y:S02]  /*2c80*/  CS2R R152, SRZ ;  /* 0x0000000000987805 */ /* 0x000fe4000001ff00 */
[----:B------:R-:W-:Y:S01]  /*2c90*/  CS2R R150, SRZ ;  /* 0x0000000000967805 */ /* 0x000fe2000001ff00 */
[----:B------:R-:W-:Y:S01]  /*2ca0*/  @!P3 LDGSTS.E.BYPASS.LTC128B.128 [R231+0xe000], desc[UR4][R232.64+0x180] ;  /* 0x0e000180e8e7bfae */ /* 0x000fe2000b901d44 */
[----:B------:R-:W-:Y:S02]  /*2cb0*/  CS2R R148, SRZ ;  /* 0x0000000000947805 */ /* 0x000fe4000001ff00 */
[----:B------:R-:W-:-:S02]  /*2cc0*/  CS2R R142, SRZ ;  /* 0x00000000008e7805 */ /* 0x000fc4000001ff00 */
[----:B------:R-:W-:Y:S01]  /*2cd0*/  CS2R R140, SRZ ;  /* 0x00000000008c7805 */ /* 0x000fe2000001ff00 */
[----:B------:R4:W-:Y:S01]  /*2ce0*/  @P2 STS.128 [R231+0x9000], RZ ;  /* 0x009000ffe7002388 */ /* 0x0009e20000000c00 */
[----:B------:R-:W-:Y:S02]  /*2cf0*/  CS2R R146, SRZ ;  /* 0x0000000000927805 */ /* 0x000fe4000001ff00 */
[----:B------:R-:W-:Y:S02]  /*2d00*/  CS2R R144, SRZ ;  /* 0x0000000000907805 */ /* 0x000fe4000001ff00 */
[----:B--2---:R-:W-:Y:S01]  /*2d10*/  @!P0 LEA R8, P4, R18, R8, 0x1 ;  /* 0x0000000812088211 */ /* 0x004fe200078808ff */
        /* <DEDUP_REMOVED lines=23> */
[----:B------:R-:W-:Y:S01]  /*2e90*/  @!P2 LDGSTS.E.BYPASS.LTC128B.128 [R231+0xd000], desc[UR4][R6.64+0x100] ;  /* 0x0d00010006e7afae */ /* 0x000fe2000b901d44 */
[----:B------:R-:W-:Y:S02]  /*2ea0*/  CS2R R64, SRZ ;  /* 0x0000000000407805 */ /* 0x000fe4000001ff00 */
[----:B------:R-:W-:Y:S02]  /*2eb0*/  CS2R R58, SRZ ;  /* 0x00000000003a7805 */ /* 0x000fe4000001ff00 */
[----:B------:R-:W-:Y:S01]  /*2ec0*/  CS2R R56, SRZ ;  /* 0x0000000000387805 */ /* 0x000fe2000001ff00 */
[----:B------:R2:W-:Y:S01]  /*2ed0*/  @!P2 LDGSTS.E.BYPASS.LTC128B.128 [R231+0xf000], desc[UR4][R6.64+0x180] ;  /* 0x0f00018006e7afae */ /* 0x0005e2000b901d44 */
[----:B------:R-:W-:Y:S02]  /*2ee0*/  CS2R R54, SRZ ;  /* 0x0000000000367805 */ /* 0x000fe4000001ff00 */
[----:B------:R-:W-:-:S02]  /*2ef0*/  CS2R R52, SRZ ;  /* 0x0000000000347805 */ /* 0x000fc4000001ff00 */
[----:B------:R-:W-:Y:S01]  /*2f00*/  CS2R R46, SRZ ;  /* 0x00000000002e7805 */ /* 0x000fe2000001ff00 */
[----:B------:R4:W-:Y:S01]  /*2f10*/  @P3 STS.128 [R231], RZ ;  /* 0x000000ffe7003388 */ /* 0x0009e20000000c00 */
        /* <DEDUP_REMOVED lines=12> */
[----:B------:R-:W-:Y:S01]  /*2fe0*/  CS2R R32, SRZ ;  /* 0x0000000000207805 */ /* 0x000fe2000001ff00 */
[----:B------:R-:W-:Y:S01]  /*2ff0*/  ULDC UR35, c[0x0][0x2dc] ;  /* 0x0000b70000237ab9 */ /* 0x000fe20000000800 */
[----:B------:R-:W-:Y:S01]  /*3000*/  ULDC.U8 UR15, c[0x0][0x388] ;  /* 0x0000e200000f7ab9 */ /* 0x000fe20000000000 */
[----:B------:R-:W-:Y:S01]  /*3010*/  @!PT LDS RZ, [RZ] ;  /* 0x00000000fffff984 */ /* 0x000fe20000000800 */
[----:B------:R-:W-:Y:S01]  /*3020*/  @!PT LDS RZ, [RZ] ;  /* 0x00000000fffff984 */ /* 0x000fe20000000800 */
[----:B------:R-:W-:Y:S01]  /*3030*/  @!PT LDS RZ, [RZ] ;  /* 0x00000000fffff984 */ /* 0x000fe20000000800 */
[----:B------:R-:W-:Y:S04]  /*3040*/  @!P3 LDGSTS.E.BYPASS.LTC128B.128 [R231], desc[UR4][R234.64] ;  /* 0x00000000eae7bfae */ /* 0x000fe8000b901d44 */
[----:B------:R-:W-:Y:S01]  /*3050*/  @!P3 LDGSTS.E.BYPASS.LTC128B.128 [R231+0x2000], desc[UR4][R234.64+0x80] ;  /* 0x02000080eae7bfae */ /* 0x000fe2000b901d44 */
[----:B--2---:R-:W-:-:S03]  /*3060*/  @!P1 IMAD.IADD R6, R17, 0x1, R25 ;  /* 0x0000000111069824 */ /* 0x004fc600078e0219 */
[----:B------:R-:W-:Y:S01]  /*3070*/  @!P3 LDGSTS.E.BYPASS.LTC128B.128 [R231+0x4000], desc[UR4][R234.64+0x100] ;  /* 0x04000100eae7bfae */ /* 0x000fe2000b901d44 */
[----:B------:R-:W-:-:S03]  /*3080*/  @!P0 IMAD.IADD R7, R19, 0x1, R28 ;  /* 0x0000000113078824 */ /* 0x000fc600078e021c */
[----:B------:R-:W-:Y:S01]  /*3090*/  @!P3 LDGSTS.E.BYPASS.LTC128B.128 [R231+0x6000], desc[UR4][R234.64+0x180] ;  /* 0x06000180eae7bfae */ /* 0x000fe2000b901d44 */
[----:B------:R-:W-:Y:S02]  /*30a0*/  @!P1 LEA.HI.X R11, R16, R11, R6, 0x1, P5 ;  /* 0x0000000b100b9211 */ /* 0x000fe400028f0c06 */
[----:B------:R-:W-:Y:S01]  /*30b0*/  @!P0 LEA.HI.X R9, R18, R9, R7, 0x1, P4 ;  /* 0x0000000912098211 */ /* 0x000fe200020f0c07 */
[----:B------:R4:W-:Y:S01]  /*30c0*/  @P2 STS.128 [R231+0x1000], RZ ;  /* 0x001000ffe7002388 */ /* 0x0009e20000000c00 */
[----:B-1----:R-:W-:-:S03]  /*30d0*/  @!P1 LEA R6, P3, R14, R20, 0x1 ;  /* 0x000000140e069211 */ /* 0x002fc600078608ff */
        /* <DEDUP_REMOVED lines=21> */
[----:B---3--:R-:W-:-:S03]  /*3230*/  @!P0 LEA R4, P2, R12, R22, 0x1 ;  /* 0x000000160c048211 */ /* 0x008fc600078408ff */
[----:B------:R1:W-:Y:S01]  /*3240*/  @!P1 LDGSTS.E.BYPASS.LTC128B.128 [R231+0x16000], desc[UR4][R10.64+0x180] ;  /* 0x160001800ae79fae */ /* 0x0003e2000b901d44 */
[----:B------:R-:W-:Y:S02]  /*3250*/  @!P1 LEA.HI.X R7, R14, R21, R5, 0x1, P3 ;  /* 0x000000150e079211 */ /* 0x000fe400018f0c05 */
[----:B------:R-:W-:Y:S01]  /*3260*/  @!P0 LEA.HI.X R5, R12, R23, R13, 0x1, P2 ;  /* 0x000000170c058211 */ /* 0x000fe200010f0c0d */
        /* <DEDUP_REMOVED lines=9> */
[----:B-1----:R-:W1:Y:S03]  /*3300*/  LDC.64 R10, c[0x0][0x3b8] ;  /* 0x0000ee00ff0a7b82 */ /* 0x002e660000000a00 */
        /* <DEDUP_REMOVED lines=23> */
[----:B------:R2:W-:Y:S01]  /*3480*/  @!P0 LDGSTS.E.BYPASS.LTC128B.128 [R231+0x1f000], desc[UR4][R4.64+0x180] ;  /* 0x1f00018004e78fae */ /* 0x0005e2000b901d44 */
[----:B------:R-:W-:-:S03]  /*3490*/  ISETP.GE.AND P1, PT, R236, UR13, PT ;  /* 0x0000000dec007c0c */ /* 0x000fc6000bf26270 */
[----:B------:R-:W0:Y:S04]  /*34a0*/  LDGDEPBAR ;  /* 0x00000000000079af */ /* 0x000e280000000000 */
[----:B-1----:R-:W3:Y:S04]  /*34b0*/  LDG.E.64 R8, desc[UR4][R10.64] ;  /* 0x000000040a087981 */ /* 0x002ee8000c1e1b00 */
[----:B------:R-:W4:Y:S01]  /*34c0*/  LDG.E.64 R6, desc[UR4][R10.64+0x8] ;  /* 0x000008040a067981 */ /* 0x000f22000c1e1b00 */
[----:B--2---:R-:W-:-:S05]  /*34d0*/  VIADD R4, R236, 0x8 ;  /* 0x00000008ec047836 */ /* 0x004fca0000000000 */
[----:B------:R-:W-:Y:S01]  /*34e0*/  ISETP.GE.AND P0, PT, R4, UR13, PT ;  /* 0x0000000d04007c0c */ /* 0x000fe2000bf06270 */
[----:B------:R-:W-:Y:S01]  /*34f0*/  IMAD.MOV.U32 R4, RZ, RZ, 0x4 ;  /* 0x00000004ff047424 */ /* 0x000fe200078e00ff */
[----:B------:R-:W-:-:S03]  /*3500*/  UIMAD UR13, UR48, UR28, UR59 ;  /* 0x0000001c300d72a4 */ /* 0x000fc6000f8e023b */
[----:B------:R-:W-:Y:S01]  /*3510*/  IMAD.WIDE R4, R236, R4, UR6 ;  /* 0x00000006ec047e25 */ /* 0x000fe2000f8e0204 */
[----:B------:R-:W-:-:S04]  /*3520*/  USHF.L.U32 UR13, UR13, 0x5, URZ ;  /* 0x000000050d0d7899 */ /* 0x000fc8000800063f */
[----:B------:R-:W5:Y:S01]  /*3530*/  @!P1 LDG.E R241, desc[UR4][R4.64] ;  /* 0x0000000404f19981 */ /* 0x000f62000c1e1900 */
[----:B------:R-:W-:-:S03]  /*3540*/  USHF.R.S32.HI UR14, URZ, 0x1f, UR13 ;  /* 0x0000001f3f0e7899 */ /* 0x000fc6000801140d */
[----:B------:R1:W5:Y:S01]  /*3550*/  @!P0 LDG.E R242, desc[UR4][R4.64+0x20] ;  /* 0x0000200404f28981 */ /* 0x000362000c1e1900 */
[----:B------:R-:W-:Y:S02]  /*3560*/  CS2R R28, SRZ ;  /* 0x00000000001c7805 */ /* 0x000fe4000001ff00 */
[----:B------:R-:W-:Y:S02]  /*3570*/  CS2R R24, SRZ ;  /* 0x0000000000187805 */ /* 0x000fe4000001ff00 */
[----:B------:R-:W-:Y:S02]  /*3580*/  CS2R R22, SRZ ;  /* 0x0000000000167805 */ /* 0x000fe4000001ff00 */
[----:B------:R-:W-:Y:S01]  /*3590*/  CS2R R20, SRZ ;  /* 0x0000000000147805 */ /* 0x000fe2000001ff00 */
[----:B------:R-:W-:Y:S01]  /*35a0*/  UIADD3 UR20, UR20, -UR9, URZ ;  /* 0x8000000914147290 */ /* 0x000fe2000fffe03f */
[----:B-1----:R-:W-:Y:S02]  /*35b0*/  SHF.R.S32.HI R4, RZ, 0x1f, R27 ;  /* 0x0000001fff047819 */ /* 0x002fe4000001141b */
[----:B---3--:R-:W-:-:S02]  /*35c0*/  R2UR UR18, R9 ;  /* 0x00000000091272ca */ /* 0x008fc400000e0000 */
[----:B------:R-:W-:Y:S02]  /*35d0*/  R2UR UR19, R8 ;  /* 0x00000000081372ca */ /* 0x000fe400000e0000 */
[----:B----4-:R-:W-:Y:S02]  /*35e0*/  IADD3 R244, P1, P0, R6, UR13, R27 ;  /* 0x0000000d06f47c10 */ /* 0x010fe4000f83e01b */
[----:B------:R-:W-:-:S03]  /*35f0*/  CS2R R26, SRZ ;  /* 0x00000000001a7805 */ /* 0x000fc6000001ff00 */
[----:B------:R-:W-:Y:S01]  /*3600*/  IMAD.WIDE.U32 R244, R244, -0x2daee0ad, RZ ;  /* 0xd2511f53f4f47825 */ /* 0x000fe200078e00ff */
[----:B------:R-:W-:Y:S01]  /*3610*/  IADD3.X R247, R7, UR14, R4, P1, P0 ;  /* 0x0000000e07f77c10 */ /* 0x000fe20008fe0404 */
[----:B------:R-:W-:Y:S02]  /*3620*/  ULDC UR14, c[0x0][0x2ec] ;  /* 0x0000bb00000e7ab9 */ /* 0x000fe40000000800 */
[----:B------:R-:W-:Y:S02]  /*3630*/  UIADD3 UR32, UR18, -0x4498517b, URZ ;  /* 0xbb67ae8512207890 */ /* 0x000fe4000fffe03f */
[----:B------:R-:W-:Y:S02]  /*3640*/  UIADD3 UR33, UR19, -0x61c88647, URZ ;  /* 0x9e3779b913217890 */ /* 0x000fe4000fffe03f */
[----:B------:R-:W-:Y:S02]  /*3650*/  UIADD3 UR31, UR19, 0x3c6ef372, URZ ;  /* 0x3c6ef372131f7890 */ /* 0x000fe4000fffe03f */
[----:B------:R-:W-:-:S02]  /*3660*/  UIADD3 UR30, UR18, 0x76cf5d0a, URZ ;  /* 0x76cf5d0a121e7890 */ /* 0x000fc4000fffe03f */
[----:B------:R-:W-:Y:S02]  /*3670*/  UIADD3 UR29, UR19, -0x255992d5, URZ ;  /* 0xdaa66d2b131d7890 */ /* 0x000fe4000fffe03f */
[----:B------:R-:W-:Y:S02]  /*3680*/  UIADD3 UR28, UR18, 0x32370b8f, URZ ;  /* 0x32370b8f121c7890 */ /* 0x000fe4000fffe03f */
[----:B------:R-:W-:Y:S02]  /*3690*/  UIADD3 UR27, UR19, 0x78dde6e4, URZ ;  /* 0x78dde6e4131b7890 */ /* 0x000fe4000fffe03f */
[----:B------:R-:W-:Y:S02]  /*36a0*/  UIADD3 UR26, UR18, -0x126145ec, URZ ;  /* 0xed9eba14121a7890 */ /* 0x000fe4000fffe03f */
[----:B------:R-:W-:Y:S02]  /*36b0*/  UIADD3 UR24, UR19, 0x1715609d, URZ ;  /* 0x1715609d13187890 */ /* 0x000fe4000fffe03f */
[----:B------:R-:W-:-:S02]  /*36c0*/  UIADD3 UR23, UR18, -0x56f99767, URZ ;  /* 0xa906689912177890 */ /* 0x000fc4000fffe03f */
[----:B------:R-:W-:Y:S02]  /*36d0*/  UIADD3 UR22, UR19, -0x4ab325aa, URZ ;  /* 0xb54cda5613167890 */ /* 0x000fe4000fffe03f */
[----:B------:R-:W-:-:S12]  /*36e0*/  UIADD3 UR21, UR18, 0x646e171e, URZ ;  /* 0x646e171e12157890 */ /* 0x000fd8000fffe03f */
.L_x_579:
[----:B------:R-:W0:Y:S01]  /*36f0*/  LDGDEPBAR ;  /* 0x00000000000079af */ /* 0x000e220000000000 */
[----:B------:R-:W-:Y:S01]  /*3700*/  USHF.L.U32 UR13, UR8, 0x6, URZ ;  /* 0x00000006080d7899 */ /* 0x000fe2000800063f */
[----:B------:R-:W-:Y:S01]  /*3710*/  IMAD.MOV.U32 R113, RZ, RZ, 0x8 ;  /* 0x00000008ff717424 */ /* 0x000fe200078e00ff */
[----:B------:R-:W-:Y:S01]  /*3720*/  USHF.L.U32 UR16, UR10, 0x6, URZ ;  /* 0x000000060a107899 */ /* 0x000fe2000800063f */
[----:B-----5:R-:W-:Y:S01]  /*3730*/  FSETP.NEU.FTZ.AND P5, PT, R241, -INF , PT ;  /* 0xff800000f100780b */ /* 0x020fe20003fbd000 */
[----:B------:R-:W-:Y:S01]  /*3740*/  UISETP.GE.AND UP0, UPT, UR13, UR20, UPT ;  /* 0x000000140d00728c */ /* 0x000fe2000bf06270 */
[----:B------:R-:W-:Y:S01]  /*3750*/  FSETP.NEU.FTZ.AND P0, PT, R242, -INF , PT ;  /* 0xff800000f200780b */ /* 0x000fe20003f1d000 */
[----:B------:R-:W-:Y:S02]  /*3760*/  UIADD3 UR16, UR16, 0x40, URZ ;  /* 0x0000004010107890 */ /* 0x000fe4000fffe03f */
[----:B------:R-:W-:Y:S02]  /*3770*/  UISETP.GT.AND UP1, UPT, UR8, UR17, UPT ;  /* 0x000000110800728c */ /* 0x000fe4000bf24270 */
        /* <DEDUP_REMOVED lines=110> */
[C---:B-1----:R-:W-:Y:S01]  /*3e60*/  HMMA.16816.F32.BF16 R4, R100.reuse, R104, R4 ;  /* 0x000000686404723c */ /* 0x042fe20000041804 */
[----:B------:R-:W-:Y:S04]  /*3e70*/  IMAD.U32 R96, RZ, RZ, UR13 ;  /* 0x0000000dff607e24 */ /* 0x000fe8000f8e00ff */
[----:B------:R-:W-:Y:S01]  /*3e80*/  IMAD R90, R88, 0x2, R248 ;  /* 0x00000002585a7824 */ /* 0x000fe200078e02f8 */
[C---:B------:R-:W-:Y:S05]  /*3e90*/  HMMA.16816.F32.BF16 R8, R100.reuse, R106, R8 ;  /* 0x0000006a6408723c */ /* 0x040fea0000041808 */
[----:B------:R-:W-:Y:S01]  /*3ea0*/  LOP3.LUT R104, R245, UR18, R90, 0x96, !PT ;  /* 0x00000012f5687c12 */ /* 0x000fe2000f8e965a */
[C---:B--2---:R-:W-:Y:S05]  /*3eb0*/  HMMA.16816.F32.BF16 R12, R100.reuse, R84, R12 ;  /* 0x00000054640c723c */ /* 0x044fea000004180c */
[----:B------:R-:W-:Y:S01]  /*3ec0*/  IMAD R88, R89, 0x4, R250 ;  /* 0x0000000459587824 */ /* 0x000fe200078e02fa */
[----:B------:R-:W-:Y:S05]  /*3ed0*/  HMMA.16816.F32.BF16 R16, R100, R86, R16 ;  /* 0x000000566410723c */ /* 0x000fea0000041810 */
[----:B------:R-:W-:Y:S01]  /*3ee0*/  IMAD.WIDE.U32 R104, R104, -0x326172a9, RZ ;  /* 0xcd9e8d5768687825 */ /* 0x000fe200078e00ff */
[C---:B---3--:R-:W-:Y:S05]  /*3ef0*/  HMMA.16816.F32.BF16 R4, R92.reuse, R108, R4 ;  /* 0x0000006c5c04723c */ /* 0x048fea0000041804 */
[----:B------:R-:W-:Y:S01]  /*3f00*/  IMAD.WIDE.U32 R88, R88, -0x326172a9, RZ ;  /* 0xcd9e8d5758587825 */ /* 0x000fe200078e00ff */
[C---:B------:R-:W-:Y:S05]  /*3f10*/  HMMA.16816.F32.BF16 R8, R92.reuse, R110, R8 ;  /* 0x0000006e5c08723c */ /* 0x040fea0000041808 */
[----:B------:R-:W-:Y:S01]  /*3f20*/  LOP3.LUT R98, R105, UR33, R88, 0x96, !PT ;  /* 0x0000002169627c12 */ /* 0x000fe2000f8e9658 */
[----:B------:R-:W-:Y:S01]  /*3f30*/  IMAD.U32 R88, RZ, RZ, UR25 ;  /* 0x00000019ff587e24 */ /* 0x000fe2000f8e00ff */
[----:B------:R-:W-:Y:S01]  /*3f40*/  LOP3.LUT R89, R89, UR19, R247, 0x96, !PT ;  /* 0x0000001359597c12 */ /* 0x000fe2000f8e96f7 */
[----:B------:R-:W-:Y:S03]  /*3f50*/  @!P4 IMAD.SHL.U32 R86, R112, 0x2, RZ ;  /* 0x000000027056c824 */ /* 0x000fe600078e00ff */
[----:B------:R-:W-:Y:S01]  /*3f60*/  IMAD.WIDE.U32 R98, R98, -0x2daee0ad, RZ ;  /* 0xd2511f5362627825 */ /* 0x000fe200078e00ff */
[----:B------:R-:W-:Y:S03]  /*3f70*/  @!P4 IADD3 R88, -R88, 0x1, R236 ;  /* 0x000000015858c810 */ /* 0x000fe60007ffe1ec */
[----:B------:R-:W-:Y:S01]  /*3f80*/  FMUL.FTZ R97, R242, 1.4426950216293334961 ;  /* 0x3fb8aa3bf2617820 */ /* 0x000fe20000410000 */
[----:B------:R-:W-:Y:S01]  /*3f90*/  IMAD.WIDE.U32 R84, R89, -0x2daee0ad, RZ ;  /* 0xd2511f5359547825 */ /* 0x000fe200078e00ff */
[----:B------:R-:W-:Y:S02]  /*3fa0*/  @!P4 IADD3 R96, R96, UR9, R88 ;  /* 0x000000096060cc10 */ /* 0x000fe4000fffe058 */
[----:B------:R-:W-:Y:S01]  /*3fb0*/  @!P4 LOP3.LUT R88, R251, 0x6, R86, 0xf8, !PT ;  /* 0x00000006fb58c812 */ /* 0x000fe200078ef856 */
[----:B------:R-:W-:Y:S01]  /*3fc0*/  IMAD.U32 R89, RZ, RZ, UR10 ;  /* 0x0000000aff597e24 */ /* 0x000fe2000f8e00ff */
[----:B------:R-:W-:Y:S02]  /*3fd0*/  LOP3.LUT R90, R85, UR32, R244, 0x96, !PT ;  /* 0x00000020555a7c12 */ /* 0x000fe4000f8e96f4 */
[----:B------:R-:W-:Y:S01]  /*3fe0*/  LOP3.LUT R102, R99, UR30, R84, 0x96, !PT ;  /* 0x0000001e63667c12 */ /* 0x000fe2000f8e9654 */
[----:B------:R-:W-:Y:S01]  /*3ff0*/  @!P4 IMAD R88, R89, 0x40, R88 ;  /* 0x000000405958c824 */ /* 0x000fe200078e0258 */
[----:B------:R-:W1:Y:S01]  /*4000*/  LDSM.16.M88.4 R84, [R216+0x16800] ;  /* 0x01680000d854783b */ /* 0x000e620000000200 */
[----:B------:R-:W-:Y:S04]  /*4010*/  IMAD.WIDE.U32 R90, R90, -0x326172a9, RZ ;  /* 0xcd9e8d575a5a7825 */ /* 0x000fe800078e00ff */
[----:B------:R-:W-:Y:S01]  /*4020*/  IMAD.WIDE.U32 R102, R102, -0x326172a9, RZ ;  /* 0xcd9e8d5766667825 */ /* 0x000fe200078e00ff */
[----:B------:R-:W-:Y:S02]  /*4030*/  LOP3.LUT R100, R91, UR31, R104, 0x96, !PT ;  /* 0x0000001f5b647c12 */ /* 0x000fe4000f8e9668 */
[----:B------:R-:W-:Y:S01]  /*4040*/  @!P4 VIMNMX R91, R96, UR9, PT ;  /* 0x00000009605bcc48 */ /* 0x000fe2000bfe0100 */
[C---:B------:R-:W-:Y:S01]  /*4050*/  @!P4 VIADD R89, R88.reuse, 0x1 ;  /* 0x000000015859c836 */ /* 0x040fe20000000000 */
[----:B------:R-:W-:Y:S01]  /*4060*/  LOP3.LUT R103, R103, UR29, R90, 0x96, !PT ;  /* 0x0000001d67677c12 */ /* 0x000fe2000f8e965a */
[----:B------:R-:W-:Y:S01]  /*4070*/  FMUL.FTZ R90, R241, 1.4426950216293334961 ;  /* 0x3fb8aa3bf15a7820 */ /* 0x000fe20000410000 */
[-C--:B------:R-:W-:Y:S01]  /*4080*/  @!P4 ISETP.GE.AND P2, PT, R88, R91.reuse, PT ;  /* 0x0000005b5800c20c */ /* 0x080fe20003f46270 */
[----:B------:R-:W-:Y:S01]  /*4090*/  IMAD.WIDE.U32 R100, R100, -0x2daee0ad, RZ ;  /* 0xd2511f5364647825 */ /* 0x000fe200078e00ff */
[----:B------:R-:W-:Y:S02]  /*40a0*/  @!P4 ISETP.GE.AND P1, PT, R89, R91, PT ;  /* 0x0000005b5900c20c */ /* 0x000fe40003f26270 */
[----:B------:R-:W-:Y:S02]  /*40b0*/  @!P4 VIADDMNMX R96, R96, R113, UR9, PT ;  /* 0x000000096060ce46 */ /* 0x000fe4000b800171 */
[----:B------:R-:W-:Y:S02]  /*40c0*/  FSEL R90, R90, RZ, P5 ;  /* 0x000000ff5a5a7208 */ /* 0x000fe40002800000 */
[----:B------:R-:W-:Y:S02]  /*40d0*/  @!P4 FSEL R4, R4, -INF , !P2 ;  /* 0xff8000000404c808 */ /* 0x000fe40005000000 */
[----:B------:R-:W-:Y:S02]  /*40e0*/  @!P4 FSEL R5, R5, -INF , !P1 ;  /* 0xff8000000505c808 */ /* 0x000fe40004800000 */
[-C--:B------:R-:W-:Y:S01]  /*40f0*/  @!P4 ISETP.GE.AND P3, PT, R89, R96.reuse, PT ;  /* 0x000000605900c20c */ /* 0x080fe20003f66270 */
[C---:B------:R-:W-:Y:S01]  /*4100*/  @!P4 VIADD R89, R88.reuse, 0x8 ;  /* 0x000000085859c836 */ /* 0x040fe20000000000 */
[-C--:B------:R-:W-:Y:S01]  /*4110*/  @!P4 ISETP.GE.AND P2, PT, R88, R96.reuse, PT ;  /* 0x000000605800c20c */ /* 0x080fe20003f46270 */
[--C-:B------:R-:W-:Y:S01]  /*4120*/  FFMA.FTZ R4, R4, UR14, -R90.reuse ;  /* 0x0000000e04047c23 */ /* 0x100fe2000801085a */
[----:B------:R-:W-:Y:S01]  /*4130*/  FFMA.FTZ R5, R5, UR14, -R90 ;  /* 0x0000000e05057c23 */ /* 0x000fe2000801085a */
[----:B------:R-:W-:Y:S02]  /*4140*/  @!P4 FSEL R7, R7, -INF , !P3 ;  /* 0xff8000000707c808 */ /* 0x000fe40005800000 */
[CC--:B------:R-:W-:Y:S01]  /*4150*/  @!P4 ISETP.GE.AND P5, PT, R89.reuse, R96.reuse, PT ;  /* 0x000000605900c20c */ /* 0x0c0fe20003fa6270 */
[----:B------:R-:W2:Y:S01]  /*4160*/  MUFU.EX2 R129, R4 ;  /* 0x0000000400817308 */ /* 0x000ea20000000800 */
[-C--:B------:R-:W-:Y:S02]  /*4170*/  @!P4 ISETP.GE.AND P6, PT, R89, R91.reuse, PT ;  /* 0x0000005b5900c20c */ /* 0x080fe40003fc6270 */
[----:B------:R-:W-:Y:S01]  /*4180*/  FSEL R89, R97, RZ, P0 ;  /* 0x000000ff61597208 */ /* 0x000fe20000000000 */
[----:B------:R-:W-:Y:S01]  /*4190*/  @!P4 VIADD R97, R88, 0x10 ;  /* 0x000000105861c836 */ /* 0x000fe20000000000 */
[----:B------:R-:W-:Y:S02]  /*41a0*/  @!P4 FSEL R6, R6, -INF , !P2 ;  /* 0xff8000000606c808 */ /* 0x000fe40005000000 */
[----:B------:R-:W-:Y:S01]  /*41b0*/  LOP3.LUT R99, R101, UR28, R98, 0x96, !PT ;  /* 0x0000001c65637c12 */ /* 0x000fe2000f8e9662 */
[C---:B-1----:R-:W-:Y:S02]  /*41c0*/  HMMA.16816.F32.BF16 R12, R92.reuse, R84, R12 ;  /* 0x000000545c0c723c */ /* 0x042fe4000004180c */
[----:B------:R1:W3:Y:S01]  /*41d0*/  MUFU.EX2 R128, R5 ;  /* 0x0000000500807308 */ /* 0x0002e20000000800 */
[--C-:B------:R-:W-:Y:S01]  /*41e0*/  FFMA.FTZ R6, R6, UR14, -R89.reuse ;  /* 0x0000000e06067c23 */ /* 0x100fe20008010859 */
[--C-:B------:R-:W-:Y:S01]  /*41f0*/  FFMA.FTZ R7, R7, UR14, -R89.reuse ;  /* 0x0000000e07077c23 */ /* 0x100fe20008010859 */
[----:B------:R-:W-:Y:S01]  /*4200*/  @!P4 VIADD R98, R88, 0x9 ;  /* 0x000000095862c836 */ /* 0x000fe20000000000 */
[----:B------:R-:W-:Y:S06]  /*4210*/  HMMA.16816.F32.BF16 R16, R92, R86, R16 ;  /* 0x000000565c10723c */ /* 0x000fec0000041810 */
[----:B------:R4:W-:Y:S01]  /*4220*/  MUFU.EX2 R131, R6 ;  /* 0x0000000600837308 */ /* 0x0009e20000000800 */
[-C--:B------:R-:W-:Y:S04]  /*4230*/  @!P4 ISETP.GE.AND P0, PT, R98, R91.reuse, PT ;  /* 0x0000005b6200c20c */ /* 0x080fe80003f06270 */
[----:B------:R-:W-:Y:S01]  /*4240*/  IMAD.WIDE.U32 R84, R103, -0x2daee0ad, RZ ;  /* 0xd2511f5367547825 */ /* 0x000fe200078e00ff */
[----:B------:R-:W-:Y:S02]  /*4250*/  @!P4 FSEL R8, R8, -INF , !P6 ;  /* 0xff8000000808c808 */ /* 0x000fe40007000000 */
[-C--:B------:R-:W-:Y:S02]  /*4260*/  @!P4 ISETP.GE.AND P1, PT, R98, R96.reuse, PT ;  /* 0x000000606200c20c */ /* 0x080fe40003f26270 */
[-C--:B------:R-:W-:Y:S01]  /*4270*/  @!P4 ISETP.GE.AND P2, PT, R97, R91.reuse, PT ;  /* 0x0000005b6100c20c */ /* 0x080fe20003f46270 */
[----:B------:R2:W3:Y:S01]  /*4280*/  MUFU.EX2 R130, R7 ;  /* 0x0000000700827308 */ /* 0x0004e20000000800 */
[----:B------:R-:W-:Y:S01]  /*4290*/  @!P4 FSEL R9, R9, -INF , !P0 ;  /* 0xff8000000909c808 */ /* 0x000fe20004000000 */
[----:B------:R-:W-:Y:S01]  /*42a0*/  FFMA.FTZ R8, R8, UR14, -R90 ;  /* 0x0000000e08087c23 */ /* 0x000fe2000801085a */
[----:B------:R-:W-:Y:S01]  /*42b0*/  LOP3.LUT R98, R85, UR26, R100, 0x96, !PT ;  /* 0x0000001a55627c12 */ /* 0x000fe2000f8e9664 */
[----:B-1----:R-:W-:Y:S01]  /*42c0*/  IMAD.WIDE.U32 R4, R99, -0x326172a9, RZ ;  /* 0xcd9e8d5763047825 */ /* 0x002fe200078e00ff */
[----:B------:R-:W-:Y:S03]  /*42d0*/  @!P4 FSEL R10, R10, -INF , !P5 ;  /* 0xff8000000a0ac808 */ /* 0x000fe60006800000 */
[----:B------:R-:W-:Y:S02]  /*42e0*/  FFMA.FTZ R9, R9, UR14, -R90 ;  /* 0x0000000e09097c23 */ /* 0x000fe4000801085a */
[----:B------:R1:W3:Y:S01]  /*42f0*/  MUFU.EX2 R125, R8 ;  /* 0x00000008007d7308 */ /* 0x0002e20000000800 */
[----:B------:R-:W-:Y:S01]  /*4300*/  IMAD.WIDE.U32 R98, R98, -0x326172a9, RZ ;  /* 0xcd9e8d5762627825 */ /* 0x000fe200078e00ff */
[----:B------:R-:W-:Y:S03]  /*4310*/  LOP3.LUT R5, R5, UR27, R102, 0x96, !PT ;  /* 0x0000001b05057c12 */ /* 0x000fe6000f8e9666 */
[--C-:B------:R-:W-:Y:S01]  /*4320*/  FFMA.FTZ R10, R10, UR14, -R89.reuse ;  /* 0x0000000e0a0a7c23 */ /* 0x100fe20008010859 */
[C---:B----4-:R-:W-:Y:S01]  /*4330*/  @!P4 VIADD R6, R88.reuse, 0x18 ;  /* 0x000000185806c836 */ /* 0x050fe20000000000 */
[-C--:B------:R-:W-:Y:S01]  /*4340*/  @!P4 ISETP.GE.AND P3, PT, R97, R96.reuse, PT ;  /* 0x000000606100c20c */ /* 0x080fe20003f66270 */
[----:B------:R-:W-:Y:S02]  /*4350*/  @!P4 VIADD R97, R88, 0x11 ;  /* 0x000000115861c836 */ /* 0x000fe40000000000 */
[----:B------:R4:W3:Y:S01]  /*4360*/  MUFU.EX2 R124, R9 ;  /* 0x00000009007c7308 */ /* 0x0008e20000000800 */
[----:B--2---:R-:W-:Y:S01]  /*4370*/  LOP3.LUT R7, R99, UR24, R4, 0x96, !PT ;  /* 0x0000001863077c12 */ /* 0x004fe2000f8e9604 */
[----:B------:R-:W-:Y:S01]  /*4380*/  IMAD.WIDE.U32 R4, R5, -0x2daee0ad, RZ ;  /* 0xd2511f5305047825 */ /* 0x000fe200078e00ff */
[----:B------:R-:W-:Y:S02]  /*4390*/  @!P4 FSEL R12, R12, -INF , !P2 ;  /* 0xff8000000c0cc808 */ /* 0x000fe40005000000 */
[-C--:B------:R-:W-:Y:S01]  /*43a0*/  @!P4 ISETP.GE.AND P2, PT, R6, R96.reuse, PT ;  /* 0x000000600600c20c */ /* 0x080fe20003f46270 */
[----:B------:R-:W-:Y:S01]  /*43b0*/  @!P4 VIADD R88, R88, 0x19 ;  /* 0x000000195858c836 */ /* 0x000fe20000000000 */
[-C--:B------:R-:W-:Y:S03]  /*43c0*/  @!P4 ISETP.GE.AND P5, PT, R6, R91.reuse, PT ;  /* 0x0000005b0600c20c */ /* 0x080fe60003fa6270 */
[----:B------:R2:W3:Y:S01]  /*43d0*/  MUFU.EX2 R127, R10 ;  /* 0x0000000a007f7308 */ /* 0x0004e20000000800 */
[----:B------:R-:W-:Y:S01]  /*43e0*/  IMAD.WIDE.U32 R6, R7, -0x2daee0ad, RZ ;  /* 0xd2511f5307067825 */ /* 0x000fe200078e00ff */
[----:B------:R-:W-:Y:S02]  /*43f0*/  LOP3.LUT R5, R5, UR23, R84, 0x96, !PT ;  /* 0x0000001705057c12 */ /* 0x000fe4000f8e9654 */
[-C--:B------:R-:W-:Y:S01]  /*4400*/  @!P4 ISETP.GE.AND P6, PT, R97, R91.reuse, PT ;  /* 0x0000005b6100c20c */ /* 0x080fe20003fc6270 */
[----:B------:R-:W-:Y:S01]  /*4410*/  FFMA.FTZ R12, R12, UR14, -R90 ;  /* 0x0000000e0c0c7c23 */ /* 0x000fe2000801085a */
[----:B-1----:R-:W-:Y:S01]  /*4420*/  LOP3.LUT R8, R7, UR21, R4, 0x96, !PT ;  /* 0x0000001507087c12 */ /* 0x002fe2000f8e9604 */
[----:B------:R-:W-:Y:S01]  /*4430*/  IMAD.WIDE.U32 R4, R5, -0x326172a9, RZ ;  /* 0xcd9e8d5705047825 */ /* 0x000fe200078e00ff */
[----:B------:R-:W-:Y:S02]  /*4440*/  @!P4 FSEL R11, R11, -INF , !P1 ;  /* 0xff8000000b0bc808 */ /* 0x000fe40004800000 */
[----:B------:R-:W1:Y:S01]  /*4450*/  MUFU.EX2 R121, R12 ;  /* 0x0000000c00797308 */ /* 0x000e620000000800 */
[----:B------:R-:W-:Y:S02]  /*4460*/  @!P4 FSEL R13, R13, -INF , !P6 ;  /* 0xff8000000d0dc808 */ /* 0x000fe40007000000 */
[CC--:B------:R-:W-:Y:S01]  /*4470*/  @!P4 ISETP.GE.AND P6, PT, R88.reuse, R96.reuse, PT ;  /* 0x000000605800c20c */ /* 0x0c0fe20003fc6270 */
[--C-:B------:R-:W-:Y:S01]  /*4480*/  FFMA.FTZ R11, R11, UR14, -R89.reuse ;  /* 0x0000000e0b0b7c23 */ /* 0x100fe20008010859 */
[----:B------:R-:W-:Y:S01]  /*4490*/  @!P4 ISETP.GE.AND P1, PT, R88, R91, PT ;  /* 0x0000005b5800c20c */ /* 0x000fe20003f26270 */
[----:B------:R-:W-:Y:S01]  /*44a0*/  FFMA.FTZ R13, R13, UR14, -R90 ;  /* 0x0000000e0d0d7c23 */ /* 0x000fe2000801085a */
[C---:B------:R-:W-:Y:S03]  /*44b0*/  LOP3.LUT R84, R6.reuse, 0xff, RZ, 0xc0, !PT ;  /* 0x000000ff06547812 */ /* 0x040fe600078ec0ff */
[----:B------:R-:W-:Y:S01]  /*44c0*/  MUFU.EX2 R126, R11 ;  /* 0x0000000b007e7308 */ /* 0x000fe20000000800 */
[--C-:B----4-:R-:W-:Y:S02]  /*44d0*/  SHF.R.U32.HI R9, RZ, 0x18, R6.reuse ;  /* 0x00000018ff097819 */ /* 0x110fe40000011606 */
[----:B------:R-:W-:Y:S02]  /*44e0*/  SHF.R.U32.HI R88, RZ, 0x10, R6 ;  /* 0x00000010ff587819 */ /* 0x000fe40000011606 */
[----:B------:R-:W-:Y:S02]  /*44f0*/  LOP3.LUT R91, R6, 0xffff, RZ, 0xc0, !PT ;  /* 0x0000ffff065b7812 */ /* 0x000fe400078ec0ff */
[----:B------:R-:W-:Y:S03]  /*4500*/  LOP3.LUT R6, R5, UR22, R98, 0x96, !PT ;  /* 0x0000001605067c12 */ /* 0x000fe6000f8e9662 */
[----:B------:R-:W-:Y:S01]  /*4510*/  MUFU.EX2 R120, R13 ;  /* 0x0000000d00787308 */ /* 0x000fe20000000800 */
[C---:B--2---:R-:W-:Y:S02]  /*4520*/  LOP3.LUT R10, R4.reuse, 0xffff, RZ, 0xc0, !PT ;  /* 0x0000ffff040a7812 */ /* 0x044fe400078ec0ff */
[----:B------:R-:W-:Y:S02]  /*4530*/  LOP3.LUT R85, R4, 0xff, RZ, 0xc0, !PT ;  /* 0x000000ff04557812 */ /* 0x000fe400078ec0ff */
[--C-:B------:R-:W-:Y:S02]  /*4540*/  SHF.R.U32.HI R87, RZ, 0x18, R4.reuse ;  /* 0x00000018ff577819 */ /* 0x100fe40000011604 */
[----:B------:R-:W-:Y:S02]  /*4550*/  SHF.R.U32.HI R86, RZ, 0x10, R4 ;  /* 0x00000010ff567819 */ /* 0x000fe40000011604 */
[C---:B------:R-:W-:Y:S02]  /*4560*/  LOP3.LUT R4, R6.reuse, 0xffff, RZ, 0xc0, !PT ;  /* 0x0000ffff06047812 */ /* 0x040fe400078ec0ff */
[----:B------:R-:W-:Y:S02]  /*4570*/  LOP3.LUT R5, R6, 0xff, RZ, 0xc0, !PT ;  /* 0x000000ff06057812 */ /* 0x000fe400078ec0ff */
[----:B------:R-:W-:Y:S02]  /*4580*/  SHF.R.U32.HI R4, RZ, 0x8, R4 ;  /* 0x00000008ff047819 */ /* 0x000fe40000011604 */
[----:B------:R-:W-:Y:S02]  /*4590*/  SHF.R.U32.HI R7, RZ, 0x10, R6 ;  /* 0x00000010ff077819 */ /* 0x000fe40000011606 */
[----:B------:R-:W-:Y:S02]  /*45a0*/  LOP3.LUT R4, R4, 0xffff, RZ, 0xc0, !PT ;  /* 0x0000ffff04047812 */ /* 0x000fe400078ec0ff */
        /* <DEDUP_REMOVED lines=8> */
[----:B------:R-:W-:Y:S01]  /*4630*/  MUFU.EX2 R117, R16 ;  /* 0x0000001000757308 */ /* 0x000fe20000000800 */
[----:B------:R-:W-:Y:S02]  /*4640*/  @!P4 FSEL R19, R19, -INF , !P6 ;  /* 0xff8000001313c808 */ /* 0x000fe40007000000 */
[----:B------:R-:W-:Y:S02]  /*4650*/  @!P4 ISETP.GE.AND P0, PT, R97, R96, PT ;  /* 0x000000606100c20c */ /* 0x000fe40003f06270 */
[----:B------:R-:W-:Y:S01]  /*4660*/  @!P4 FSEL R18, R18, -INF , !P2 ;  /* 0xff8000001212c808 */ /* 0x000fe20005000000 */
[----:B------:R-:W-:Y:S01]  /*4670*/  @!P5 FADD.FTZ R129, -R129, -RZ ;  /* 0x800000ff8181d221 */ /* 0x000fe20000010100 */
[----:B------:R-:W-:Y:S01]  /*4680*/  ISETP.LE.U32.AND P6, PT, R6, UR15, PT ;  /* 0x0000000f06007c0c */ /* 0x000fe2000bfc3070 */
[----:B---3--:R-:W-:Y:S01]  /*4690*/  @!P1 FADD.FTZ R128, -R128, -RZ ;  /* 0x800000ff80809221 */ /* 0x008fe20000010100 */
[----:B------:R-:W-:Y:S01]  /*46a0*/  ISETP.LE.U32.AND P2, PT, R5, UR15, PT ;  /* 0x0000000f05007c0c */ /* 0x000fe2000bf43070 */
[--C-:B------:R-:W-:Y:S01]  /*46b0*/  FFMA.FTZ R18, R18, UR14, -R89.reuse ;  /* 0x0000000e12127c23 */ /* 0x100fe20008010859 */
[----:B------:R-:W-:Y:S01]  /*46c0*/  SHF.R.U32.HI R4, RZ, 0x8, R10 ;  /* 0x00000008ff047819 */ /* 0x000fe2000001160a */
[----:B------:R-:W-:Y:S01]  /*46d0*/  MUFU.EX2 R116, R90 ;  /* 0x0000005a00747308 */ /* 0x000fe20000000800 */
[----:B------:R-:W-:Y:S02]  /*46e0*/  @!P4 FSEL R14, R14, -INF , !P3 ;  /* 0xff8000000e0ec808 */ /* 0x000fe40005800000 */
[----:B------:R-:W-:Y:S02]  /*46f0*/  @!P4 FSEL R15, R15, -INF , !P0 ;  /* 0xff8000000f0fc808 */ /* 0x000fe40004000000 */
[----:B------:R-:W-:Y:S01]  /*4700*/  ISETP.LE.U32.AND P4, PT, R85, UR15, PT ;  /* 0x0000000f55007c0c */ /* 0x000fe2000bf83070 */
[--C-:B------:R-:W-:Y:S01]  /*4710*/  FFMA.FTZ R14, R14, UR14, -R89.reuse ;  /* 0x0000000e0e0e7c23 */ /* 0x100fe20008010859 */
[----:B------:R-:W-:Y:S01]  /*4720*/  LOP3.LUT R4, R4, 0xffff, RZ, 0xc0, !PT ;  /* 0x0000ffff04047812 */ /* 0x000fe200078ec0ff */
[----:B------:R-:W-:Y:S01]  /*4730*/  @!P6 FADD.FTZ R130, -R130, -RZ ;  /* 0x800000ff8282e221 */ /* 0x000fe20000010100 */
[----:B------:R-:W-:Y:S01]  /*4740*/  LOP3.LUT R5, R86, 0xff, RZ, 0xc0, !PT ;  /* 0x000000ff56057812 */ /* 0x000fe200078ec0ff */
[----:B------:R-:W-:Y:S01]  /*4750*/  @!P2 FADD.FTZ R131, -R131, -RZ ;  /* 0x800000ff8383a221 */ /* 0x000fe20000010100 */
[----:B------:R-:W-:Y:S01]  /*4760*/  ISETP.LE.U32.AND P1, PT, R4, UR15, PT ;  /* 0x0000000f04007c0c */ /* 0x000fe2000bf23070 */
[--C-:B------:R-:W-:Y:S01]  /*4770*/  FFMA.FTZ R15, R15, UR14, -R89.reuse ;  /* 0x0000000e0f0f7c23 */ /* 0x100fe20008010859 */
[----:B------:R-:W-:Y:S01]  /*4780*/  LOP3.LUT R4, R8, 0xff, RZ, 0xc0, !PT ;  /* 0x000000ff08047812 */ /* 0x000fe200078ec0ff */
[----:B------:R-:W-:Y:S01]  /*4790*/  FFMA.FTZ R89, R19, UR14, -R89 ;  /* 0x0000000e13597c23 */ /* 0x000fe20008010859 */
[----:B------:R-:W-:Y:S01]  /*47a0*/  ISETP.LE.U32.AND P6, PT, R5, UR15, PT ;  /* 0x0000000f05007c0c */ /* 0x000fe2000bfc3070 */
[----:B------:R-:W-:Y:S01]  /*47b0*/  MUFU.EX2 R123, R14 ;  /* 0x0000000e007b7308 */ /* 0x000fe20000000800 */
[----:B------:R-:W-:Y:S01]  /*47c0*/  SHF.R.U32.HI R5, RZ, 0x18, R8 ;  /* 0x00000018ff057819 */ /* 0x000fe20000011608 */
[----:B------:R-:W-:Y:S01]  /*47d0*/  @!P4 FADD.FTZ R125, -R125, -RZ ;  /* 0x800000ff7d7dc221 */ /* 0x000fe20000010100 */
[----:B------:R-:W-:Y:S02]  /*47e0*/  ISETP.LE.U32.AND P2, PT, R4, UR15, PT ;  /* 0x0000000f04007c0c */ /* 0x000fe4000bf43070 */
[----:B------:R-:W-:Y:S02]  /*47f0*/  LOP3.LUT R4, R8, 0xffff, RZ, 0xc0, !PT ;  /* 0x0000ffff08047812 */ /* 0x000fe400078ec0ff */
[----:B------:R-:W-:Y:S01]  /*4800*/  ISETP.LE.U32.AND P4, PT, R5, UR15, PT ;  /* 0x0000000f05007c0c */ /* 0x000fe2000bf83070 */
[----:B------:R-:W-:Y:S01]  /*4810*/  @!P1 FADD.FTZ R124, -R124, -RZ ;  /* 0x800000ff7c7c9221 */ /* 0x000fe20000010100 */
[----:B------:R-:W-:Y:S01]  /*4820*/  LOP3.LUT R5, R88, 0xff, RZ, 0xc0, !PT ;  /* 0x000000ff58057812 */ /* 0x000fe200078ec0ff */
[----:B------:R-:W2:Y:S01]  /*4830*/  MUFU.EX2 R122, R15 ;  /* 0x0000000f007a7308 */ /* 0x000ea20000000800 */
[----:B------:R-:W-:Y:S01]  /*4840*/  SHF.R.U32.HI R4, RZ, 0x8, R4 ;  /* 0x00000008ff047819 */ /* 0x000fe20000011604 */
[----:B------:R-:W-:Y:S01]  /*4850*/  @!P6 FADD.FTZ R127, -R127, -RZ ;  /* 0x800000ff7f7fe221 */ /* 0x000fe20000010100 */
[----:B------:R-:W-:Y:S02]  /*4860*/  ISETP.LE.U32.AND P1, PT, R5, UR15, PT ;  /* 0x0000000f05007c0c */ /* 0x000fe4000bf23070 */
[----:B------:R-:W-:Y:S01]  /*4870*/  LOP3.LUT R4, R4, 0xffff, RZ, 0xc0, !PT ;  /* 0x0000ffff04047812 */ /* 0x000fe200078ec0ff */
[----:B-1----:R-:W-:Y:S01]  /*4880*/  @!P2 FADD.FTZ R121, -R121, -RZ ;  /* 0x800000ff7979a221 */ /* 0x002fe20000010100 */
[----:B------:R-:W-:Y:S03]  /*4890*/  SHF.R.U32.HI R5, RZ, 0x8, R91 ;  /* 0x00000008ff057819 */ /* 0x000fe6000001165b */
[----:B------:R-:W1:Y:S01]  /*48a0*/  MUFU.EX2 R119, R18 ;  /* 0x0000001200777308 */ /* 0x000e620000000800 */
[----:B------:R-:W-:Y:S02]  /*48b0*/  ISETP.LE.U32.AND P5, PT, R87, UR15, PT ;  /* 0x0000000f57007c0c */ /* 0x000fe4000bfa3070 */
[----:B------:R-:W-:Y:S02]  /*48c0*/  ISETP.LE.U32.AND P6, PT, R4, UR15, PT ;  /* 0x0000000f04007c0c */ /* 0x000fe4000bfc3070 */
[----:B------:R-:W-:Y:S02]  /*48d0*/  LOP3.LUT R4, R5, 0xffff, RZ, 0xc0, !PT ;  /* 0x0000ffff05047812 */ /* 0x000fe400078ec0ff */
[----:B------:R-:W-:Y:S03]  /*48e0*/  F2FP.RELU.BF16.F32.PACK_AB R6, R128, R129 ;  /* 0x000000818006723e */ /* 0x000fe600000018ff */
[----:B------:R-:W3:Y:S01]  /*48f0*/  MUFU.EX2 R118, R89 ;  /* 0x0000005900767308 */ /* 0x000ee20000000800 */
[----:B------:R-:W-:Y:S01]  /*4900*/  F2FP.RELU.BF16.F32.PACK_AB R5, R130, R131 ;  /* 0x000000838205723e */ /* 0x000fe200000018ff */
[----:B--2---:R-:W-:Y:S01]  /*4910*/  @!P4 FADD.FTZ R122, -R122, -RZ ;  /* 0x800000ff7a7ac221 */ /* 0x004fe20000010100 */
[----:B------:R-:W-:Y:S01]  /*4920*/  ISETP.LE.U32.AND P2, PT, R4, UR15, PT ;  /* 0x0000000f04007c0c */ /* 0x000fe2000bf43070 */
[----:B------:R2:W-:Y:S01]  /*4930*/  STS [R237+0x22000], R6 ;  /* 0x02200006ed007388 */ /* 0x0005e20000000800 */
[----:B------:R-:W-:Y:S01]  /*4940*/  F2FP.RELU.BF16.F32.PACK_AB R4, R124, R125 ;  /* 0x0000007d7c04723e */ /* 0x000fe200000018ff */
[----:B------:R-:W-:Y:S01]  /*4950*/  @!P5 FADD.FTZ R126, -R126, -RZ ;  /* 0x800000ff7e7ed221 */ /* 0x000fe20000010100 */
[----:B------:R-:W-:Y:S02]  /*4960*/  SHF.R.U32.HI R8, RZ, 0x10, R8 ;  /* 0x00000010ff087819 */ /* 0x000fe40000011608 */
[----:B------:R4:W-:Y:S01]  /*4970*/  STS [R237+0x22400], R5 ;  /* 0x02240005ed007388 */ /* 0x0009e20000000800 */
[----:B------:R-:W-:Y:S01]  /*4980*/  ISETP.LE.U32.AND P3, PT, R84, UR15, PT ;  /* 0x0000000f54007c0c */ /* 0x000fe2000bf63070 */
[----:B------:R-:W-:Y:S01]  /*4990*/  @!P6 FADD.FTZ R120, -R120, -RZ ;  /* 0x800000ff7878e221 */ /* 0x000fe20000010100 */
[----:B------:R-:W-:Y:S02]  /*49a0*/  LOP3.LUT R8, R8, 0xff, RZ, 0xc0, !PT ;  /* 0x000000ff08087812 */ /* 0x000fe400078ec0ff */
[----:B------:R4:W-:Y:S01]  /*49b0*/  STS [R240+0x22000], R4 ;  /* 0x02200004f0007388 */ /* 0x0009e20000000800 */
[----:B------:R-:W-:Y:S01]  /*49c0*/  ISETP.LE.U32.AND P0, PT, R9, UR15, PT ;  /* 0x0000000f09007c0c */ /* 0x000fe2000bf03070 */
[----:B-1----:R-:W-:Y:S01]  /*49d0*/  @!P1 FADD.FTZ R119, -R119, -RZ ;  /* 0x800000ff77779221 */ /* 0x002fe20000010100 */
[----:B------:R-:W-:Y:S01]  /*49e0*/  ISETP.LE.U32.AND P5, PT, R8, UR15, PT ;  /* 0x0000000f08007c0c */ /* 0x000fe2000bfa3070 */
[----:B------:R-:W-:Y:S01]  /*49f0*/  @!P2 FADD.FTZ R116, -R116, -RZ ;  /* 0x800000ff7474a221 */ /* 0x000fe20000010100 */
[----:B------:R-:W-:Y:S02]  /*4a00*/  F2FP.RELU.BF16.F32.PACK_AB R8, R126, R127 ;  /* 0x0000007f7e08723e */ /* 0x000fe400000018ff */
[----:B------:R-:W-:Y:S02]  /*4a10*/  F2FP.RELU.BF16.F32.PACK_AB R7, R120, R121 ;  /* 0x000000797807723e */ /* 0x000fe400000018ff */
[----:B------:R-:W-:Y:S01]  /*4a20*/  FSETP.GE.FTZ.AND P2, PT, R129, RZ, PT ;  /* 0x000000ff8100720b */ /* 0x000fe20003f56000 */
[----:B------:R-:W-:Y:S01]  /*4a30*/  @!P3 FADD.FTZ R117, -R117, -RZ ;  /* 0x800000ff7575b221 */ /* 0x000fe20000010100 */
[----:B------:R-:W-:Y:S01]  /*4a40*/  STS [R240+0x22400], R8 ;  /* 0x02240008f0007388 */ /* 0x000fe20000000800 */
[----:B------:R-:W-:Y:S02]  /*4a50*/  FSETP.GE.FTZ.AND P1, PT, R128, RZ, PT ;  /* 0x000000ff8000720b */ /* 0x000fe40003f36000 */
[----:B---3--:R-:W-:Y:S02]  /*4a60*/  @!P0 FADD.FTZ R118, -R118, -RZ ;  /* 0x800000ff76768221 */ /* 0x008fe40000010100 */
[----:B------:R-:W-:Y:S01]  /*4a70*/  STS [R238+0x22000], R7 ;  /* 0x02200007ee007388 */ /* 0x000fe20000000800 */
[----:B------:R-:W-:Y:S01]  /*4a80*/  @!P5 FADD.FTZ R123, -R123, -RZ ;  /* 0x800000ff7b7bd221 */ /* 0x000fe20000010100 */
[----:B------:R-:W-:Y:S04]  /*4a90*/  FSETP.GE.FTZ.AND P3, PT, R121, RZ, PT ;  /* 0x000000ff7900720b */ /* 0x000fe80003f76000 */
[----:B--2---:R-:W-:Y:S02]  /*4aa0*/  F2FP.RELU.BF16.F32.PACK_AB R6, R122, R123 ;  /* 0x0000007b7a06723e */ /* 0x004fe400000018ff */
[----:B----4-:R-:W-:Y:S02]  /*4ab0*/  F2FP.RELU.BF16.F32.PACK_AB R5, R116, R117 ;  /* 0x000000757405723e */ /* 0x010fe400000018ff */
[----:B------:R-:W-:Y:S01]  /*4ac0*/  F2FP.RELU.BF16.F32.PACK_AB R4, R118, R119 ;  /* 0x000000777604723e */ /* 0x000fe200000018ff */
[----:B------:R-:W-:Y:S05]  /*4ad0*/  STS [R238+0x22400], R6 ;  /* 0x02240006ee007388 */ /* 0x000fea0000000800 */
        /* <DEDUP_REMOVED lines=310> */
.L_x_577:
[----:B------:R-:W-:Y:S01]  /*5e40*/  LDSM.16.M88.4 R128, [R224] ;  /* 0x00000000e080783b */ /* 0x000fe20000000200 */
[----:B------:R-:W-:Y:S01]  /*5e50*/  IMAD R230, R249, UR35, RZ ;  /* 0x00000023f9e67c24 */ /* 0x000fe2000f8e02ff */
[----:B------:R-:W-:Y:S02]  /*5e60*/  @UP1 UIADD3 UR16, UP0, UR6, -0x100, URZ ;  /* 0xffffff0006101890 */ /* 0x000fe4000ff1e03f */
[----:B------:R-:W1:Y:S02]  /*5e70*/  LDSM.16.MT88.4 R16, [R0+0x10000] ;  /* 0x010000000010783b */ /* 0x000e640000004200 */
[----:B------:R-:W-:Y:S02]  /*5e80*/  @UP1 UIADD3.X UR13, UR7, -0x1, URZ, UP0, !UPT ;  /* 0xffffffff070d1890 */ /* 0x000fe400087fe43f */
[----:B------:R-:W2:Y:S01]  /*5e90*/  LDSM.16.M88.4 R124, [R224+0x1000] ;  /* 0x00100000e07c783b */ /* 0x000ea20000000200 */
[----:B------:R-:W-:Y:S01]  /*5ea0*/  @UP1 UMOV UR6, UR16 ;  /* 0x0000001000061c82 */ /* 0x000fe20008000000 */
[----:B------:R-:W-:Y:S02]  /*5eb0*/  @UP1 UIADD3 UR12, UP0, UR12, -0x100, URZ ;  /* 0xffffff000c0c1890 */ /* 0x000fe4000ff1e03f */
[----:B------:R-:W3:Y:S01]  /*5ec0*/  LDSM.16.MT88.4 R96, [R0+0x12000] ;  /* 0x012000000060783b */ /* 0x000ee20000004200 */
[----:B------:R-:W-:Y:S01]  /*5ed0*/  @UP1 UMOV UR7, UR13 ;  /* 0x0000000d00071c82 */ /* 0x000fe20008000000 */
[----:B------:R-:W-:Y:S02]  /*5ee0*/  @UP1 UIADD3.X UR11, UR11, -0x1, URZ, UP0, !UPT ;  /* 0xffffffff0b0b1890 */ /* 0x000fe400087fe43f */
[----:B------:R-:W4:Y:S04]  /*5ef0*/  LDSM.16.MT88.4 R112, [R0+0x14000] ;  /* 0x014000000070783b */ /* 0x000f280000004200 */
        /* <DEDUP_REMOVED lines=81> */
[-C--:B------:R-:W-:Y:S01]  /*6410*/  HMMA.16816.F32.BF16 R108, R212, R210.reuse, R108 ;  /* 0x000000d2d46c723c */ /* 0x080fe2000004186c */
[----:B------:R-:W-:Y:S04]  /*6420*/  IMAD.MOV.U32 R208, RZ, RZ, 0x4 ;  /* 0x00000004ffd07424 */ /* 0x000fe800078e00ff */
[----:B------:R-:W-:Y:S01]  /*6430*/  @P3 IMAD.WIDE R208, R236, R208, UR6 ;  /* 0x00000006ecd03e25 */ /* 0x000fe2000f8e02d0 */
[C---:B------:R-:W-:Y:S04]  /*6440*/  HMMA.16816.F32.BF16 R112, R200.reuse, R210, R112 ;  /* 0x000000d2c870723c */ /* 0x040fe80000041870 */
[----:B------:R-:W5:Y:S01]  /*6450*/  @P3 LDG.E R241, desc[UR4][R208.64] ;  /* 0x00000004d0f13981 */ /* 0x000f62000c1e1900 */
[CC--:B------:R-:W-:Y:S01]  /*6460*/  LEA R198, P1, R196.reuse, R228.reuse, 0x2 ;  /* 0x000000e4c4c67211 */ /* 0x0c0fe200078210ff */
[-C--:B-1----:R-:W-:Y:S02]  /*6470*/  HMMA.16816.F32.BF16 R116, R200, R204.reuse, R116 ;  /* 0x000000ccc874723c */ /* 0x082fe40000041874 */
[----:B------:R1:W5:Y:S03]  /*6480*/  @P3 LDG.E R242, desc[UR4][R208.64+0x20] ;  /* 0x00002004d0f23981 */ /* 0x000366000c1e1900 */
[-C--:B------:R-:W-:Y:S01]  /*6490*/  LEA.HI.X.SX32 R199, R196, R229.reuse, 0x2, P1 ;  /* 0x000000e5c4c77211 */ /* 0x080fe200008f16ff */
[C---:B------:R-:W-:Y:S01]  /*64a0*/  HMMA.16816.F32.BF16 R120, R212.reuse, R204, R120 ;  /* 0x000000ccd478723c */ /* 0x040fe20000041878 */
[----:B------:R2:W-:Y:S04]  /*64b0*/  REDG.E.ADD.F32.FTZ.RN.STRONG.GPU desc[UR4][R228.64], R4 ;  /* 0x00000004e40079a6 */ /* 0x0005e8000c10f384 */
[----:B------:R3:W-:Y:S01]  /*64c0*/  REDG.E.ADD.F32.FTZ.RN.STRONG.GPU desc[UR4][R198.64], R5 ;  /* 0x00000005c60079a6 */ /* 0x0007e2000c10f384 */
[-C--:B------:R-:W-:Y:S05]  /*64d0*/  HMMA.16816.F32.BF16 R124, R212, R206.reuse, R124 ;  /* 0x000000ced47c723c */ /* 0x080fea000004187c */
[C---:B------:R-:W-:Y:S01]  /*64e0*/  IMAD.SHL.U32 R197, R230.reuse, 0x10, RZ ;  /* 0x00000010e6c57824 */ /* 0x040fe200078e00ff */
[----:B------:R-:W-:Y:S05]  /*64f0*/  HMMA.16816.F32.BF16 R128, R200, R206, R128 ;  /* 0x000000cec880723c */ /* 0x000fea0000041880 */
[CC--:B------:R-:W-:Y:S01]  /*6500*/  LEA R204, P0, R197.reuse, R228.reuse, 0x2 ;  /* 0x000000e4c5cc7211 */ /* 0x0c0fe200078010ff */
[C---:B------:R-:W-:Y:S02]  /*6510*/  IMAD R210, R230.reuse, 0x18, RZ ;  /* 0x00000018e6d27824 */ /* 0x040fe400078e02ff */
[C---:B------:R-:W-:Y:S03]  /*6520*/  IMAD R211, R230.reuse, 0x30, RZ ;  /* 0x00000030e6d37824 */ /* 0x040fe600078e02ff */
[-C--:B------:R-:W-:Y:S01]  /*6530*/  LEA.HI.X.SX32 R205, R197, R229.reuse, 0x2, P0 ;  /* 0x000000e5c5cd7211 */ /* 0x080fe200000f16ff */
[----:B-1----:R-:W-:Y:S04]  /*6540*/  IMAD.SHL.U32 R209, R230, 0x20, RZ ;  /* 0x00000020e6d17824 */ /* 0x002fe800078e00ff */
[----:B------:R1:W-:Y:S01]  /*6550*/  REDG.E.ADD.F32.FTZ.RN.STRONG.GPU desc[UR4][R204.64], R6 ;  /* 0x00000006cc0079a6 */ /* 0x0003e2000c10f384 */
[CC--:B--2---:R-:W-:Y:S02]  /*6560*/  LEA R4, P1, R210.reuse, R228.reuse, 0x2 ;  /* 0x000000e4d2047211 */ /* 0x0c4fe400078210ff */
[CC--:B------:R-:W-:Y:S02]  /*6570*/  LEA R208, P0, R209.reuse, R228.reuse, 0x2 ;  /* 0x000000e4d1d07211 */ /* 0x0c0fe400078010ff */
[-C--:B---3--:R-:W-:Y:S01]  /*6580*/  LEA.HI.X.SX32 R5, R210, R229.reuse, 0x2, P1 ;  /* 0x000000e5d2057211 */ /* 0x088fe200008f16ff */
[C---:B------:R-:W-:Y:S01]  /*6590*/  IMAD R210, R230.reuse, 0x38, RZ ;  /* 0x00000038e6d27824 */ /* 0x040fe200078e02ff */
[-C--:B------:R-:W-:Y:S03]  /*65a0*/  LEA.HI.X.SX32 R209, R209, R229.reuse, 0x2, P0 ;  /* 0x000000e5d1d17211 */ /* 0x080fe600000f16ff */
[----:B------:R2:W-:Y:S04]  /*65b0*/  REDG.E.ADD.F32.FTZ.RN.STRONG.GPU desc[UR4][R4.64], R7 ;  /* 0x00000007040079a6 */ /* 0x0005e8000c10f384 */
[----:B------:R3:W-:Y:S01]  /*65c0*/  REDG.E.ADD.F32.FTZ.RN.STRONG.GPU desc[UR4][R208.64], R8 ;  /* 0x00000008d00079a6 */ /* 0x0007e2000c10f384 */
[----:B-1----:R-:W-:Y:S01]  /*65d0*/  IMAD R205, R230, 0x28, RZ ;  /* 0x00000028e6cd7824 */ /* 0x002fe200078e02ff */
[-C--:B------:R-:W-:Y:S04]  /*65e0*/  LEA R6, P1, R211, R228.reuse, 0x2 ;  /* 0x000000e4d3067211 */ /* 0x080fe800078210ff */
[CC--:B------:R-:W-:Y:S04]  /*65f0*/  LEA R204, P2, R205.reuse, R228.reuse, 0x2 ;  /* 0x000000e4cdcc7211 */ /* 0x0c0fe800078410ff */
[-C--:B------:R-:W-:Y:S02]  /*6600*/  LEA.HI.X.SX32 R205, R205, R229.reuse, 0x2, P2 ;  /* 0x000000e5cdcd7211 */ /* 0x080fe400010f16ff */
[-C--:B--2---:R-:W-:Y:S02]  /*6610*/  LEA.HI.X.SX32 R7, R211, R229.reuse, 0x2, P1 ;  /* 0x000000e5d3077211 */ /* 0x084fe400008f16ff */
[CC--:B------:R-:W-:Y:S01]  /*6620*/  LEA R4, P0, R210.reuse, R228.reuse, 0x2 ;  /* 0x000000e4d2047211 */ /* 0x0c0fe200078010ff */
[----:B------:R1:W-:Y:S01]  /*6630*/  REDG.E.ADD.F32.FTZ.RN.STRONG.GPU desc[UR4][R204.64], R9 ;  /* 0x00000009cc0079a6 */ /* 0x0003e2000c10f384 */
[----:B---3--:R-:W-:Y:S02]  /*6640*/  VIADD R208, R197, 0x20 ;  /* 0x00000020c5d07836 */ /* 0x008fe40000000000 */
[-C--:B------:R-:W-:Y:S01]  /*6650*/  LEA.HI.X.SX32 R5, R210, R229.reuse, 0x2, P0 ;  /* 0x000000e5d2057211 */ /* 0x080fe200000f16ff */
[----:B------:R2:W-:Y:S02]  /*6660*/  REDG.E.ADD.F32.FTZ.RN.STRONG.GPU desc[UR4][R6.64], R10 ;  /* 0x0000000a060079a6 */ /* 0x0005e4000c10f384 */
[CC--:B------:R-:W-:Y:S02]  /*6670*/  LEA R8, P0, R208.reuse, R228.reuse, 0x2 ;  /* 0x000000e4d0087211 */ /* 0x0c0fe400078010ff */
        /* <DEDUP_REMOVED lines=294> */
.L_x_578:
[----:B------:R-:W-:Y:S02]  /*78e0*/  UISETP.GT.AND UP0, UPT, UR8, UR17, UPT ;  /* 0x000000110800728c */ /* 0x000fe4000bf04270 */
[----:B------:R-:W-:Y:S04]  /*78f0*/  UIADD3 UR8, UR8, -0x1, URZ ;  /* 0xffffffff08087890 */ /* 0x000fe8000fffe03f */
[----:B------:R-:W-:Y:S11]  /*7900*/  PLOP3.LUT P0, PT, PT, PT, UP0, 0x80, 0x0 ;  /* 0x000000000000781c */ /* 0x000ff60003f0f008 */
[----:B------:R-:W-:Y:S02]  /*7910*/  @!UPT UIADD3 URZ, URZ, URZ, URZ ;  /* 0x0000003f3f3ff290 */ /* 0x000fe4000fffe03f */
[----:B------:R-:W-:Y:S05]  /*7920*/  @P0 BRA `(.L_x_579) ;  /* 0xffffffbc00700947 */ /* 0x000fea000383ffff */
[----:B------:R-:W-:Y:S01]  /*7930*/  BAR.SYNC.DEFER_BLOCKING 0x0 ;  /* 0x0000000000007b1d */ /* 0x000fe20000010000 */
[----:B------:R-:W-:Y:S02]  /*7940*/  UISETP.NE.AND UP0, UPT, UR36, -0x1, UPT ;  /* 0xffffffff2400788c */ /* 0x000fe4000bf05270 */
[----:B------:R-:W-:-:S03]  /*7950*/  USHF.L.U32 UR18, UR10, 0x6, URZ ;  /* 0x000000060a127899 */ /* 0x000fc6000800063f */
[----:B------:R-:W-:Y:S01]  /*7960*/  ULDC UR7, c[0x0][0x38c] ;  /* 0x0000e30000077ab9 */ /* 0x000fe20000000800 */
[----:B------:R-:W-:Y:S01]  /*7970*/  ULDC UR6, c[0x0][0x390] ;  /* 0x0000e40000067ab9 */ /* 0x000fe20000000800 */
        /* <DEDUP_REMOVED lines=206> */
[----:B-1----:R-:W-:Y:S01]  /*8660*/  FMUL.FTZ R4, R79, UR7 ;  /* 0x000000074f047c20 */ /* 0x002fe20008410000 */
[----:B------:R-:W-:Y:S01]  /*8670*/  F2FP.BF16.F32.PACK_AB R17, R17, R86 ;  /* 0x000000561111723e */ /* 0x000fe200000010ff */
[----:B------:R-:W-:Y:S01]  /*8680*/  @UP0 UIADD3 UR8, UR34, UR36, URZ ;  /* 0x0000002422080290 */ /* 0x000fe2000fffe03f */
        /* <DEDUP_REMOVED lines=21> */
[----:B------:R-:W-:Y:S01]  /*87e0*/  PLOP3.LUT P0, PT, PT, PT, UP0, 0x80, 0x0 ;  /* 0x000000000000781c */ /* 0x000fe20003f0f008 */
[----:B------:R-:W-:Y:S01]  /*87f0*/  @UP0 UIADD3 UR20, UR13, UR8, URZ ;  /* 0x000000080d140290 */ /* 0x000fe2000fffe03f */
[----:B------:R-:W-:Y:S01]  /*8800*/  F2FP.BF16.F32.PACK_AB R5, R5, R76 ;  /* 0x0000004c0505723e */ /* 0x000fe200000010ff */
[----:B------:R-:W-:Y:S01]  /*8810*/  STS [R246+0x8400], R30 ;  /* 0x0084001ef6007388 */ /* 0x000fe20000000800 */
[----:B------:R-:W-:-:S03]  /*8820*/  @UP0 UMOV UR19, UR12 ;  /* 0x0000000c00130c82 */ /* 0x000fc60008000000 */
        /* <DEDUP_REMOVED lines=14> */
[----:B------:R-:W-:Y:S04]  /*8910*/  STS [R246+0xc000], R15 ;  /* 0x00c0000ff6007388 */ /* 0x000fe80000000800 */
[----:B------:R-:W-:Y:S04]  /*8920*/  STS [R246+0xc400], R14 ;  /* 0x00c4000ef6007388 */ /* 0x000fe80000000800 */
[----:B------:R-:W-:Y:S04]  /*8930*/  STS [R243+0xd000], R17 ;  /* 0x00d00011f3007388 */ /* 0x000fe80000000800 */
[----:B------:R-:W-:Y:S04]  /*8940*/  STS [R243+0xd400], R16 ;  /* 0x00d40010f3007388 */ /* 0x000fe80000000800 */
[----:B------:R-:W-:Y:S01]  /*8950*/  STS [R246+0xd000], R13 ;  /* 0x00d0000df6007388 */ /* 0x000fe20000000800 */
[----:B-1----:R-:W1:Y:S03]  /*8960*/  S2R R19, SR_TID.X ;  /* 0x0000000000137919 */ /* 0x002e660000002100 */
        /* <DEDUP_REMOVED lines=24> */
.L_x_580:
[----:B------:R-:W-:Y:S01]  /*8af0*/  @UP0 UIADD3 UR8, UR34, UR36, URZ ;  /* 0x0000002422080290 */ /* 0x000fe2000fffe03f */
[----:B------:R-:W-:Y:S01]  /*8b00*/  LEA.HI R5, R5, R19, RZ, 0x3 ;  /* 0x0000001305057211 */ /* 0x000fe200078f18ff */
[----:B------:R-:W-:Y:S02]  /*8b10*/  @UP0 ULDC.64 UR12, c[0x0][0x458] ;  /* 0x00011600000c0ab9 */ /* 0x000fe40000000a00 */
[----:B------:R-:W-:Y:S01]  /*8b20*/  @UP0 UIMAD.WIDE.U32 UR14, UR8, UR12, URZ ;  /* 0x0000000c080e02a5 */ /* 0x000fe2000f8e003f */
[----:B------:R-:W-:Y:S01]  /*8b30*/  LOP3.LUT R4, R5, 0xfffffff8, RZ, 0xc0, !PT ;  /* 0xfffffff805047812 */ /* 0x000fe200078ec0ff */
[----:B------:R-:W-:-:S04]  /*8b40*/  @UP0 UIMAD UR8, UR8, UR13, URZ ;  /* 0x0000000d080802a4 */ /* 0x000fc8000f8e023f */
[----:B------:R-:W-:Y:S01]  /*8b50*/  @UP0 UIADD3 UR17, UR15, UR8, URZ ;  /* 0x000000080f110290 */ /* 0x000fe2000fffe03f */
[----:B------:R-:W-:Y:S01]  /*8b60*/  IMAD.IADD R4, R19, 0x1, -R4 ;  /* 0x0000000113047824 */ /* 0x000fe200078e0a04 */
[----:B------:R-:W-:Y:S01]  /*8b70*/  @UP0 UMOV UR16, UR14 ;  /* 0x0000000e00100c82 */ /* 0x000fe20008000000 */
[----:B------:R-:W-:Y:S09]  /*8b80*/  @P0 BRA `(.L_x_581) ;  /* 0x0000000000340947 */ /* 0x000ff20003800000 */
        /* <DEDUP_REMOVED lines=13> */
.L_x_581:
        /* <DEDUP_REMOVED lines=51> */
.L_x_583:
[----:B------:R-:W-:Y:S05]  /*8f90*/  BSYNC B0 ;  /* 0x0000000000007941 */ /* 0x000fea0003800000 */
.L_x_582:
        /* <DEDUP_REMOVED lines=17> */
.L_x_585:
[----:B------:R-:W-:Y:S05]  /*90b0*/  BSYNC B0 ;  /* 0x0000000000007941 */ /* 0x000fea0003800000 */
.L_x_584:
[----:B--2---:R2:W1:Y:S01]  /*90c0*/  LDS.128 R24, [R231+0x18000] ;  /* 0x01800000e7187984 */ /* 0x0044620000000c00 */
[----:B------:R-:W-:Y:S01]  /*90d0*/  UIMAD UR6, UR8, UR12, URZ ;  /* 0x0000000c080672a4 */ /* 0x000fe2000f8e023f */
[----:B------:R-:W-:Y:S01]  /*90e0*/  IMAD.U32 R6, RZ, RZ, UR12 ;  /* 0x0000000cff067e24 */ /* 0x000fe2000f8e00ff */
[----:B------:R-:W-:Y:S01]  /*90f0*/  USHF.R.S32.HI UR9, URZ, 0x1f, UR59 ;  /* 0x0000001f3f097899 */ /* 0x000fe2000801143b */
[----:B------:R2:W1:Y:S01]  /*9100*/  LDS.128 R20, [R231+0x1a000] ;  /* 0x01a00000e7147984 */ /* 0x0004620000000c00 */
[----:B------:R-:W-:Y:S01]  /*9110*/  UIMAD UR6, UR18, UR13, UR6 ;  /* 0x0000000d120672a4 */ /* 0x000fe2000f8e0206 */
[----:B------:R-:W-:Y:S01]  /*9120*/  IMAD.WIDE.U32 R6, R6, UR18, R8 ;  /* 0x0000001206067c25 */ /* 0x000fe2000f8e0008 */
[----:B------:R-:W-:Y:S01]  /*9130*/  BSSY B0, `(.L_x_586) ;  /* 0x000001a000007945 */ /* 0x000fe20003800000 */
[----:B------:R2:W1:Y:S03]  /*9140*/  LDS.128 R16, [R231+0x1c000] ;  /* 0x01c00000e7107984 */ /* 0x0004660000000c00 */
[----:B------:R-:W-:Y:S01]  /*9150*/  IMAD.U32 R5, RZ, RZ, UR6 ;  /* 0x00000006ff057e24 */ /* 0x000fe2000f8e00ff */
[----:B------:R2:W1:Y:S01]  /*9160*/  LDS.128 R12, [R231+0x1e000] ;  /* 0x01e00000e70c7984 */ /* 0x0004620000000c00 */
[----:B------:R-:W-:Y:S01]  /*9170*/  IADD3 R6, P0, R6, UR16, RZ ;  /* 0x0000001006067c10 */ /* 0x000fe2000ff1e0ff */
[----:B------:R-:W-:-:S02]  /*9180*/  ULDC.64 UR6, c[0x0][0x470] ;  /* 0x00011c0000067ab9 */ /* 0x000fc40000000a00 */
        /* <DEDUP_REMOVED lines=20> */
.L_x_587:
[----:B------:R-:W-:Y:S05]  /*92d0*/  BSYNC B0 ;  /* 0x0000000000007941 */ /* 0x000fea0003800000 */
.L_x_586:
        /* <DEDUP_REMOVED lines=16> */
.L_x_576:
[----:B------:R-:W-:Y:S05]  /*93e0*/  BSYNC B1 ;  /* 0x0000000000017941 */ /* 0x000fea0003800000 */
.L_x_562:
[----:B------:R-:W-:Y:S01]  /*93f0*/  R2UR UR7, R252 ;  /* 0x00000000fc0772ca */ /* 0x000fe200000e0000 */
[----:B------:R-:W-:Y:S02]  /*9400*/  ULDC UR6, c[0x0][0xc] ;  /* 0x0000030000067ab9 */ /* 0x000fe40000000800 */
[----:B------:R-:W-:-:S10]  /*9410*/  UIADD3 UR10, UR6, UR10, URZ ;  /* 0x0000000a060a7290 */ /* 0x000fd4000fffe03f */
[----:B------:R-:W-:-:S06]  /*9420*/  UISETP.GE.AND UP0, UPT, UR10, UR7, UPT ;  /* 0x000000070a00728c */ /* 0x000fcc000bf06270 */
[----:B------:R-:W-:-:S13]  /*9430*/  PLOP3.LUT P0, PT, PT, PT, UP0, 0x80, 0x0 ;  /* 0x000000000000781c */ /* 0x000fda0003f0f008 */
[----:B------:R-:W-:Y:S05]  /*9440*/  @P0 BRA `(.L_x_588) ;  /* 0x0000000000040947 */ /* 0x000fea0003800000 */
[----:B------:R-:W-:Y:S05]  /*9450*/  BRA `(.L_x_589) ;  /* 0xffffff7400647947 */ /* 0x000fea000383ffff */
.L_x_588:
[----:B------:R-:W-:Y:S05]  /*9460*/  EXIT ;  /* 0x000000000000794d */ /* 0x000fea0003800000 */
.L_x_590:
        /* <DEDUP_REMOVED lines=9> */
.L_x_1047:


//--------------------- .text._ZN5flash44flash_bwd_dq_dk_dv_loop_seqk_parallel_kernelI23Flash_bwd_kernel_traitsILi256ELi64ELi64ELi8ELi4ELi2ELi2ELb0ELb1EN7cutlass10bfloat16_tE19Flash_kernel_traitsILi256ELi64ELi64ELi8ES3_EELb0ELb1ELb0ELb0ELb0ELb1ELb1EEEvNS_16Flash_bwd_paramsE --------------------------
	.section	.text._ZN5flash44flash_bwd_dq_dk_dv_loop_seqk_parallel_kernelI23Flash_bwd_kernel_traitsILi256ELi64ELi64ELi8ELi4ELi2ELi2ELb0ELb1EN7cutlass10bfloat16_tE19Flash_kernel_traitsILi256ELi64ELi64ELi8ES3_EELb0ELb1ELb0ELb0ELb0ELb1ELb1EEEvNS_16Flash_bwd_paramsE,"ax",@progbits
	.align	128
        .global         _ZN5flash44flash_bwd_dq_dk_dv_loop_seqk_parallel_kernelI23Flash_bwd_kernel_traitsILi256ELi64ELi64ELi8ELi4ELi2ELi2ELb0ELb1EN7cutlass10bfloat16_tE19Flash_kernel_traitsILi256ELi64ELi64ELi8ES3_EELb0ELb1ELb0ELb0ELb0ELb1ELb1EEEvNS_16Flash_bwd_paramsE
        .type           _ZN5flash44flash_bwd_dq_dk_dv_loop_seqk_parallel_kernelI23Flash_bwd_kernel_traitsILi256ELi64ELi64ELi8ELi4ELi2ELi2ELb0ELb1EN7cutlass10bfloat16_tE19Flash_kernel_traitsILi256ELi64ELi64ELi8ES3_EELb0ELb1ELb0ELb0ELb0ELb1ELb1EEEvNS_16Flash_bwd_paramsE,@function
        .size           _ZN5flash44flash_bwd_dq_dk_dv_loop_seqk_parallel_kernelI23Flash_bwd_kernel_traitsILi256ELi64ELi64ELi8ELi4ELi2ELi2ELb0ELb1EN7cutlass10bfloat16_tE19Flash_kernel_traitsILi256ELi64ELi64ELi8ES3_EELb0ELb1ELb0ELb0ELb0ELb1ELb1EEEvNS_16Flash_bwd_paramsE,(.L_x_1048 - _ZN5flash44flash_bwd_dq_dk_dv_loop_seqk_parallel_kernelI23Flash_bwd_kernel_traitsILi256ELi64ELi64ELi8ELi4ELi2ELi2ELb0ELb1EN7cutlass10bfloat16_tE19Flash_kernel_traitsILi256ELi64ELi64ELi8ES3_EELb0ELb1ELb0ELb0ELb0ELb1ELb1EEEvNS_16Flash_bwd_paramsE)
        .other          _ZN5flash44flash_bwd_dq_dk_dv_loop_seqk_parallel_kernelI23Flash_bwd_kernel_traitsILi256ELi64ELi64ELi8ELi4ELi2ELi2ELb0ELb1EN7cutlass10bfloat16_tE19Flash_kernel_traitsILi256ELi64ELi64ELi8ES3_EELb0ELb1ELb0ELb0ELb0ELb1ELb1EEEvNS_16Flash_bwd_paramsE,@"STO_CUDA_ENTRY STV_DEFAULT"
_ZN5flash44flash_bwd_dq_dk_dv_loop_seqk_parallel_kernelI23Flash_bwd_kernel_traitsILi256ELi64ELi64ELi8ELi4ELi2ELi2ELb0ELb1EN7cutlass10bfloat16_tE19Flash_kernel_traitsILi256ELi64ELi64ELi8ES3_EELb0ELb1ELb0ELb0ELb0ELb1ELb1EEEvNS_16Flash_bwd_paramsE:
.text._ZN5flash44flash_bwd_dq_dk_dv_loop_seqk_parallel_kernelI23Flash_bwd_kernel_traitsILi256ELi64ELi64ELi8ELi4ELi2ELi2ELb0ELb1EN7cutlass10bfloat16_tE19Flash_kernel_traitsILi256ELi64ELi64ELi8ES3_EELb0ELb1ELb0ELb0ELb0ELb1ELb1EEEvNS_16Flash_bwd_paramsE:
        /* <DEDUP_REMOVED lines=26> */
[----:B------:R-:W-:Y:S02]  /*01a0*/  LEA.HI R8, R15, R14, RZ, 0x3 ;  /* 0x0000000e0f087211 */ /* 0x000fe400078f18ff */
[--C-:B------:R-:W-:Y:S02]  /*01b0*/  SHF.R.S32.HI R0, RZ, 0x5, R2.reuse ;  /* 0x00000005ff007819 */ /* 0x100fe40000011402 */
[----:B------:R-:W-:Y:S02]  /*01c0*/  SHF.R.S32.HI R3, RZ, 0x1f, R2 ;  /* 0x0000001fff037819 */ /* 0x000fe40000011402 */
[-C--:B------:R-:W-:Y:S02]  /*01d0*/  LEA.HI R2, R2, R0.reuse, RZ, 0x1 ;  /* 0x0000000002027211 */ /* 0x080fe400078f08ff */
[----:B------:R-:W-:-:S02]  /*01e0*/  LEA.HI R3, R3, R0, RZ, 0x2 ;  /* 0x0000000003037211 */ /* 0x000fc400078f10ff */
[----:B------:R-:W-:Y:S01]  /*01f0*/  LOP3.LUT R2, R2, 0xfffffffe, RZ, 0xc0, !PT ;  /* 0xfffffffe02027812 */ /* 0x000fe200078ec0ff */
[----:B----4-:R-:W-:Y:S01]  /*0200*/  ULEA UR4, UR4, UR6, 0x18 ;  /* 0x0000000604047291 */ /* 0x010fe2000f8ec03f */
[----:B------:R-:W-:Y:S01]  /*0210*/  LOP3.LUT R3, R3, 0xfffffffc, RZ, 0xc0, !PT ;  /* 0xfffffffc03037812 */ /* 0x000fe200078ec0ff */
[----:B------:R-:W-:Y:S01]  /*0220*/  USHF.R.S32.HI UR6, URZ, 0x1f, UR57 ;  /* 0x0000001f3f067899 */ /* 0x000fe20008011439 */
[CC--:B------:R-:W-:Y:S01]  /*0230*/  LEA.HI R5, R15.reuse, R14.reuse, RZ, 0x4 ;  /* 0x0000000e0f057211 */ /* 0x0c0fe200078f20ff */
[C---:B------:R-:W-:Y:S01]  /*0240*/  IMAD.IADD R224, R0.reuse, 0x1, -R2 ;  /* 0x0000000100e07824 */ /* 0x040fe200078e0a02 */
[----:B------:R-:W-:Y:S01]  /*0250*/  LEA.HI R16, R15, R14, RZ, 0x2 ;  /* 0x0000000e0f107211 */ /* 0x000fe200078f10ff */
[----:B------:R-:W-:Y:S01]  /*0260*/  IMAD.IADD R218, R0, 0x1, -R3 ;  /* 0x0000000100da7824 */ /* 0x000fe200078e0a03 */
[----:B------:R-:W-:Y:S01]  /*0270*/  SHF.R.S32.HI R4, RZ, 0x4, R5 ;  /* 0x00000004ff047819 */ /* 0x000fe20000011405 */
[----:B------:R-:W-:Y:S01]  /*0280*/  IMAD.U32 R251, RZ, RZ, UR6 ;  /* 0x00000006fffb7e24 */ /* 0x000fe2000f8e00ff */
[----:B------:R-:W-:Y:S01]  /*0290*/  SHF.R.S32.HI R6, RZ, 0x3, R8 ;  /* 0x00000003ff067819 */ /* 0x000fe20000011408 */
[----:B------:R-:W-:Y:S01]  /*02a0*/  UIADD3 UR6, UR5, 0x20000, URZ ;  /* 0x0002000005067890 */ /* 0x000fe2000fffe03f */
[----:B------:R-:W-:-:S02]  /*02b0*/  SHF.R.S32.HI R10, RZ, 0x2, R16 ;  /* 0x00000002ff0a7819 */ /* 0x000fc40000011410 */
[----:B------:R-:W-:Y:S01]  /*02c0*/  SHF.R.S32.HI R2, RZ, 0x1f, R16 ;  /* 0x0000001fff027819 */ /* 0x000fe20000011410 */
[----:B------:R-:W-:Y:S01]  /*02d0*/  IMAD.SHL.U32 R6, R6, 0x40, RZ ;  /* 0x0000004006067824 */ /* 0x000fe200078e00ff */
[----:B------:R-:W-:Y:S02]  /*02e0*/  LOP3.LUT R0, R8, 0xfffffff8, RZ, 0xc0, !PT ;  /* 0xfffffff808007812 */ /* 0x000fe400078ec0ff */
[C---:B------:R-:W-:Y:S02]  /*02f0*/  LEA.HI R3, R5.reuse, R4, RZ, 0x1 ;  /* 0x0000000405037211 */ /* 0x040fe400078f08ff */
[----:B------:R-:W-:Y:S01]  /*0300*/  LEA.HI R2, R2, R10, RZ, 0x3 ;  /* 0x0000000a02027211 */ /* 0x000fe200078f18ff */
[----:B------:R-:W-:Y:S01]  /*0310*/  IMAD.IADD R0, R14, 0x1, -R0 ;  /* 0x000000010e007824 */ /* 0x000fe200078e0a00 */
[----:B------:R-:W-:Y:S02]  /*0320*/  LOP3.LUT R7, R5, 0xfffffff0, RZ, 0xc0, !PT ;  /* 0xfffffff005077812 */ /* 0x000fe400078ec0ff */
[----:B------:R-:W-:-:S02]  /*0330*/  LOP3.LUT R5, R3, 0xfffffffe, RZ, 0xc0, !PT ;  /* 0xfffffffe03057812 */ /* 0x000fc400078ec0ff */
[----:B------:R-:W-:Y:S02]  /*0340*/  LOP3.LUT R3, R2, 0xfffffff8, RZ, 0xc0, !PT ;  /* 0xfffffff802037812 */ /* 0x000fe400078ec0ff */
[----:B------:R-:W-:Y:S01]  /*0350*/  LOP3.LUT R2, R6, 0x1c0, RZ, 0xc0, !PT ;  /* 0x000001c006027812 */ /* 0x000fe200078ec0ff */
[C---:B------:R-:W-:Y:S01]  /*0360*/  IMAD.SHL.U32 R6, R0.reuse, 0x8, RZ ;  /* 0x0000000800067824 */ /* 0x040fe200078e00ff */
[----:B------:R-:W-:Y:S01]  /*0370*/  LOP3.LUT P4, RZ, R0, 0x2, RZ, 0xc0, !PT ;  /* 0x0000000200ff7812 */ /* 0x000fe2000788c0ff */
[----:B------:R-:W-:Y:S01]  /*0380*/  IMAD.IADD R10, R10, 0x1, -R3 ;  /* 0x000000010a0a7824 */ /* 0x000fe200078e0a03 */
[----:B------:R-:W-:Y:S01]  /*0390*/  LOP3.LUT P3, RZ, R0, 0x4, RZ, 0xc0, !PT ;  /* 0x0000000400ff7812 */ /* 0x000fe2000786c0ff */
[----:B------:R-:W-:Y:S01]  /*03a0*/  IMAD.IADD R11, R4, 0x1, -R5 ;  /* 0x00000001040b7824 */ /* 0x000fe200078e0a05 */
[----:B------:R-:W-:Y:S01]  /*03b0*/  LOP3.LUT R3, R2, 0x38, R6, 0xf8, !PT ;  /* 0x0000003802037812 */ /* 0x000fe200078ef806 */
[----:B------:R-:W-:Y:S01]  /*03c0*/  IMAD.IADD R4, R14, 0x1, -R7 ;  /* 0x000000010e047824 */ /* 0x000fe200078e0a07 */
[----:B------:R-:W-:Y:S01]  /*03d0*/  SHF.R.U32.HI R2, RZ, 0x3, R2 ;  /* 0x00000003ff027819 */ /* 0x000fe20000011602 */
[----:B------:R-:W-:Y:S01]  /*03e0*/  IMAD.SHL.U32 R0, R0, 0x40, RZ ;  /* 0x0000004000007824 */ /* 0x000fe200078e00ff */
[----:B------:R-:W-:Y:S01]  /*03f0*/  LEA.HI R5, R15, R14, RZ, 0x7 ;  /* 0x0000000e0f057211 */ /* 0x000fe200078f38ff */
[----:B------:R-:W-:Y:S01]  /*0400*/  IMAD.SHL.U32 R219, R11, 0x200, RZ ;  /* 0x000002000bdb7824 */ /* 0x000fe200078e00ff */
[----:B------:R-:W-:Y:S01]  /*0410*/  LOP3.LUT R12, R3, R2, RZ, 0x3c, !PT ;  /* 0x00000002030c7212 */ /* 0x000fe200078e3cff */
[----:B------:R-:W-:Y:S01]  /*0420*/  IMAD.SHL.U32 R2, R224, 0x10, RZ ;  /* 0x00000010e0027824 */ /* 0x000fe200078e00ff */
[----:B------:R-:W-:-:S02]  /*0430*/  SHF.R.S32.HI R3, RZ, 0x1f, R4 ;  /* 0x0000001fff037819 */ /* 0x000fc40000011404 */
[----:B------:R-:W-:Y:S02]  /*0440*/  LOP3.LUT R0, R0, 0x1c0, RZ, 0xc0, !PT ;  /* 0x000001c000007812 */ /* 0x000fe400078ec0ff */
[----:B------:R-:W-:Y:S02]  /*0450*/  SHF.R.S32.HI R9, RZ, 0x7, R5 ;  /* 0x00000007ff097819 */ /* 0x000fe40000011405 */
[----:B------:R-:W-:Y:S02]  /*0460*/  LEA.HI R13, R3, R4, RZ, 0x3 ;  /* 0x00000004030d7211 */ /* 0x000fe400078f18ff */
[C---:B------:R-:W-:Y:S01]  /*0470*/  LOP3.LUT R5, R0.reuse, 0x10, R2, 0xf8, !PT ;  /* 0x0000001000057812 */ /* 0x040fe200078ef802 */
[----:B------:R-:W-:Y:S01]  /*0480*/  IMAD R2, R9, 0x800, R219 ;  /* 0x0000080009027824 */ /* 0x000fe200078e02db */
[----:B------:R-:W-:Y:S02]  /*0490*/  LOP3.LUT R3, R0, 0x8, R8, 0xf8, !PT ;  /* 0x0000000800037812 */ /* 0x000fe400078ef808 */
[----:B------:R-:W-:-:S02]  /*04a0*/  SHF.R.U32.HI R0, RZ, 0x3, R0 ;  /* 0x00000003ff007819 */ /* 0x000fc40000011600 */
[----:B------:R-:W-:Y:S02]  /*04b0*/  LOP3.LUT R5, R5, 0x8, R8, 0xf8, !PT ;  /* 0x0000000805057812 */ /* 0x000fe400078ef808 */
[----:B------:R-:W-:Y:S02]  /*04c0*/  LOP3.LUT R3, R3, R0, RZ, 0x3c, !PT ;  /* 0x0000000003037212 */ /* 0x000fe400078e3cff */
[----:B------:R-:W-:Y:S02]  /*04d0*/  LOP3.LUT R219, R219, R5, R0, 0xf6, !PT ;  /* 0x00000005dbdb7212 */ /* 0x000fe400078ef600 */
[----:B------:R-:W-:Y:S01]  /*04e0*/  LEA.HI R0, R15, R14, RZ, 0x6 ;  /* 0x0000000e0f007211 */ /* 0x000fe200078f30ff */
[----:B------:R-:W-:Y:S01]  /*04f0*/  IMAD.IADD R3, R2, 0x1, R3 ;  /* 0x0000000102037824 */ /* 0x000fe200078e0203 */
[----:B------:R-:W-:Y:S02]  /*0500*/  LOP3.LUT R2, R16, 0x7ffffffc, RZ, 0xc0, !PT ;  /* 0x7ffffffc10027812 */ /* 0x000fe400078ec0ff */
[----:B------:R-:W-:Y:S01]  /*0510*/  SHF.R.S32.HI R0, RZ, 0x6, R0 ;  /* 0x00000006ff007819 */ /* 0x000fe20000011400 */
[----:B------:R-:W-:Y:S01]  /*0520*/  IMAD.SHL.U32 R3, R3, 0x2, RZ ;  /* 0x0000000203037824 */ /* 0x000fe200078e00ff */
[----:B------:R-:W-:Y:S01]  /*0530*/  LOP3.LUT R7, R13, 0xfffffff8, RZ, 0xc0, !PT ;  /* 0xfffffff80d077812 */ /* 0x000fe200078ec0ff */
[----:B------:R-:W-:Y:S01]  /*0540*/  IMAD.IADD R5, R14, 0x1, -R2 ;  /* 0x000000010e057824 */ /* 0x000fe200078e0a02 */
[----:B------:R-:W-:Y:S01]  /*0550*/  LOP3.LUT R6, R10, 0x1, RZ, 0xc0, !PT ;  /* 0x000000010a067812 */ /* 0x000fe200078ec0ff */
[----:B------:R-:W-:Y:S01]  /*0560*/  IMAD R12, R0, 0x200, R12 ;  /* 0x00000200000c7824 */ /* 0x000fe200078e020c */
[----:B------:R-:W-:Y:S01]  /*0570*/  SEL R216, R222, 0xffffffc0, !P3 ;  /* 0xffffffc0ded87807 */ /* 0x000fe20005800000 */
[----:B------:R-:W-:Y:S01]  /*0580*/  IMAD.SHL.U32 R2, R0, 0x8, RZ ;  /* 0x0000000800027824 */ /* 0x000fe200078e00ff */
[----:B------:R-:W-:Y:S01]  /*0590*/  ISETP.NE.U32.AND P0, PT, R6, 0x1, PT ;  /* 0x000000010600780c */ /* 0x000fe20003f05070 */
[----:B------:R-:W-:Y:S01]  /*05a0*/  IMAD.SHL.U32 R0, R10, 0x40, RZ ;  /* 0x000000400a007824 */ /* 0x000fe200078e00ff */
[----:B------:R-:W-:Y:S01]  /*05b0*/  LEA R219, R219, UR5, 0x1 ;  /* 0x00000005dbdb7c11 */ /* 0x000fe2000f8e08ff */
[----:B------:R-:W-:Y:S01]  /*05c0*/  IMAD.IADD R8, R4, 0x1, -R7 ;  /* 0x0000000104087824 */ /* 0x000fe200078e0a07 */
[----:B------:R-:W-:Y:S01]  /*05d0*/  LOP3.LUT R2, R2, 0x18, RZ, 0xc0, !PT ;  /* 0x0000001802027812 */ /* 0x000fe200078ec0ff */
[----:B------:R-:W-:Y:S01]  /*05e0*/  IMAD.SHL.U32 R4, R9, 0x20, RZ ;  /* 0x0000002009047824 */ /* 0x000fe200078e00ff */
[----:B------:R-:W-:Y:S01]  /*05f0*/  LOP3.LUT R0, R0, 0x1c0, RZ, 0xc0, !PT ;  /* 0x000001c000007812 */ /* 0x000fe200078ec0ff */
[----:B------:R-:W-:Y:S01]  /*0600*/  IMAD.SHL.U32 R7, R11, 0x20, RZ ;  /* 0x000000200b077824 */ /* 0x000fe200078e00ff */
[----:B------:R-:W-:Y:S01]  /*0610*/  R2P PR, R10, 0x6 ;  /* 0x000000060a007804 */ /* 0x000fe20000000000 */
[----:B------:R-:W-:Y:S01]  /*0620*/  IMAD.SHL.U32 R5, R5, 0x2, RZ ;  /* 0x0000000205057824 */ /* 0x000fe200078e00ff */
[----:B------:R-:W-:Y:S01]  /*0630*/  LOP3.LUT R248, R4, 0x6, R248, 0xf8, !PT ;  /* 0x0000000604f87812 */ /* 0x000fe200078ef8f8 */
[----:B------:R-:W-:Y:S01]  /*0640*/  IMAD.IADD R221, R216, 0x1, R219 ;  /* 0x00000001d8dd7824 */ /* 0x000fe200078e02db */
[----:B------:R-:W-:Y:S01]  /*0650*/  LOP3.LUT R6, R0, 0x20, R4, 0xf8, !PT ;  /* 0x0000002000067812 */ /* 0x000fe200078ef804 */
[----:B------:R-:W-:Y:S01]  /*0660*/  IMAD R9, R218, 0x400, R5 ;  /* 0x00000400da097824 */ /* 0x000fe200078e0205 */
[----:B------:R-:W-:-:S02]  /*0670*/  SHF.R.U32.HI R4, RZ, 0x3, R0 ;  /* 0x00000003ff047819 */ /* 0x000fc40000011600 */
[C---:B------:R-:W-:Y:S02]  /*0680*/  LOP3.LUT P6, RZ, R8.reuse, 0x2, RZ, 0xc0, !PT ;  /* 0x0000000208ff7812 */ /* 0x040fe400078cc0ff */
[C---:B------:R-:W-:Y:S01]  /*0690*/  LOP3.LUT P5, RZ, R8.reuse, 0x4, RZ, 0xc0, !PT ;  /* 0x0000000408ff7812 */ /* 0x040fe200078ac0ff */
[----:B------:R-:W-:Y:S01]  /*06a0*/  IMAD.SHL.U32 R8, R8, 0x40, RZ ;  /* 0x0000004008087824 */ /* 0x000fe200078e00ff */
[----:B------:R-:W-:Y:S02]  /*06b0*/  LOP3.LUT R10, R2, 0x20, R7, 0xf8, !PT ;  /* 0x00000020020a7812 */ /* 0x000fe400078ef807 */
[----:B------:R-:W-:Y:S02]  /*06c0*/  LOP3.LUT R7, R6, R4, RZ, 0x3c, !PT ;  /* 0x0000000406077212 */ /* 0x000fe400078e3cff */
[----:B------:R-:W-:Y:S01]  /*06d0*/  LOP3.LUT R6, R4, R0, R2, 0x1e, !PT ;  /* 0x0000000004067212 */ /* 0x000fe200078e1e02 */
[----:B------:R-:W-:Y:S01]  /*06e0*/  IMAD R4, R224, 0x400, R5 ;  /* 0x00000400e0047824 */ /* 0x000fe200078e0205 */
[----:B------:R-:W-:Y:S01]  /*06f0*/  LOP3.LUT R0, R8, 0x1c0, RZ, 0xc0, !PT ;  /* 0x000001c008007812 */ /* 0x000fe200078ec0ff */
[----:B------:R-:W-:Y:S01]  /*0700*/  IMAD.SHL.U32 R5, R11, 0x8, RZ ;  /* 0x000000080b057824 */ /* 0x000fe200078e00ff */
[----:B------:R-:W-:Y:S01]  /*0710*/  SEL R222, R222, 0xffffffc0, !P5 ;  /* 0xffffffc0dede7807 */ /* 0x000fe20006800000 */
[----:B------:R-:W-:Y:S01]  /*0720*/  IMAD.IADD R244, R4, 0x1, R6 ;  /* 0x0000000104f47824 */ /* 0x000fe200078e0206 */
[--C-:B------:R-:W-:Y:S01]  /*0730*/  SHF.R.U32.HI R2, RZ, 0x3, R0.reuse ;  /* 0x00000003ff027819 */ /* 0x100fe20000011600 */
[----:B------:R-:W-:Y:S01]  /*0740*/  IMAD.SHL.U32 R4, R13, 0x40, RZ ;  /* 0x000000400d047824 */ /* 0x000fe200078e00ff */
[----:B------:R-:W-:Y:S01]  /*0750*/  LOP3.LUT R5, R0, 0x8, R5, 0xf8, !PT ;  /* 0x0000000800057812 */ /* 0x000fe200078ef805 */
[----:B------:R-:W-:Y:S01]  /*0760*/  IMAD.IADD R7, R9, 0x1, R7 ;  /* 0x0000000109077824 */ /* 0x000fe200078e0207 */
[----:B------:R-:W-:-:S02]  /*0770*/  LOP3.LUT R6, R2, R10, R0, 0x1e, !PT ;  /* 0x0000000a02067212 */ /* 0x000fc400078e1e00 */
[----:B------:R-:W-:Y:S01]  /*0780*/  LOP3.LUT R0, R4, 0xfffffe00, RZ, 0xc0, !PT ;  /* 0xfffffe0004007812 */ /* 0x000fe200078ec0ff */
[----:B------:R-:W-:Y:S01]  /*0790*/  IMAD.U32 R4, RZ, RZ, UR7 ;  /* 0x00000007ff047e24 */ /* 0x000fe2000f8e00ff */
[----:B------:R-:W-:Y:S01]  /*07a0*/  LOP3.LUT R2, R5, R2, RZ, 0x3c, !PT ;  /* 0x0000000205027212 */ /* 0x000fe200078e3cff */
[----:B------:R-:W-:Y:S01]  /*07b0*/  USHF.L.U32 UR7, UR46, 0x7, URZ ;  /* 0x000000072e077899 */ /* 0x000fe2000800063f */
[----:B------:R-:W-:Y:S01]  /*07c0*/  LEA R237, R7, UR5, 0x1 ;  /* 0x0000000507ed7c11 */ /* 0x000fe2000f8e08ff */
[--C-:B------:R-:W-:Y:S01]  /*07d0*/  IMAD R218, R218, 0x400, R0.reuse ;  /* 0x00000400dada7824 */ /* 0x100fe200078e0200 */
[----:B------:R-:W-:Y:S01]  /*07e0*/  SEL R238, R238, 0x10, !P0 ;  /* 0x00000010eeee7807 */ /* 0x000fe20004000000 */
[----:B------:R-:W-:Y:S01]  /*07f0*/  IMAD R224, R224, 0x400, R0 ;  /* 0x00000400e0e07824 */ /* 0x000fe200078e0200 */
[----:B------:R-:W-:Y:S01]  /*0800*/  LOP3.LUT R0, R6, R0, RZ, 0xfc, !PT ;  /* 0x0000000006007212 */ /* 0x000fe200078efcff */
[----:B------:R-:W-:Y:S01]  /*0810*/  IMAD.IADD R218, R218, 0x1, R2 ;  /* 0x00000001dada7824 */ /* 0x000fe200078e0202 */
[----:B------:R-:W-:Y:S01]  /*0820*/  LEA R231, R12, UR5, 0x1 ;  /* 0x000000050ce77c11 */ /* 0x000fe2000f8e08ff */
[----:B------:R-:W-:Y:S01]  /*0830*/  IMAD.IADD R224, R2, 0x1, R224 ;  /* 0x0000000102e07824 */ /* 0x000fe200078e02e0 */
[----:B------:R-:W-:Y:S01]  /*0840*/  LEA R0, R0, UR5, 0x1 ;  /* 0x0000000500007c11 */ /* 0x000fe2000f8e08ff */
[----:B------:R-:W-:Y:S01]  /*0850*/  IMAD.U32 R2, RZ, RZ, UR7 ;  /* 0x00000007ff027e24 */ /* 0x000fe2000f8e00ff */
[----:B------:R-:W-:Y:S01]  /*0860*/  USHF.R.S32.HI UR7, URZ, 0x1f, UR46 ;  /* 0x0000001f3f077899 */ /* 0x000fe2000801142e */
[C---:B------:R-:W-:Y:S01]  /*0870*/  SEL R2, R226.reuse, 0xffffffe0, !P4 ;  /* 0xffffffe0e2027807 */ /* 0x040fe20006000000 */
[C---:B------:R-:W-:Y:S01]  /*0880*/  VIADD R236, R237.reuse, 0x20 ;  /* 0x00000020edec7836 */ /* 0x040fe20000000000 */
[----:B------:R-:W-:Y:S01]  /*0890*/  SEL R226, R226, 0xffffffe0, !P6 ;  /* 0xffffffe0e2e27807 */ /* 0x000fe20007000000 */
[C---:B------:R-:W-:Y:S01]  /*08a0*/  @P1 VIADD R236, R237.reuse, 0xffffffe0 ;  /* 0xffffffe0edec1836 */ /* 0x040fe20000000000 */
[----:B------:R-:W-:Y:S01]  /*08b0*/  LEA R218, R218, UR5, 0x1 ;  /* 0x00000005dada7c11 */ /* 0x000fe2000f8e08ff */
[----:B------:R-:W-:Y:S01]  /*08c0*/  IMAD.U32 R252, RZ, RZ, UR7 ;  /* 0x00000007fffc7e24 */ /* 0x000fe2000f8e00ff */
[----:B------:R-:W-:Y:S01]  /*08d0*/  UIADD3 UR7, UR5, 0x10000, URZ ;  /* 0x0001000005077890 */ /* 0x000fe2000fffe03f */
[----:B------:R-:W-:Y:S01]  /*08e0*/  LEA R224, R224, UR6, 0x1 ;  /* 0x00000006e0e07c11 */ /* 0x000fe2000f8e08ff */
[----:B------:R-:W-:-:S02]  /*08f0*/  IMAD.IADD R239, R237, 0x1, R238 ;  /* 0x00000001edef7824 */ /* 0x000fc400078e02ee */
[----:B------:R-:W-:Y:S02]  /*0900*/  IMAD.IADD R220, R218, 0x1, R226 ;  /* 0x00000001dadc7824 */ /* 0x000fe400078e02e2 */
[----:B------:R-:W-:Y:S01]  /*0910*/  VIADD R217, R3, UR7 ;  /* 0x0000000703d97c36 */ /* 0x000fe20008000000 */
[----:B------:R-:W-:Y:S01]  /*0920*/  LEA R244, R244, UR7, 0x1 ;  /* 0x00000007f4f47c11 */ /* 0x000fe2000f8e08ff */
[----:B------:R-:W-:Y:S01]  /*0930*/  IMAD.IADD R225, R222, 0x1, R224 ;  /* 0x00000001dee17824 */ /* 0x000fe200078e02e0 */
[----:B------:R-:W-:Y:S01]  /*0940*/  ULDC.64 UR6, c[0x0][0x208] ;  /* 0x0000820000067ab9 */ /* 0x000fe20000000a00 */
[C---:B------:R-:W-:Y:S02]  /*0950*/  IMAD.IADD R2, R217.reuse, 0x1, R2 ;  /* 0x00000001d9027824 */ /* 0x040fe400078e0202 */
        /* <DEDUP_REMOVED lines=9> */
.L_x_619:
        /* <DEDUP_REMOVED lines=67> */
.L_x_591:
        /* <DEDUP_REMOVED lines=15> */
[----:B------:R-:W-:Y:S02]  /*0f10*/  UIMAD UR33, UR46, UR13, UR12 ;  /* 0x0000000d2e2172a4 */ /* 0x000fe4000f8e020c */
[----:B------:R-:W-:Y:S01]  /*0f20*/  USHF.L.U32 UR16, UR46, 0x7, URZ ;  /* 0x000000072e107899 */ /* 0x000fe2000800063f */
[----:B------:R-:W-:Y:S01]  /*0f30*/  @!UP0 ULDC.64 UR12, c[0x0][0x418] ;  /* 0x00010600000c8ab9 */ /* 0x000fe20000000a00 */
[----:B------:R-:W-:Y:S02]  /*0f40*/  ULDC.64 UR40, c[0x0][0x240] ;  /* 0x0000900000287ab9 */ /* 0x000fe40000000a00 */
[----:B------:R-:W-:Y:S01]  /*0f50*/  USEL UR35, UR16, URZ, UP2 ;  /* 0x0000003f10237287 */ /* 0x000fe20009000000 */
[----:B------:R-:W-:Y:S01]  /*0f60*/  ULDC UR60, c[0x0][0x2d4] ;  /* 0x0000b500003c7ab9 */ /* 0x000fe20000000800 */
[----:B------:R-:W-:Y:S01]  /*0f70*/  ULDC UR26, c[0x0][0x2dc] ;  /* 0x0000b700001a7ab9 */ /* 0x000fe20000000800 */
[----:B------:R-:W-:Y:S01]  /*0f80*/  ULDC UR61, c[0x0][0x270] ;  /* 0x00009c00003d7ab9 */ /* 0x000fe20000000800 */
[----:B-1----:R-:W-:Y:S01]  /*0f90*/  IABS R8, R9 ;  /* 0x0000000900087213 */ /* 0x002fe20000000000 */
[----:B------:R-:W-:Y:S01]  /*0fa0*/  UIMAD.WIDE.U32 UR16, UR5, UR40, URZ ;  /* 0x00000028051072a5 */ /* 0x000fe2000f8e003f */
[----:B------:R-:W-:Y:S01]  /*0fb0*/  ISETP.NE.AND P3, PT, R9, RZ, PT ;  /* 0x000000ff0900720c */ /* 0x000fe20003f65270 */
[----:B------:R-:W-:Y:S01]  /*0fc0*/  @!UP0 UIMAD.WIDE.U32 UR36, UR46, UR12, URZ ;  /* 0x0000000c2e2482a5 */ /* 0x000fe2000f8e003f */
[----:B------:R-:W1:Y:S01]  /*0fd0*/  I2F.RP R4, R8 ;  /* 0x0000000800047306 */ /* 0x000e620000209400 */
[----:B------:R-:W-:-:S02]  /*0fe0*/  USHF.R.S32.HI UR34, URZ, 0x1f, UR60 ;  /* 0x0000001f3f227899 */ /* 0x000fc4000801143c */
[----:B------:R-:W-:Y:S02]  /*0ff0*/  UIMAD UR50, UR57, UR26, URZ ;  /* 0x0000001a393272a4 */ /* 0x000fe4000f8e023f */
[----:B--2---:R-:W-:Y:S02]  /*1000*/  UIMAD.WIDE.U32 UR28, UR8, UR14, URZ ;  /* 0x0000000e081c72a5 */ /* 0x004fe4000f8e003f */
[----:B------:R-:W-:Y:S02]  /*1010*/  USEL UR56, UR20, UR16, !UP0 ;  /* 0x0000001014387287 */ /* 0x000fe4000c000000 */
[----:B------:R-:W-:Y:S02]  /*1020*/  UIMAD UR43, UR8, UR15, UR29 ;  /* 0x0000000f082b72a4 */ /* 0x000fe4000f8e021d */
[----:B------:R-:W-:Y:S01]  /*1030*/  @!UP0 UIMAD UR8, UR59, UR12, URZ ;  /* 0x0000000c3b0882a4 */ /* 0x000fe2000f8e023f */
[----:B------:R-:W-:Y:S01]  /*1040*/  @UP0 ULDC.64 UR14, c[0x0][0x420] ;  /* 0x00010800000e0ab9 */ /* 0x000fe20000000a00 */
[----:B------:R-:W-:Y:S01]  /*1050*/  UIADD3 UR48, UR21, UR33, URZ ;  /* 0x0000002115307290 */ /* 0x000fe2000fffe03f */
[----:B-1----:R-:W1:Y:S01]  /*1060*/  MUFU.RCP R4, R4 ;  /* 0x0000000400047308 */ /* 0x002e620000001000 */
[----:B------:R-:W-:-:S02]  /*1070*/  @!UP0 UIMAD UR42, UR46, UR13, UR8 ;  /* 0x0000000d2e2a82a4 */ /* 0x000fc4000f8e0208 */
[----:B------:R-:W-:Y:S02]  /*1080*/  @UP1 UIADD3 UR8, UR19, UR30, URZ ;  /* 0x0000001e13081290 */ /* 0x000fe4000fffe03f */
[----:B------:R-:W-:Y:S02]  /*1090*/  UIMAD.WIDE UR12, UR26, UR61, URZ ;  /* 0x0000003d1a0c72a5 */ /* 0x000fe4000f8e023f */
[----:B------:R-:W-:Y:S01]  /*10a0*/  @UP0 UIMAD.WIDE.U32 UR38, UR5, UR14, URZ ;  /* 0x0000000e052602a5 */ /* 0x000fe2000f8e003f */
[----:B------:R-:W-:Y:S01]  /*10b0*/  @UP1 ULDC.64 UR26, c[0x0][0x248] ;  /* 0x00009200001a1ab9 */ /* 0x000fe20000000a00 */
[----:B------:R-:W-:Y:S02]  /*10c0*/  UIADD3 UR11, UR31, 0x3f, URZ ;  /* 0x0000003f1f0b7890 */ /* 0x000fe4000fffe03f */
[----:B------:R-:W-:Y:S02]  /*10d0*/  @UP1 UIMAD.WIDE.U32 UR20, UR8, UR26, URZ ;  /* 0x0000001a081412a5 */ /* 0x000fe4000f8e003f */
[----:B------:R-:W-:-:S02]  /*10e0*/  @UP1 UIMAD UR45, UR8, UR27, URZ ;  /* 0x0000001b082d12a4 */ /* 0x000fc4000f8e023f */
[----:B------:R-:W-:Y:S01]  /*10f0*/  UIMAD UR8, UR34, UR46, URZ ;  /* 0x0000002e220872a4 */ /* 0x000fe2000f8e023f */
[----:B-1----:R-:W-:Y:S01]  /*1100*/  VIADD R4, R4, 0xffffffe ;  /* 0x0ffffffe04047836 */ /* 0x002fe20000000000 */
[----:B------:R-:W-:Y:S02]  /*1110*/  @UP0 UIMAD UR51, UR5, UR15, UR39 ;  /* 0x0000000f053302a4 */ /* 0x000fe4000f8e0227 */
[----:B------:R-:W-:Y:S01]  /*1120*/  USHF.R.S32.HI UR22, URZ, 0x1f, UR11 ;  /* 0x0000001f3f167899 */ /* 0x000fe2000801140b */
        /* <DEDUP_REMOVED lines=9> */
[----:B------:R-:W-:Y:S02]  /*11c0*/  UIMAD.WIDE.U32 UR16, UR12, UR14, URZ ;  /* 0x0000000e0c1072a5 */ /* 0x000fe4000f8e003f */
[----:B------:R-:W-:Y:S01]  /*11d0*/  UIMAD UR8, UR12, UR8, UR11 ;  /* 0x000000080c0872a4 */ /* 0x000fe2000f8e020b */
[----:B------:R-:W-:Y:S01]  /*11e0*/  IMAD R6, R4, R8, RZ ;  /* 0x0000000804067224 */ /* 0x000fe200078e02ff */
[----:B------:R-:W-:Y:S01]  /*11f0*/  UIMAD.WIDE.U32 UR14, UR12, UR5, URZ ;  /* 0x000000050c0e72a5 */ /* 0x000fe2000f8e003f */
[----:B------:R-:W-:Y:S01]  /*1200*/  IMAD.MOV.U32 R4, RZ, RZ, RZ ;  /* 0x000000ffff047224 */ /* 0x000fe200078e00ff */
[----:B------:R-:W-:Y:S01]  /*1210*/  ULDC.U8 UR24, c[0x0][0x3d8] ;  /* 0x0000f60000187ab9 */ /* 0x000fe20000000000 */
[----:B------:R-:W-:-:S02]  /*1220*/  ULOP3.LUT UR11, UR22, 0xffffffc0, URZ, 0xc0, !UPT ;  /* 0xffffffc0160b7892 */ /* 0x000fc4000f8ec03f */
[----:B------:R-:W-:Y:S01]  /*1230*/  IMAD.HI.U32 R4, R5, R6, R4 ;  /* 0x0000000605047227 */ /* 0x000fe200078e0004 */
[----:B------:R-:W-:Y:S01]  /*1240*/  MOV R5, R7 ;  /* 0x0000000700057202 */ /* 0x000fe20000000f00 */
[----:B------:R-:W-:Y:S02]  /*1250*/  UISETP.NE.AND UP3, UPT, UR24, URZ, UPT ;  /* 0x0000003f1800728c */ /* 0x000fe4000bf65270 */
[----:B------:R-:W-:Y:S02]  /*1260*/  UIADD3 UR49, UR17, UR8, URZ ;  /* 0x0000000811317290 */ /* 0x000fe4000fffe03f */
[----:B------:R-:W-:Y:S01]  /*1270*/  IMAD.HI.U32 R4, R4, R5, RZ ;  /* 0x0000000504047227 */ /* 0x000fe200078e00ff */
[----:B------:R-:W-:Y:S02]  /*1280*/  USHF.L.U64.HI UR18, UR46, 0x7, UR59 ;  /* 0x000000072e127899 */ /* 0x000fe4000801023b */
[----:B------:R-:W-:Y:S01]  /*1290*/  USEL UR58, UR16, UR14, !UP0 ;  /* 0x0000000e103a7287 */ /* 0x000fe2000c000000 */
[----:B------:R-:W-:Y:S01]  /*12a0*/  IMAD.MOV R6, RZ, RZ, -R4 ;  /* 0x000000ffff067224 */ /* 0x000fe200078e0a04 */
[----:B------:R-:W-:-:S02]  /*12b0*/  UIMAD UR8, UR13, UR5, URZ ;  /* 0x000000050d0872a4 */ /* 0x000fc4000f8e023f */
[----:B------:R-:W-:Y:S01]  /*12c0*/  UIADD3 UR16, UR11, -0x40, URZ ;  /* 0xffffffc00b107890 */ /* 0x000fe2000fffe03f */
[C---:B------:R-:W-:Y:S01]  /*12d0*/  IMAD R5, R8.reuse, R6, R5 ;  /* 0x0000000608057224 */ /* 0x040fe200078e0205 */
[----:B------:R-:W-:Y:S02]  /*12e0*/  USEL UR18, UR18, URZ, UP2 ;  /* 0x0000003f12127287 */ /* 0x000fe40009000000 */
[----:B------:R-:W-:Y:S02]  /*12f0*/  @UP0 UIADD3 UR49, UR15, UR8, URZ ;  /* 0x000000080f310290 */ /* 0x000fe4000fffe03f */
[----:B------:R-:W-:Y:S01]  /*1300*/  ISETP.GT.U32.AND P1, PT, R8, R5, PT ;  /* 0x000000050800720c */ /* 0x000fe20003f24070 */
[----:B------:R-:W-:Y:S02]  /*1310*/  USHF.R.S32.HI UR34, URZ, 0x1f, UR16 ;  /* 0x0000001f3f227899 */ /* 0x000fe40008011410 */
[----:B------:R-:W-:Y:S01]  /*1320*/  UIADD3 UR8, UP2, UR16, UR35, URZ ;  /* 0x0000002310087290 */ /* 0x000fe2000ff5e03f */
[----:B------:R-:W-:Y:S01]  /*1330*/  ULDC.U8 UR25, c[0x0][0x480] ;  /* 0x0001200000197ab9 */ /* 0x000fe20000000000 */
[----:B------:R-:W-:Y:S01]  /*1340*/  ULDC UR52, c[0x0][0x2c4] ;  /* 0x0000b10000347ab9 */ /* 0x000fe20000000800 */
[----:B------:R-:W-:-:S02]  /*1350*/  @UP1 UIADD3 UR29, UR19, UR30, URZ ;  /* 0x0000001e131d1290 */ /* 0x000fc4000fffe03f */
[----:B------:R-:W-:Y:S02]  /*1360*/  UIADD3.X UR17, UR34, UR18, URZ, UP2, !UPT ;  /* 0x0000001222117290 */ /* 0x000fe400097fe43f */
[----:B------:R-:W-:-:S03]  /*1370*/  UIMAD UR11, UR13, UR8, URZ ;  /* 0x000000080d0b72a4 */ /* 0x000fc6000f8e023f */
[----:B------:R-:W-:Y:S01]  /*1380*/  @!P1 IMAD.IADD R5, R5, 0x1, -R8 ;  /* 0x0000000105059824 */ /* 0x000fe200078e0a08 */
[----:B------:R-:W-:Y:S01]  /*1390*/  @!P1 IADD3 R4, R4, 0x1, RZ ;  /* 0x0000000104049810 */ /* 0x000fe20007ffe0ff */
[----:B------:R-:W-:Y:S01]  /*13a0*/  UISETP.NE.AND UP4, UPT, UR25, URZ, UPT ;  /* 0x0000003f1900728c */ /* 0x000fe2000bf85270 */
[----:B------:R-:W-:Y:S01]  /*13b0*/  PLOP3.LUT P1, PT, PT, PT, UP3, 0x80, 0x0 ;  /* 0x000000000000781c */ /* 0x000fe20003f2f038 */
[----:B------:R-:W-:Y:S01]  /*13c0*/  @UP3 UIMAD UR13, UR46, UR52, URZ ;  /* 0x000000342e0d32a4 */ /* 0x000fe2000f8e023f */
[----:B------:R-:W-:Y:S01]  /*13d0*/  ISETP.GE.U32.AND P0, PT, R5, R8, PT ;  /* 0x000000080500720c */ /* 0x000fe20003f06070 */
[----:B------:R-:W-:Y:S01]  /*13e0*/  @UP1 ULDC.64 UR24, c[0x0][0x250] ;  /* 0x0000940000181ab9 */ /* 0x000fe20000000a00 */
[----:B------:R-:W-:Y:S01]  /*13f0*/  LOP3.LUT R5, R9, UR57, RZ, 0x3c, !PT ;  /* 0x0000003909057c12 */ /* 0x000fe2000f8e3cff */
[----:B------:R-:W-:Y:S02]  /*1400*/  @UP1 UIMAD.WIDE.U32 UR14, UR29, UR24, URZ ;  /* 0x000000181d0e12a5 */ /* 0x000fe4000f8e003f */
[----:B------:R-:W-:Y:S01]  /*1410*/  UIMAD UR17, UR12, UR17, UR11 ;  /* 0x000000110c1172a4 */ /* 0x000fe2000f8e020b */
        /* <DEDUP_REMOVED lines=10> */
[----:B------:R-:W-:-:S02]  /*14c0*/  @!UP0 UIADD3 UR51, UR37, UR42, URZ ;  /* 0x0000002a25338290 */ /* 0x000fc4000fffe03f */
[----:B------:R-:W-:Y:S01]  /*14d0*/  USEL UR53, UR43, URZ, UP4 ;  /* 0x0000003f2b357287 */ /* 0x000fe2000a000000 */
[----:B------:R-:W-:Y:S01]  /*14e0*/  @!P2 IADD3 R5, -R5, RZ, RZ ;  /* 0x000000ff0505a210 */ /* 0x000fe20007ffe1ff */
[----:B------:R-:W-:Y:S01]  /*14f0*/  @!UP3 UIMAD UR18, UR11, UR52, URZ ;  /* 0x000000340b12b2a4 */ /* 0x000fe2000f8e023f */
[----:B------:R-:W-:Y:S01]  /*1500*/  @!P3 LOP3.LUT R5, RZ, R9, RZ, 0x33, !PT ;  /* 0x00000009ff05b212 */ /* 0x000fe200078e33ff */
[----:B------:R-:W-:Y:S02]  /*1510*/  USHF.R.S32.HI UR44, URZ, 0x1f, UR23 ;  /* 0x0000001f3f2c7899 */ /* 0x000fe40008011417 */
[----:B------:R-:W-:Y:S02]  /*1520*/  USEL UR55, UR28, URZ, UP4 ;  /* 0x0000003f1c377287 */ /* 0x000fe4000a000000 */
[----:B------:R-:W-:Y:S02]  /*1530*/  USHF.R.S32.HI UR54, URZ, 0x1f, UR50 ;  /* 0x0000001f3f367899 */ /* 0x000fe40008011432 */
[----:B------:R-:W-:-:S02]  /*1540*/  USHF.R.S32.HI UR42, URZ, 0x6, UR22 ;  /* 0x000000063f2a7899 */ /* 0x000fc40008011416 */
        /* <DEDUP_REMOVED lines=18> */
.L_x_593:
        /* <DEDUP_REMOVED lines=13> */
.L_x_594:
        /* <DEDUP_REMOVED lines=11> */
.L_x_595:
[----:B------:R-:W-:-:S04]  /*17f0*/  UIMAD UR5, UR46, UR61, UR57 ;  /* 0x0000003d2e0572a4 */ /* 0x000fc8000f8e0239 */
[----:B------:R-:W-:-:S12]  /*1800*/  UIMAD UR5, UR5, UR60, URZ ;  /* 0x0000003c050572a4 */ /* 0x000fd8000f8e023f */
.L_x_596:
[----:B------:R-:W1:Y:S01]  /*1810*/  S2R R15, SR_TID.X ;  /* 0x00000000000f7919 */ /* 0x000e620000002100 */
[----:B------:R-:W2:Y:S01]  /*1820*/  LDC.64 R16, c[0x0][0x420] ;  /* 0x00010800ff107b82 */ /* 0x000ea20000000a00 */
[----:B------:R-:W-:Y:S01]  /*1830*/  UIADD3 UR33, UR16, UR5, URZ ;  /* 0x0000000510217290 */ /* 0x000fe2000fffe03f */
[----:B------:R-:W-:Y:S01]  /*1840*/  BSSY B1, `(.L_x_592) ;  /* 0x000074a000017945 */ /* 0x000fe20003800000 */
[----:B------:R-:W-:Y:S01]  /*1850*/  ULDC UR11, c[0x0][0x2dc] ;  /* 0x0000b700000b7ab9 */ /* 0x000fe20000000800 */
[----:B------:R-:W-:Y:S02]  /*1860*/  UIADD3 UR5, -UR9, UR31, UR23 ;  /* 0x0000001f09057290 */ /* 0x000fe4000fffe117 */
[----:B------:R-:W-:Y:S02]  /*1870*/  UIMAD UR15, UR11, UR61, URZ ;  /* 0x0000003d0b0f72a4 */ /* 0x000fe4000f8e023f */
[----:B------:R-:W-:Y:S01]  /*1880*/  UIADD3 UR22, UR16, UR18, URZ ;  /* 0x0000001210167290 */ /* 0x000fe2000fffe03f */
[----:B------:R-:W-:Y:S01]  /*1890*/  ULDC UR11, c[0x0][0x398] ;  /* 0x0000e600000b7ab9 */ /* 0x000fe20000000800 */
[----:B------:R-:W-:Y:S01]  /*18a0*/  ULDC.64 UR20, c[0x0][0x258] ;  /* 0x0000960000147ab9 */ /* 0x000fe20000000a00 */
[----:B------:R-:W-:Y:S01]  /*18b0*/  UIADD3 UR5, UR5, -UR11, URZ ;  /* 0x8000000b05057290 */ /* 0x000fe2000fffe03f */
[----:B------:R-:W-:Y:S01]  /*18c0*/  ULDC.64 UR12, c[0x0][0x428] ;  /* 0x00010a00000c7ab9 */ /* 0x000fe20000000a00 */
[----:B------:R-:W-:-:S02]  /*18d0*/  USHF.R.S32.HI UR14, URZ, 0x1f, UR57 ;  /* 0x0000001f3f0e7899 */ /* 0x000fc40008011439 */
[----:B------:R-:W-:Y:S02]  /*18e0*/  USHF.R.S32.HI UR18, URZ, 0x1f, UR5 ;  /* 0x0000001f3f127899 */ /* 0x000fe40008011405 */
[----:B------:R-:W-:Y:S02]  /*18f0*/  UIMAD UR11, UR14, UR12, URZ ;  /* 0x0000000c0e0b72a4 */ /* 0x000fe4000f8e023f */
[----:B------:R-:W-:Y:S01]  /*1900*/  ULEA.HI UR18, UR18, UR5, URZ, 0x6 ;  /* 0x0000000512127291 */ /* 0x000fe2000f8f303f */
[----:B------:R-:W-:Y:S01]  /*1910*/  ULDC.64 UR28, c[0x0][0x400] ;  /* 0x00010000001c7ab9 */ /* 0x000fe20000000a00 */
[----:B--2---:R-:W-:Y:S02]  /*1920*/  IMAD R12, R16, UR34, RZ ;  /* 0x00000022100c7c24 */ /* 0x004fe4000f8e02ff */
[----:B------:R-:W-:Y:S02]  /*1930*/  USHF.R.S32.HI UR18, URZ, 0x6, UR18 ;  /* 0x000000063f127899 */ /* 0x000fe40008011412 */
[----:B------:R-:W-:Y:S01]  /*1940*/  UIMAD UR11, UR57, UR13, UR11 ;  /* 0x0000000d390b72a4 */ /* 0x000fe2000f8e020b */
[----:B------:R-:W-:Y:S01]  /*1950*/  IMAD R12, R17, UR16, R12 ;  /* 0x00000010110c7c24 */ /* 0x000fe2000f8e020c */
        /* <DEDUP_REMOVED lines=8> */
[----:B------:R-:W-:Y:S02]  /*19e0*/  SHF.R.S32.HI R4, RZ, 0x3, R6 ;  /* 0x00000003ff047819 */ /* 0x000fe40000011406 */
[----:B------:R-:W-:Y:S02]  /*19f0*/  LOP3.LUT R6, R6, 0xfffffff8, RZ, 0xc0, !PT ;  /* 0xfffffff806067812 */ /* 0x000fe400078ec0ff */
[----:B------:R-:W-:Y:S02]  /*1a00*/  SHF.R.S32.HI R22, RZ, 0x1f, R4 ;  /* 0x0000001fff167819 */ /* 0x000fe40000011404 */
[----:B------:R-:W-:Y:S01]  /*1a10*/  IADD3 R8, P1, R4, UR16, RZ ;  /* 0x0000001004087c10 */ /* 0x000fe2000ff3e0ff */
[----:B------:R-:W-:Y:S01]  /*1a20*/  IMAD.IADD R6, R15, 0x1, -R6 ;  /* 0x000000010f067824 */ /* 0x000fe200078e0a06 */
[----:B------:R-:W-:Y:S01]  /*1a30*/  LOP3.LUT R13, R14, 0xffffffe0, RZ, 0xc0, !PT ;  /* 0xffffffe00e0d7812 */ /* 0x000fe200078ec0ff */
[C---:B------:R-:W-:Y:S01]  /*1a40*/  IMAD R18, R22.reuse, R16, RZ ;  /* 0x0000001016127224 */ /* 0x040fe200078e02ff */
[----:B------:R-:W-:Y:S01]  /*1a50*/  IADD3.X R7, R22, UR34, RZ, P1, !PT ;  /* 0x0000002216077c10 */ /* 0x000fe20008ffe4ff */
[----:B------:R-:W-:Y:S01]  /*1a60*/  IMAD.SHL.U32 R6, R6, 0x8, RZ ;  /* 0x0000000806067824 */ /* 0x000fe200078e00ff */
[----:B------:R-:W-:Y:S01]  /*1a70*/  SHF.R.S32.HI R20, RZ, 0x5, R14 ;  /* 0x00000005ff147819 */ /* 0x000fe2000001140e */
[----:B------:R-:W-:-:S02]  /*1a80*/  IMAD R18, R4, R17, R18 ;  /* 0x0000001104127224 */ /* 0x000fc400078e0212 */
        /* <DEDUP_REMOVED lines=14> */
[----:B------:R-:W-:Y:S01]  /*1b70*/  UIADD3 UR8, UP3, UP2, UR55, UR17, UR58 ;  /* 0x0000001137087290 */ /* 0x000fe2000fa7e03a */
[----:B------:R-:W-:Y:S01]  /*1b80*/  IMAD.IADD R12, R15, 0x1, -R13 ;  /* 0x000000010f0c7824 */ /* 0x000fe200078e0a0d */
[----:B------:R-:W-:Y:S01]  /*1b90*/  UISETP.LT.AND UP0, UPT, URZ, UR18, UPT ;  /* 0x000000123f00728c */ /* 0x000fe2000bf01270 */
[----:B------:R-:W-:Y:S01]  /*1ba0*/  IMAD.U32 R15, RZ, RZ, UR20 ;  /* 0x00000014ff0f7e24 */ /* 0x000fe2000f8e00ff */
[----:B------:R-:W-:Y:S01]  /*1bb0*/  UIADD3.X UR5, UR53, UR5, UR49, UP3, UP2 ;  /* 0x0000000535057290 */ /* 0x000fe20009fe4431 */
[----:B------:R-:W-:Y:S01]  /*1bc0*/  IMAD.U32 R13, RZ, RZ, UR12 ;  /* 0x0000000cff0d7e24 */ /* 0x000fe2000f8e00ff */
[----:B------:R-:W-:Y:S01]  /*1bd0*/  USEL UR18, URZ, UR18, !UP0 ;  /* 0x000000123f127287 */ /* 0x000fe2000c000000 */
[----:B------:R-:W-:Y:S01]  /*1be0*/  IMAD.WIDE.U32 R10, R15, UR57, R10 ;  /* 0x000000390f0a7c25 */ /* 0x000fe2000f8e000a */
[----:B------:R-:W-:-:S02]  /*1bf0*/  UIMAD.WIDE UR12, UR22, 0x4, UR60 ;  /* 0x00000004160c78a5 */ /* 0x000fc4000f8e023c */
[----:B------:R-:W-:Y:S01]  /*1c00*/  UISETP.GT.AND UP0, UPT, UR42, UR18, UPT ;  /* 0x000000122a00728c */ /* 0x000fe2000bf04270 */
[----:B------:R-:W-:Y:S01]  /*1c10*/  IMAD R15, R20, UR15, R12 ;  /* 0x0000000f140f7c24 */ /* 0x000fe2000f8e020c */
[----:B------:R-:W-:Y:S01]  /*1c20*/  ULDC.64 UR60, c[0x0][0x478] ;  /* 0x00011e00003c7ab9 */ /* 0x000fe20000000a00 */
[----:B------:R-:W-:Y:S01]  /*1c30*/  IMAD.WIDE.U32 R8, R13, UR57, R8 ;  /* 0x000000390d087c25 */ /* 0x000fe2000f8e0008 */
[----:B------:R-:W-:Y:S02]  /*1c40*/  LEA R234, P3, R10, UR38, 0x1 ;  /* 0x000000260aea7c11 */ /* 0x000fe4000f8608ff */
[----:B------:R-:W-:Y:S01]  /*1c50*/  IADD3 R13, P1, R15, UR8, RZ ;  /* 0x000000080f0d7c10 */ /* 0x000fe2000ff3e0ff */
[----:B------:R-:W-:Y:S01]  /*1c60*/  VIADD R9, R9, UR11 ;  /* 0x0000000b09097c36 */ /* 0x000fe20008000000 */
[----:B------:R-:W-:Y:S01]  /*1c70*/  UMOV UR11, UR13 ;  /* 0x0000000d000b7c82 */ /* 0x000fe20008000000 */
[----:B------:R-:W-:Y:S01]  /*1c80*/  VIADD R11, R11, UR14 ;  /* 0x0000000e0b0b7c36 */ /* 0x000fe20008000000 */
[----:B------:R-:W-:Y:S01]  /*1c90*/  LEA.HI.X.SX32 R15, R15, UR5, 0x1, P1 ;  /* 0x000000050f0f7c11 */ /* 0x000fe200088f0eff */
[----:B------:R-:W-:Y:S01]  /*1ca0*/  IMAD.WIDE.U32 R8, R4, R16, R8 ;  /* 0x0000001004087225 */ /* 0x000fe200078e0008 */
[----:B------:R-:W-:Y:S01]  /*1cb0*/  LEA R228, P1, R13, UR28, 0x2 ;  /* 0x0000001c0de47c11 */ /* 0x000fe2000f8210ff */
[----:B------:R-:W-:Y:S01]  /*1cc0*/  UIMAD.WIDE UR14, UR33, 0x4, UR60 ;  /* 0x00000004210e78a5 */ /* 0x000fe2000f8e023c */
[----:B------:R-:W-:Y:S01]  /*1cd0*/  LEA.HI.X R235, R10, UR39, R11, 0x1, P3 ;  /* 0x000000270aeb7c11 */ /* 0x000fe200098f0c0b */
[----:B------:R-:W-:Y:S01]  /*1ce0*/  IMAD.IADD R9, R9, 0x1, R18 ;  /* 0x0000000109097824 */ /* 0x000fe200078e0212 */
[----:B------:R-:W-:Y:S01]  /*1cf0*/  LEA.HI.X R229, R13, UR29, R15, 0x2, P1 ;  /* 0x0000001d0de57c11 */ /* 0x000fe200088f140f */
[----:B------:R-:W-:Y:S01]  /*1d00*/  UIADD3 UR5, UR42, -0x1, URZ ;  /* 0xffffffff2a057890 */ /* 0x000fe2000fffe03f */
[----:B------:R-:W-:-:S02]  /*1d10*/  PLOP3.LUT P1, PT, PT, PT, UP0, 0x80, 0x0 ;  /* 0x000000000000781c */ /* 0x000fc40003f2f008 */
[----:B------:R-:W-:Y:S01]  /*1d20*/  LEA R232, P2, R8, UR36, 0x1 ;  /* 0x0000002408e87c11 */ /* 0x000fe2000f8408ff */
[----:B------:R-:W-:-:S03]  /*1d30*/  UMOV UR13, UR15 ;  /* 0x0000000f000d7c82 */ /* 0x000fc60008000000 */
[----:B------:R-:W-:-:S07]  /*1d40*/  LEA.HI.X R233, R8, UR37, R9, 0x1, P2 ;  /* 0x0000002508e97c11 */ /* 0x000fce00090f0c09 */
        /* <DEDUP_REMOVED lines=20> */
.L_x_598:
        /* <DEDUP_REMOVED lines=19> */
.L_x_599:
        /* <DEDUP_REMOVED lines=33> */
.L_x_601:
[----:B------:R-:W-:Y:S05]  /*21d0*/  BSYNC B0 ;  /* 0x0000000000007941 */ /* 0x000fea0003800000 */
.L_x_600:
        /* <DEDUP_REMOVED lines=16> */
.L_x_603:
[----:B------:R-:W-:Y:S05]  /*22e0*/  BSYNC B0 ;  /* 0x0000000000007941 */ /* 0x000fea0003800000 */
.L_x_602:
        /* <DEDUP_REMOVED lines=29> */
.L_x_605:
[----:B------:R-:W-:Y:S05]  /*24c0*/  BSYNC B0 ;  /* 0x0000000000007941 */ /* 0x000fea0003800000 */
.L_x_604:
        /* <DEDUP_REMOVED lines=17> */
.L_x_597:
[----:B------:R-:W-:Y:S01]  /*25e0*/  UIMAD UR15, UR44, UR26, URZ ;  /* 0x0000001a2c0f72a4 */ /* 0x000fe2000f8e023f */
[----:B------:R-:W-:Y:S01]  /*25f0*/  IMAD.U32 R8, RZ, RZ, UR26 ;  /* 0x0000001aff087e24 */ /* 0x000fe2000f8e00ff */
[----:B------:R-:W-:Y:S01]  /*2600*/  SHF.R.S32.HI R18, RZ, 0x1f, R12 ;  /* 0x0000001fff127819 */ /* 0x000fe2000001140c */
[----:B------:R-:W-:Y:S01]  /*2610*/  VIADD R13, R4, 0x20 ;  /* 0x00000020040d7836 */ /* 0x000fe20000000000 */
[----:B------:R-:W-:Y:S01]  /*2620*/  UIMAD UR17, UR23, UR27, UR15 ;  /* 0x0000001b171172a4 */ /* 0x000fe2000f8e020f */
[----:B------:R-:W-:Y:S01]  /*2630*/  IMAD.U32 R10, RZ, RZ, UR24 ;  /* 0x00000018ff0a7e24 */ /* 0x000fe2000f8e00ff */
[----:B------:R-:W-:Y:S01]  /*2640*/  UIMAD UR15, UR10, -0x40, UR9 ;  /* 0xffffffc00a0f78a4 */ /* 0x000fe2000f8e0209 */
[----:B------:R-:W-:Y:S01]  /*2650*/  SHF.R.S32.HI R11, RZ, 0x1f, R14 ;  /* 0x0000001fff0b7819 */ /* 0x000fe2000001140e */
[----:B------:R-:W-:Y:S01]  /*2660*/  UIMAD UR16, UR44, UR24, URZ ;  /* 0x000000182c1072a4 */ /* 0x000fe2000f8e023f */
[--C-:B------:R-:W-:Y:S01]  /*2670*/  IMAD.WIDE.U32 R8, R8, UR23, R6.reuse ;  /* 0x0000001708087c25 */ /* 0x100fe2000f8e0006 */
[----:B------:R-:W-:Y:S01]  /*2680*/  LEA.HI R18, R18, R12, RZ, 0x2 ;  /* 0x0000000c12127211 */ /* 0x000fe200078f10ff */
[----:B------:R-:W-:Y:S01]  /*2690*/  UIMAD UR8, UR5, -0x40, UR31 ;  /* 0xffffffc0050878a4 */ /* 0x000fe2000f8e021f */
[----:B------:R-:W-:Y:S01]  /*26a0*/  ISETP.GE.AND P2, PT, R13, UR15, PT ;  /* 0x0000000f0d007c0c */ /* 0x000fe2000bf46270 */
[----:B------:R-:W-:Y:S01]  /*26b0*/  IMAD.WIDE.U32 R6, R10, UR23, R6 ;  /* 0x000000170a067c25 */ /* 0x000fe2000f8e0006 */
[----:B------:R-:W-:Y:S01]  /*26c0*/  LEA.HI R11, R11, R20, RZ, 0x2 ;  /* 0x000000140b0b7211 */ /* 0x000fe200078f10ff */
[----:B------:R-:W-:Y:S01]  /*26d0*/  UIMAD UR16, UR23, UR25, UR16 ;  /* 0x00000019171072a4 */ /* 0x000fe2000f8e0210 */
[----:B------:R-:W-:Y:S01]  /*26e0*/  IADD3 R10, P0, R8, UR43, RZ ;  /* 0x0000002b080a7c10 */ /* 0x000fe2000ff1e0ff */
[----:B------:R-:W-:Y:S01]  /*26f0*/  IMAD.U32 R12, RZ, RZ, UR17 ;  /* 0x00000011ff0c7e24 */ /* 0x000fe2000f8e00ff */
[----:B------:R-:W-:Y:S01]  /*2700*/  LOP3.LUT R8, R11, 0xfffffffc, RZ, 0xc0, !PT ;  /* 0xfffffffc0b087812 */ /* 0x000fe200078ec0ff */
[----:B------:R-:W-:Y:S01]  /*2710*/  IMAD.WIDE.U32 R14, R16, 0x40, RZ ;  /* 0x00000040100e7825 */ /* 0x000fe200078e00ff */
[----:B------:R-:W-:Y:S01]  /*2720*/  ISETP.GE.AND P4, PT, R13, UR8, PT ;  /* 0x000000080d007c0c */ /* 0x000fe2000bf86270 */
[----:B------:R-:W-:Y:S01]  /*2730*/  ULDC.64 UR20, c[0x0][0x260] ;  /* 0x0000980000147ab9 */ /* 0x000fe20000000a00 */
[----:B------:R-:W-:Y:S01]  /*2740*/  IADD3.X R11, R9, UR45, R12, P0, !PT ;  /* 0x0000002d090b7c10 */ /* 0x000fe200087fe40c */
[----:B------:R-:W-:Y:S01]  /*2750*/  IMAD.U32 R9, RZ, RZ, UR16 ;  /* 0x00000010ff097e24 */ /* 0x000fe2000f8e00ff */
[----:B------:R-:W-:Y:S01]  /*2760*/  IADD3 R6, P0, R6, UR35, RZ ;  /* 0x0000002306067c10 */ /* 0x000fe2000ff1e0ff */
[----:B------:R-:W-:Y:S01]  /*2770*/  IMAD.IADD R8, R20, 0x1, -R8 ;  /* 0x0000000114087824 */ /* 0x000fe200078e0a08 */
[----:B------:R-:W-:Y:S01]  /*2780*/  SHF.R.S32.HI R18, RZ, 0x2, R18 ;  /* 0x00000002ff127819 */ /* 0x000fe20000011412 */
[----:B------:R-:W-:Y:S01]  /*2790*/  ULDC.64 UR16, c[0x0][0x268] ;  /* 0x00009a0000107ab9 */ /* 0x000fe20000000a00 */
[----:B------:R-:W-:Y:S01]  /*27a0*/  IADD3.X R7, R7, UR47, R9, P0, !PT ;  /* 0x0000002f07077c10 */ /* 0x000fe200087fe409 */
[C---:B------:R-:W-:Y:S01]  /*27b0*/  IMAD R9, R19.reuse, UR20, RZ ;  /* 0x0000001413097c24 */ /* 0x040fe2000f8e02ff */
[----:B------:R-:W-:Y:S01]  /*27c0*/  @!P2 IADD3 R16, P0, R4, 0x20, RZ ;  /* 0x000000200410a810 */ /* 0x000fe20007f1e0ff */
[----:B------:R-:W-:Y:S01]  /*27d0*/  IMAD R18, R8, 0x10, R18 ;  /* 0x0000001008127824 */ /* 0x000fe200078e0212 */
[----:B------:R-:W-:Y:S01]  /*27e0*/  ISETP.GE.AND P3, PT, R4, UR15, PT ;  /* 0x0000000f04007c0c */ /* 0x000fe2000bf66270 */
[----:B------:R-:W-:Y:S01]  /*27f0*/  IMAD R8, R19, UR16, RZ ;  /* 0x0000001013087c24 */ /* 0x000fe2000f8e02ff */
[----:B------:R-:W-:Y:S01]  /*2800*/  USHF.L.U32 UR15, UR41, 0x6, URZ ;  /* 0x00000006290f7899 */ /* 0x000fe2000800063f */
[----:B------:R-:W-:Y:S01]  /*2810*/  @!P2 IMAD.X R12, RZ, RZ, R22, P0 ;  /* 0x000000ffff0ca224 */ /* 0x000fe200000e0616 */
[----:B------:R-:W-:Y:S01]  /*2820*/  PLOP3.LUT P0, PT, PT, PT, UP4, 0x80, 0x0 ;  /* 0x000000000000781c */ /* 0x000fe20003f0f048 */
[C---:B------:R-:W-:Y:S01]  /*2830*/  IMAD R9, R5.reuse, UR21, R9 ;  /* 0x0000001505097c24 */ /* 0x040fe2000f8e0209 */
[----:B------:R-:W1:Y:S01]  /*2840*/  @!P2 LDC.64 R24, c[0x0][0x218] ;  /* 0x00008600ff18ab82 */ /* 0x000e620000000a00 */
[----:B------:R-:W-:-:S04]  /*2850*/  IMAD.WIDE.U32 R10, R5, UR20, R10 ;  /* 0x00000014050a7c25 */ /* 0x000fc8000f8e000a */
[----:B------:R-:W-:Y:S02]  /*2860*/  IMAD.SHL.U32 R17, R17, 0x40, RZ ;  /* 0x0000004011117824 */ /* 0x000fe400078e00ff */
[----:B------:R-:W-:Y:S01]  /*2870*/  IMAD.MOV.U32 R240, RZ, RZ, 0x7f800000 ;  /* 0x7f800000fff07424 */ /* 0x000fe200078e00ff */
[----:B------:R-:W2:Y:S01]  /*2880*/  LDC R247, c[0x0][0x270] ;  /* 0x00009c00fff77b82 */ /* 0x000ea20000000800 */
[C---:B------:R-:W-:Y:S01]  /*2890*/  IMAD R13, R5.reuse, UR17, R8 ;  /* 0x00000011050d7c24 */ /* 0x040fe2000f8e0208 */
[----:B------:R-:W-:Y:S01]  /*28a0*/  @!P4 IADD3 R8, P1, R232, R14, RZ ;  /* 0x0000000ee808c210 */ /* 0x000fe20007f3e0ff */
[----:B------:R-:W-:Y:S01]  /*28b0*/  IMAD.WIDE.U32 R6, R5, UR16, R6 ;  /* 0x0000001005067c25 */ /* 0x000fe2000f8e0006 */
[----:B------:R-:W-:-:S03]  /*28c0*/  UIMAD.WIDE.U32 UR16, UR40, 0x40, URZ ;  /* 0x00000040281078a5 */ /* 0x000fc6000f8e003f */
[----:B------:R-:W-:Y:S01]  /*28d0*/  IMAD.MOV.U32 R241, RZ, RZ, 0x7f800000 ;  /* 0x7f800000fff17424 */ /* 0x000fe200078e00ff */
[----:B------:R-:W-:Y:S01]  /*28e0*/  CS2R R190, SRZ ;  /* 0x0000000000be7805 */ /* 0x000fe2000001ff00 */
[----:B------:R-:W-:Y:S01]  /*28f0*/  VIADD R5, R18, 0x8 ;  /* 0x0000000812057836 */ /* 0x000fe20000000000 */
[----:B------:R-:W-:Y:S01]  /*2900*/  CS2R R188, SRZ ;  /* 0x0000000000bc7805 */ /* 0x000fe2000001ff00 */
[----:B------:R-:W-:Y:S01]  /*2910*/  IMAD.IADD R11, R11, 0x1, R9 ;  /* 0x000000010b0b7824 */ /* 0x000fe200078e0209 */
[----:B------:R-:W-:Y:S01]  /*2920*/  @!P4 IADD3.X R9, R233, R15, R17, P1, !PT ;  /* 0x0000000fe909c210 */ /* 0x000fe20000ffe411 */
[----:B------:R-:W-:Y:S01]  /*2930*/  @!P3 IMAD R19, R22, UR24, RZ ;  /* 0x000000181613bc24 */ /* 0x000fe2000f8e02ff */
[----:B------:R-:W-:Y:S01]  /*2940*/  ISETP.GE.AND P5, PT, R5, UR8, PT ;  /* 0x0000000805007c0c */ /* 0x000fe2000bfa6270 */
[----:B------:R-:W-:Y:S01]  /*2950*/  @!P2 IMAD R5, R12, UR26, RZ ;  /* 0x0000001a0c05ac24 */ /* 0x000fe2000f8e02ff */
[----:B------:R-:W-:Y:S01]  /*2960*/  @!P2 IADD3 R14, P1, R4, 0x20, RZ ;  /* 0x00000020040ea810 */ /* 0x000fe20007f3e0ff */
[----:B------:R-:W-:Y:S01]  /*2970*/  IMAD.IADD R7, R7, 0x1, R13 ;  /* 0x0000000107077824 */ /* 0x000fe200078e020d */
[----:B------:R-:W-:Y:S01]  /*2980*/  CS2R R194, SRZ ;  /* 0x0000000000c27805 */ /* 0x000fe2000001ff00 */
[----:B------:R-:W-:Y:S01]  /*2990*/  @!P2 IMAD R28, R16, UR27, R5 ;  /* 0x0000001b101cac24 */ /* 0x000fe2000f8e0205 */
[----:B------:R-:W-:Y:S01]  /*29a0*/  CS2R R192, SRZ ;  /* 0x0000000000c07805 */ /* 0x000fe2000001ff00 */
[----:B------:R-:W-:Y:S01]  /*29b0*/  @!P3 IMAD R5, R22, UR26, RZ ;  /* 0x0000001a1605bc24 */ /* 0x000fe2000f8e02ff */
[----:B------:R-:W-:Y:S01]  /*29c0*/  CS2R R186, SRZ ;  /* 0x0000000000ba7805 */ /* 0x000fe2000001ff00 */
[----:B------:R-:W-:Y:S01]  /*29d0*/  @!P2 IMAD.X R15, RZ, RZ, R22, P1 ;  /* 0x000000ffff0fa224 */ /* 0x000fe200008e0616 */
[----:B------:R-:W-:Y:S01]  /*29e0*/  ISETP.GE.AND P1, PT, R4, UR8, PT ;  /* 0x0000000804007c0c */ /* 0x000fe2000bf26270 */
[----:B------:R-:W-:Y:S01]  /*29f0*/  @P0 BAR.SYNC.DEFER_BLOCKING 0x0 ;  /* 0x0000000000000b1d */ /* 0x000fe20000010000 */
[----:B------:R-:W-:-:S02]  /*2a00*/  @!P2 IMAD.MOV.U32 R12, RZ, RZ, R10 ;  /* 0x000000ffff0ca224 */ /* 0x000fc400078e000a */
[----:B------:R-:W-:Y:S02]  /*2a10*/  @!P2 IMAD.MOV.U32 R13, RZ, RZ, R11 ;  /* 0x000000ffff0da224 */ /* 0x000fe400078e000b */
[----:B------:R-:W-:-:S03]  /*2a20*/  @!P3 IMAD R26, R4, UR27, R5 ;  /* 0x0000001b041abc24 */ /* 0x000fc6000f8e0205 */
[----:B------:R-:W3:Y:S01]  /*2a30*/  @!P3 LDC.64 R22, c[0x0][0x218] ;  /* 0x00008600ff16bb82 */ /* 0x000ee20000000a00 */
[----:B------:R-:W-:Y:S01]  /*2a40*/  @!P2 IMAD.MOV.U32 R20, RZ, RZ, R6 ;  /* 0x000000ffff14a224 */ /* 0x000fe200078e0006 */
[----:B------:R-:W-:Y:S01]  /*2a50*/  CS2R R184, SRZ ;  /* 0x0000000000b87805 */ /* 0x000fe2000001ff00 */
[----:B------:R-:W-:Y:S01]  /*2a60*/  @!P2 IMAD.MOV.U32 R21, RZ, RZ, R7 ;  /* 0x000000ffff15a224 */ /* 0x000fe200078e0007 */
[----:B------:R-:W-:Y:S01]  /*2a70*/  CS2R R182, SRZ ;  /* 0x0000000000b67805 */ /* 0x000fe2000001ff00 */
[----:B------:R-:W-:Y:S01]  /*2a80*/  @!P2 IMAD.WIDE.U32 R16, R16, UR26, R12 ;  /* 0x0000001a1010ac25 */ /* 0x000fe2000f8e000c */
[----:B------:R-:W-:Y:S02]  /*2a90*/  CS2R R180, SRZ ;  /* 0x0000000000b47805 */ /* 0x000fe4000001ff00 */
[----:B------:R-:W-:Y:S02]  /*2aa0*/  CS2R R174, SRZ ;  /* 0x0000000000ae7805 */ /* 0x000fe4000001ff00 */
[----:B------:R-:W-:Y:S01]  /*2ab0*/  CS2R R172, SRZ ;  /* 0x0000000000ac7805 */ /* 0x000fe2000001ff00 */
[----:B------:R-:W-:Y:S01]  /*2ac0*/  @!P2 IMAD R5, R15, UR24, RZ ;  /* 0x000000180f05ac24 */ /* 0x000fe2000f8e02ff */
[----:B------:R-:W-:Y:S01]  /*2ad0*/  CS2R R178, SRZ ;  /* 0x0000000000b27805 */ /* 0x000fe2000001ff00 */
[----:B------:R-:W-:Y:S01]  /*2ae0*/  @!P3 IMAD.WIDE.U32 R12, R4, UR26, R10 ;  /* 0x0000001a040cbc25 */ /* 0x000fe2000f8e000a */
[----:B------:R-:W-:-:S02]  /*2af0*/  CS2R R176, SRZ ;  /* 0x0000000000b07805 */ /* 0x000fc4000001ff00 */
[----:B------:R-:W-:Y:S02]  /*2b00*/  CS2R R170, SRZ ;  /* 0x0000000000aa7805 */ /* 0x000fe4000001ff00 */
[----:B------:R-:W-:Y:S01]  /*2b10*/  CS2R R168, SRZ ;  /* 0x0000000000a87805 */ /* 0x000fe2000001ff00 */
[C---:B------:R-:W-:Y:S01]  /*2b20*/  @!P3 IMAD R27, R4.reuse, UR25, R19 ;  /* 0x00000019041bbc24 */ /* 0x040fe2000f8e0213 */
[----:B------:R-:W-:Y:S01]  /*2b30*/  CS2R R166, SRZ ;  /* 0x0000000000a67805 */ /* 0x000fe2000001ff00 */
[----:B------:R-:W-:Y:S01]  /*2b40*/  @!P3 IMAD.WIDE.U32 R10, R4, UR24, R6 ;  /* 0x00000018040abc25 */ /* 0x000fe2000f8e0006 */
[----:B------:R4:W-:Y:S01]  /*2b50*/  @P1 STS.128 [R231+0x8000], RZ ;  /* 0x008000ffe7001388 */ /* 0x0009e20000000c00 */
[----:B------:R-:W-:Y:S02]  /*2b60*/  @!P4 IADD3 R6, P0, R234, UR16, RZ ;  /* 0x00000010ea06cc10 */ /* 0x000fe4000ff1e0ff */
[----:B------:R-:W-:Y:S01]  /*2b70*/  IMAD.SHL.U32 R243, R18, 0x4, RZ ;  /* 0x0000000412f37824 */ /* 0x000fe200078e00ff */
[----:B------:R4:W-:Y:S01]  /*2b80*/  @P1 STS.128 [R231+0xa000], RZ ;  /* 0x00a000ffe7001388 */ /* 0x0009e20000000c00 */
[----:B------:R-:W-:Y:S01]  /*2b90*/  IMAD.U32 R4, RZ, RZ, UR15 ;  /* 0x0000000fff047e24 */ /* 0x000fe2000f8e00ff */
[----:B------:R-:W-:Y:S01]  /*2ba0*/  UIADD3 UR20, UR31, 0x40, UR23 ;  /* 0x000000401f147890 */ /* 0x000fe2000fffe017 */
[C---:B------:R-:W-:Y:S01]  /*2bb0*/  @!P2 IMAD R19, R14.reuse, UR25, R5 ;  /* 0x000000190e13ac24 */ /* 0x040fe2000f8e0205 */
[----:B------:R4:W-:Y:S01]  /*2bc0*/  @P1 STS.128 [R231+0xc000], RZ ;  /* 0x00c000ffe7001388 */ /* 0x0009e20000000c00 */
[----:B------:R-:W-:Y:S01]  /*2bd0*/  @!P2 IMAD.WIDE.U32 R14, R14, UR24, R20 ;  /* 0x000000180e0eac25 */ /* 0x000fe2000f8e0014 */
[----:B------:R-:W-:Y:S01]  /*2be0*/  @!P4 IADD3.X R7, R235, UR17, R4, P0, !PT ;  /* 0x00000011eb07cc10 */ /* 0x000fe200087fe404 */
[----:B------:R-:W2:Y:S01]  /*2bf0*/  @!P3 LDC.64 R20, c[0x0][0x220] ;  /* 0x00008800ff14bb82 */ /* 0x000ea20000000a00 */
[----:B------:R4:W-:Y:S01]  /*2c00*/  @P1 STS.128 [R231+0xe000], RZ ;  /* 0x00e000ffe7001388 */ /* 0x0009e20000000c00 */
[----:B------:R-:W-:Y:S01]  /*2c10*/  @!P3 IMAD.IADD R5, R13, 0x1, R26 ;  /* 0x000000010d05b824 */ /* 0x000fe200078e021a */
[----:B---3--:R-:W-:Y:S01]  /*2c20*/  @!P3 LEA R4, P0, R12, R22, 0x1 ;  /* 0x000000160c04b211 */ /* 0x008fe200078008ff */
[----:B------:R-:W-:Y:S01]  /*2c30*/  IMAD.MOV.U32 R250, RZ, RZ, 0x8 ;  /* 0x00000008fffa7424 */ /* 0x000fe200078e00ff */
[----:B------:R-:W-:Y:S01]  /*2c40*/  @!PT LDS RZ, [RZ] ;  /* 0x00000000fffff984 */ /* 0x000fe20000000800 */
[----:B------:R-:W-:Y:S01]  /*2c50*/  @!PT LDS RZ, [RZ] ;  /* 0x00000000fffff984 */ /* 0x000fe20000000800 */
[----:B------:R-:W-:Y:S01]  /*2c60*/  @!PT LDS RZ, [RZ] ;  /* 0x00000000fffff984 */ /* 0x000fe20000000800 */
[----:B------:R-:W-:Y:S01]  /*2c70*/  @!P1 LDGSTS.E.BYPASS.LTC128B.128 [R231+0x8000], desc[UR6][R232.64] ;  /* 0x08000000e8e79fae */ /* 0x000fe2000b901d46 */
[----:B------:R-:W-:-:S02]  /*2c80*/  CS2R R164, SRZ ;  /* 0x0000000000a47805 */ /* 0x000fc4000001ff00 */
[----:B------:R-:W-:Y:S02]  /*2c90*/  @!P3 LEA.HI.X R5, R12, R23, R5, 0x1, P0 ;  /* 0x000000170c05b211 */ /* 0x000fe400000f0c05 */
[----:B------:R-:W-:Y:S01]  /*2ca0*/  CS2R R158, SRZ ;  /* 0x00000000009e7805 */ /* 0x000fe2000001ff00 */
[----:B------:R-:W-:Y:S01]  /*2cb0*/  @!P1 LDGSTS.E.BYPASS.LTC128B.128 [R231+0xa000], desc[UR6][R232.64+0x80] ;  /* 0x0a000080e8e79fae */ /* 0x000fe2000b901d46 */
[----:B------:R-:W3:Y:S01]  /*2cc0*/  @!P2 LDC.64 R12, c[0x0][0x220] ;  /* 0x00008800ff0cab82 */ /* 0x000ee20000000a00 */
        /* <DEDUP_REMOVED lines=26> */
[----:B------:R-:W-:Y:S01]  /*2e70*/  @!PT LDS RZ, [RZ] ;  /* 0x00000000fffff984 */ /* 0x000fe20000000800 */
[----:B------:R-:W-:Y:S01]  /*2e80*/  @!PT LDS RZ, [RZ] ;  /* 0x00000000fffff984 */ /* 0x000fe20000000800 */
[----:B------:R-:W-:Y:S01]  /*2e90*/  @!PT LDS RZ, [RZ] ;  /* 0x00000000fffff984 */ /* 0x000fe20000000800 */
        /* <DEDUP_REMOVED lines=12> */
[----:B------:R1:W-:Y:S01]  /*2f60*/  @!P4 LDGSTS.E.BYPASS.LTC128B.128 [R231+0xf000], desc[UR6][R8.64+0x180] ;  /* 0x0f00018008e7cfae */ /* 0x0003e2000b901d46 */
[----:B------:R-:W-:Y:S02]  /*2f70*/  CS2R R54, SRZ ;  /* 0x0000000000367805 */ /* 0x000fe4000001ff00 */
[----:B------:R-:W-:Y:S02]  /*2f80*/  CS2R R52, SRZ ;  /* 0x0000000000347805 */ /* 0x000fe4000001ff00 */
[----:B------:R-:W-:Y:S01]  /*2f90*/  CS2R R46, SRZ ;  /* 0x00000000002e7805 */ /* 0x000fe2000001ff00 */
[----:B------:R4:W-:Y:S01]  /*2fa0*/  @P1 STS.128 [R231], RZ ;  /* 0x000000ffe7001388 */ /* 0x0009e20000000c00 */
        /* <DEDUP_REMOVED lines=12> */
[----:B------:R-:W-:Y:S01]  /*3070*/  CS2R R32, SRZ ;  /* 0x0000000000207805 */ /* 0x000fe2000001ff00 */
[----:B------:R-:W-:Y:S01]  /*3080*/  ULDC UR21, c[0x0][0x2dc] ;  /* 0x0000b70000157ab9 */ /* 0x000fe20000000800 */
[----:B------:R-:W-:Y:S01]  /*3090*/  ULDC UR16, c[0x0][0x2ec] ;  /* 0x0000bb0000107ab9 */ /* 0x000fe20000000800 */
[----:B------:R-:W-:Y:S01]  /*30a0*/  @!PT LDS RZ, [RZ] ;  /* 0x00000000fffff984 */ /* 0x000fe20000000800 */
[----:B------:R-:W-:Y:S01]  /*30b0*/  @!PT LDS RZ, [RZ] ;  /* 0x00000000fffff984 */ /* 0x000fe20000000800 */
[----:B------:R-:W-:Y:S01]  /*30c0*/  @!PT LDS RZ, [RZ] ;  /* 0x00000000fffff984 */ /* 0x000fe20000000800 */
[----:B------:R-:W-:Y:S04]  /*30d0*/  @!P1 LDGSTS.E.BYPASS.LTC128B.128 [R231], desc[UR6][R234.64] ;  /* 0x00000000eae79fae */ /* 0x000fe8000b901d46 */
[----:B------:R-:W-:Y:S01]  /*30e0*/  @!P1 LDGSTS.E.BYPASS.LTC128B.128 [R231+0x2000], desc[UR6][R234.64+0x80] ;  /* 0x02000080eae79fae */ /* 0x000fe2000b901d46 */
[----:B-1----:R-:W-:-:S03]  /*30f0*/  @!P2 IMAD.IADD R9, R17, 0x1, R28 ;  /* 0x000000011109a824 */ /* 0x002fc600078e021c */
[----:B------:R-:W-:Y:S01]  /*3100*/  @!P1 LDGSTS.E.BYPASS.LTC128B.128 [R231+0x4000], desc[UR6][R234.64+0x100] ;  /* 0x04000100eae79fae */ /* 0x000fe2000b901d46 */
[----:B------:R-:W-:-:S03]  /*3110*/  @!P2 LEA R8, P0, R16, R24, 0x1 ;  /* 0x000000181008a211 */ /* 0x000fc600078008ff */
[----:B------:R-:W-:Y:S01]  /*3120*/  @!P1 LDGSTS.E.BYPASS.LTC128B.128 [R231+0x6000], desc[UR6][R234.64+0x180] ;  /* 0x06000180eae79fae */ /* 0x000fe2000b901d46 */
[----:B------:R-:W-:Y:S02]  /*3130*/  @!P2 LEA.HI.X R9, R16, R25, R9, 0x1, P0 ;  /* 0x000000191009a211 */ /* 0x000fe400000f0c09 */
[----:B------:R-:W-:Y:S01]  /*3140*/  ISETP.GE.AND P1, PT, R18, UR8, PT ;  /* 0x0000000812007c0c */ /* 0x000fe2000bf26270 */
[----:B------:R4:W-:Y:S04]  /*3150*/  @P4 STS.128 [R231+0x1000], RZ ;  /* 0x001000ffe7004388 */ /* 0x0009e80000000c00 */
[----:B------:R4:W-:Y:S04]  /*3160*/  @P4 STS.128 [R231+0x3000], RZ ;  /* 0x003000ffe7004388 */ /* 0x0009e80000000c00 */
[----:B------:R4:W-:Y:S04]  /*3170*/  @P4 STS.128 [R231+0x5000], RZ ;  /* 0x005000ffe7004388 */ /* 0x0009e80000000c00 */
        /* <DEDUP_REMOVED lines=8> */
[----:B------:R-:W-:Y:S01]  /*3200*/  UIADD3 UR20, UR20, -UR9, URZ ;  /* 0x8000000914147290 */ /* 0x000fe2000fffe03f */
        /* <DEDUP_REMOVED lines=13> */
[----:B--2---:R-:W-:-:S03]  /*32e0*/  @!P3 LEA R6, P0, R10, R20, 0x1 ;  /* 0x000000140a06b211 */ /* 0x004fc600078008ff */
        /* <DEDUP_REMOVED lines=27> */
[----:B-1----:R-:W-:-:S03]  /*34a0*/  SHF.R.S32.HI R8, RZ, 0x1f, R18 ;  /* 0x0000001fff087819 */ /* 0x002fc60000011412 */
[----:B------:R-:W-:Y:S01]  /*34b0*/  @!P3 LDGSTS.E.BYPASS.LTC128B.128 [R231+0x1c000], desc[UR6][R6.64+0x100] ;  /* 0x1c00010006e7bfae */ /* 0x000fe2000b901d46 */
[----:B------:R-:W-:-:S03]  /*34c0*/  SHF.L.U64.HI R242, R18, 0x2, R8 ;  /* 0x0000000212f27819 */ /* 0x000fc60000010208 */
        /* <DEDUP_REMOVED lines=12> */
[----:B------:R-:W-:-:S03]  /*3590*/  IADD3.X R7, R242, UR11, RZ, P0, !PT ;  /* 0x0000000bf2077c10 */ /* 0x000fc600087fe4ff */
[----:B------:R1:W-:Y:S04]  /*35a0*/  @!P2 LDGSTS.E.BYPASS.LTC128B.128 [R231+0x1f000], desc[UR6][R4.64+0x180] ;  /* 0x1f00018004e7afae */ /* 0x0003e8000b901d46 */
[----:B------:R-:W0:Y:S04]  /*35b0*/  LDGDEPBAR ;  /* 0x00000000000079af */ /* 0x000e280000000000 */
[----:B------:R4:W5:Y:S04]  /*35c0*/  @!P1 LDG.E R240, desc[UR6][R6.64] ;  /* 0x0000000606f09981 */ /* 0x000968000c1e1900 */
[----:B------:R4:W5:Y:S01]  /*35d0*/  @!P5 LDG.E R241, desc[UR6][R6.64+0x20] ;  /* 0x0000200606f1d981 */ /* 0x000962000c1e1900 */
[----:B------:R-:W-:Y:S01]  /*35e0*/  VIADD R18, R18, 0x1 ;  /* 0x0000000112127836 */ /* 0x000fe20000000000 */
[----:B------:R-:W-:-:S02]  /*35f0*/  CS2R R26, SRZ ;  /* 0x00000000001a7805 */ /* 0x000fc4000001ff00 */
[----:B------:R-:W-:Y:S01]  /*3600*/  CS2R R20, SRZ ;  /* 0x0000000000147805 */ /* 0x000fe2000001ff00 */
[----:B-1----:R-:W-:-:S05]  /*3610*/  IMAD.U32 R4, RZ, RZ, UR31 ;  /* 0x0000001fff047e24 */ /* 0x002fca000f8e00ff */
[----:B------:R-:W-:-:S07]  /*3620*/  IADD3 R246, R18, UR9, -R4 ;  /* 0x0000000912f67c10 */ /* 0x000fce000fffe804 */
.L_x_609:
        /* <DEDUP_REMOVED lines=10> */
[----:B------:R-:W-:Y:S01]  /*36d0*/  BAR.SYNC.DEFER_BLOCKING 0x0 ;  /* 0x0000000000007b1d */ /* 0x000fe20000010000 */
[----:B------:R-:W-:Y:S05]  /*36e0*/  PLOP3.LUT P3, PT, PT, PT, UP0, 0x80, 0x0 ;  /* 0x000000000000781c */ /* 0x000fea0003f6f008 */
[----:B------:R-:W-:Y:S05]  /*36f0*/  LDSM.16.M88.4 R16, [R218] ;  /* 0x00000000da10783b */ /* 0x000fea0000000200 */
[----:B------:R-:W4:Y:S05]  /*3700*/  LDSM.16.M88.4 R8, [R3+UR4+0x10000] ;  /* 0x010000040308783b */ /* 0x000f2a0008000200 */
[----:B-1----:R-:W1:Y:S05]  /*3710*/  LDSM.16.M88.4 R84, [R3+UR4+0x10800] ;  /* 0x010800040354783b */ /* 0x002e6a0008000200 */
[----:B------:R-:W-:Y:S05]  /*3720*/  LDSM.16.M88.4 R88, [R220] ;  /* 0x00000000dc58783b */ /* 0x000fea0000000200 */
[----:B------:R-:W2:Y:S05]  /*3730*/  LDSM.16.M88.4 R92, [R2] ;  /* 0x00000000025c783b */ /* 0x000eaa0000000200 */
[----:B------:R-:W3:Y:S05]  /*3740*/  LDSM.16.M88.4 R96, [R2+0x800] ;  /* 0x000800000260783b */ /* 0x000eea0000000200 */
[----:B------:R-:W-:Y:S05]  /*3750*/  LDSM.16.M88.4 R100, [R223] ;  /* 0x00000000df64783b */ /* 0x000fea0000000200 */
[----:B------:R-:W3:Y:S05]  /*3760*/  LDSM.16.M88.4 R104, [R217] ;  /* 0x00000000d968783b */ /* 0x000eea0000000200 */
[----:B------:R-:W-:Y:S01]  /*3770*/  LDSM.16.M88.4 R108, [R222] ;  /* 0x00000000de6c783b */ /* 0x000fe20000000200 */
[C---:B----4-:R-:W-:Y:S04]  /*3780*/  HMMA.16816.F32.BF16 R4, R16.reuse, R8, RZ ;  /* 0x000000081004723c */ /* 0x050fe800000418ff */
[----:B------:R-:W-:Y:S02]  /*3790*/  LDSM.16.M88.4 R112, [R216] ;  /* 0x00000000d870783b */ /* 0x000fe40000000200 */
        /* <DEDUP_REMOVED lines=234> */
[----:B------:R-:W-:Y:S07]  /*4640*/  IADD3.X R115, R242, UR13, RZ, P0, !PT ;  /* 0x0000000df2737c10 */ /* 0x000fee00087fe4ff */
        /* <DEDUP_REMOVED lines=338> */
.L_x_607:
        /* <DEDUP_REMOVED lines=426> */
.L_x_608:
        /* <DEDUP_REMOVED lines=224> */
.L_x_610:
        /* <DEDUP_REMOVED lines=21> */
.L_x_611:
        /* <DEDUP_REMOVED lines=51> */
.L_x_613:
[----:B------:R-:W-:Y:S05]  /*8890*/  BSYNC B0 ;  /* 0x0000000000007941 */ /* 0x000fea0003800000 */
.L_x_612:
        /* <DEDUP_REMOVED lines=17> */
.L_x_615:
[----:B------:R-:W-:Y:S05]  /*89b0*/  BSYNC B0 ;  /* 0x0000000000007941 */ /* 0x000fea0003800000 */
.L_x_614:
        /* <DEDUP_REMOVED lines=33> */
.L_x_617:
[----:B------:R-:W-:Y:S05]  /*8bd0*/  BSYNC B0 ;  /* 0x0000000000007941 */ /* 0x000fea0003800000 */
.L_x_616:
        /* <DEDUP_REMOVED lines=16> */
.L_x_606:
[----:B------:R-:W-:Y:S05]  /*8ce0*/  BSYNC B1 ;  /* 0x0000000000017941 */ /* 0x000fea0003800000 */
.L_x_592:
[----:B------:R-:W-:Y:S01]  /*8cf0*/  R2UR UR8, R249 ;  /* 0x00000000f90872ca */ /* 0x000fe200000e0000 */
[----:B------:R-:W-:Y:S02]  /*8d00*/  ULDC UR5, c[0x0][0xc] ;  /* 0x0000030000057ab9 */ /* 0x000fe40000000800 */
[----:B------:R-:W-:-:S10]  /*8d10*/  UIADD3 UR10, UR5, UR10, URZ ;  /* 0x0000000a050a7290 */ /* 0x000fd4000fffe03f */
[----:B------:R-:W-:-:S06]  /*8d20*/  UISETP.GE.AND UP0, UPT, UR10, UR8, UPT ;  /* 0x000000080a00728c */ /* 0x000fcc000bf06270 */
[----:B------:R-:W-:-:S13]  /*8d30*/  PLOP3.LUT P0, PT, PT, PT, UP0, 0x80, 0x0 ;  /* 0x000000000000781c */ /* 0x000fda0003f0f008 */
[----:B------:R-:W-:Y:S05]  /*8d40*/  @P0 BRA `(.L_x_618) ;  /* 0x0000000000040947 */ /* 0x000fea0003800000 */
[----:B------:R-:W-:Y:S05]  /*8d50*/  BRA `(.L_x_619) ;  /* 0xffffff7c00247947 */ /* 0x000fea000383ffff */
.L_x_618:
[----:B------:R-:W-:Y:S05]  /*8d60*/  EXIT ;  /* 0x000000000000794d */ /* 0x000fea0003800000 */
.L_x_620:
        /* <DEDUP_REMOVED lines=9> */
.L_x_1048:


//--------------------- .text._ZN5flash44flash_bwd_dq_dk_dv_loop_seqk_parallel_kernelI23Flash_bwd_kernel_traitsILi256ELi64ELi64ELi8ELi4ELi2ELi2ELb0ELb1EN7cutlass10bfloat16_tE19Flash_kernel_traitsILi256ELi64ELi64ELi8ES3_EELb1ELb1ELb0ELb1ELb0ELb0ELb0EEEvNS_16Flash_bwd_paramsE --------------------------
	.section	.text._ZN5flash44flash_bwd_dq_dk_dv_loop_seqk_parallel_kernelI23Flash_bwd_kernel_traitsILi256ELi64ELi64ELi8ELi4ELi2ELi2ELb0ELb1EN7cutlass10bfloat16_tE19Flash_kernel_traitsILi256ELi64ELi64ELi8ES3_EELb1ELb1ELb0ELb1ELb0ELb0ELb0EEEvNS_16Flash_bwd_paramsE,"ax",@progbits
	.align	128
        .global         _ZN5flash44flash_bwd_dq_dk_dv_loop_seqk_parallel_kernelI23Flash_bwd_kernel_traitsILi256ELi64ELi64ELi8ELi4ELi2ELi2ELb0ELb1EN7cutlass10bfloat16_tE19Flash_kernel_traitsILi256ELi64ELi64ELi8ES3_EELb1ELb1ELb0ELb1ELb0ELb0ELb0EEEvNS_16Flash_bwd_paramsE
        .type           _ZN5flash44flash_bwd_dq_dk_dv_loop_seqk_parallel_kernelI23Flash_bwd_kernel_traitsILi256ELi64ELi64ELi8ELi4ELi2ELi2ELb0ELb1EN7cutlass10bfloat16_tE19Flash_kernel_traitsILi256ELi64ELi64ELi8ES3_EELb1ELb1ELb0ELb1ELb0ELb0ELb0EEEvNS_16Flash_bwd_paramsE,@function
        .size           _ZN5flash44flash_bwd_dq_dk_dv_loop_seqk_parallel_kernelI23Flash_bwd_kernel_traitsILi256ELi64ELi64ELi8ELi4ELi2ELi2ELb0ELb1EN7cutlass10bfloat16_tE19Flash_kernel_traitsILi256ELi64ELi64ELi8ES3_EELb1ELb1ELb0ELb1ELb0ELb0ELb0EEEvNS_16Flash_bwd_paramsE,(.L_x_1049 - _ZN5flash44flash_bwd_dq_dk_dv_loop_seqk_parallel_kernelI23Flash_bwd_kernel_traitsILi256ELi64ELi64ELi8ELi4ELi2ELi2ELb0ELb1EN7cutlass10bfloat16_tE19Flash_kernel_traitsILi256ELi64ELi64ELi8ES3_EELb1ELb1ELb0ELb1ELb0ELb0ELb0EEEvNS_16Flash_bwd_paramsE)
        .other          _ZN5flash44flash_bwd_dq_dk_dv_loop_seqk_parallel_kernelI23Flash_bwd_kernel_traitsILi256ELi64ELi64ELi8ELi4ELi2ELi2ELb0ELb1EN7cutlass10bfloat16_tE19Flash_kernel_traitsILi256ELi64ELi64ELi8ES3_EELb1ELb1ELb0ELb1ELb0ELb0ELb0EEEvNS_16Flash_bwd_paramsE,@"STO_CUDA_ENTRY STV_DEFAULT"
_ZN5flash44flash_bwd_dq_dk_dv_loop_seqk_parallel_kernelI23Flash_bwd_kernel_traitsILi256ELi64ELi64ELi8ELi4ELi2ELi2ELb0ELb1EN7cutlass10bfloat16_tE19Flash_kernel_traitsILi256ELi64ELi64ELi8ES3_EELb1ELb1ELb0ELb1ELb0ELb0ELb0EEEvNS_16Flash_bwd_paramsE:
.text._ZN5flash44flash_bwd_dq_dk_dv_loop_seqk_parallel_kernelI23Flash_bwd_kernel_traitsILi256ELi64ELi64ELi8ELi4ELi2ELi2ELb0ELb1EN7cutlass10bfloat16_tE19Flash_kernel_traitsILi256ELi64ELi64ELi8ES3_EELb1ELb1ELb0ELb1ELb0ELb0ELb0EEEvNS_16Flash_bwd_paramsE:
        /* <DEDUP_REMOVED lines=17> */
[----:B------:R-:W-:Y:S02]  /*0110*/  IMAD.MOV.U32 R222, RZ, RZ, 0x40 ;  /* 0x00000040ffde7424 */ /* 0x000fe400078e00ff */
[----:B------:R-:W-:Y:S02]  /*0120*/  IMAD.MOV.U32 R242, RZ, RZ, -0x10 ;  /* 0xfffffff0fff27424 */ /* 0x000fe400078e00ff */
[----:B------:R-:W4:Y:S08]  /*0130*/  S2UR UR50, SR_CTAID.Y ;  /* 0x00000000003279c3 */ /* 0x000f300000002600 */
[----:B------:R-:W5:Y:S01]  /*0140*/  S2UR UR58, SR_CTAID.Z ;  /* 0x00000000003a79c3 */ /* 0x000f620000002700 */
[----:B---3--:R-:W-:Y:S01]  /*0150*/  ULEA UR4, UR5, UR4, 0x18 ;  /* 0x0000000405047291 */ /* 0x008fe2000f8ec03f */
[----:B--2---:R-:W-:Y:S01]  /*0160*/  SHF.R.S32.HI R2, RZ, 0x1f, R8 ;  /* 0x0000001fff027819 */ /* 0x004fe20000011408 */
[----:B----4-:R-:W-:-:S02]  /*0170*/  USHF.L.U32 UR5, UR50, 0x7, URZ ;  /* 0x0000000732057899 */ /* 0x010fc4000800063f */
[----:B------:R-:W-:Y:S01]  /*0180*/  USHF.R.S32.HI UR6, URZ, 0x1f, UR50 ;  /* 0x0000001f3f067899 */ /* 0x000fe20008011432 */
[CC--:B-1----:R-:W-:Y:S02]  /*0190*/  LEA.HI R0, R2.reuse, R8.reuse, RZ, 0x5 ;  /* 0x0000000802007211 */ /* 0x0c2fe400078f28ff */
        /* <DEDUP_REMOVED lines=15> */
[--C-:B------:R-:W-:Y:S01]  /*0290*/  SHF.R.S32.HI R9, RZ, 0x2, R2.reuse ;  /* 0x00000002ff097819 */ /* 0x100fe20000011402 */
[----:B------:R-:W-:Y:S01]  /*02a0*/  IMAD.SHL.U32 R236, R5, 0x8, RZ ;  /* 0x0000000805ec7824 */ /* 0x000fe200078e00ff */
[----:B------:R-:W-:-:S02]  /*02b0*/  SHF.R.S32.HI R8, RZ, 0x1f, R2 ;  /* 0x0000001fff087819 */ /* 0x000fc40000011402 */
[-C--:B------:R-:W-:Y:S01]  /*02c0*/  LEA.HI R2, R7, R4.reuse, RZ, 0x2 ;  /* 0x0000000407027211 */ /* 0x080fe200078f10ff */
[C---:B------:R-:W-:Y:S01]  /*02d0*/  VIADD R247, R236.reuse, 0x40 ;  /* 0x00000040ecf77836 */ /* 0x040fe20000000000 */
[----:B------:R-:W-:Y:S01]  /*02e0*/  SHF.R.S32.HI R10, RZ, 0x3, R13 ;  /* 0x00000003ff0a7819 */ /* 0x000fe2000001140d */
[C---:B------:R-:W-:Y:S01]  /*02f0*/  VIADD R246, R236.reuse, 0x80 ;  /* 0x00000080ecf67836 */ /* 0x040fe20000000000 */
[----:B------:R-:W-:Y:S01]  /*0300*/  SHF.R.S32.HI R6, RZ, 0x4, R3 ;  /* 0x00000004ff067819 */ /* 0x000fe20000011403 */
[----:B------:R-:W-:Y:S01]  /*0310*/  VIADD R248, R236, 0xc0 ;  /* 0x000000c0ecf87836 */ /* 0x000fe20000000000 */
[----:B------:R-:W-:Y:S01]  /*0320*/  LEA.HI R0, R0, R4, RZ, 0x1 ;  /* 0x0000000400007211 */ /* 0x000fe200078f08ff */
[----:B------:R-:W-:Y:S01]  /*0330*/  IMAD.SHL.U32 R10, R10, 0x40, RZ ;  /* 0x000000400a0a7824 */ /* 0x000fe200078e00ff */
[----:B------:R-:W-:Y:S02]  /*0340*/  LOP3.LUT R7, R2, 0xfffffffc, RZ, 0xc0, !PT ;  /* 0xfffffffc02077812 */ /* 0x000fe400078ec0ff */
[----:B------:R-:W-:-:S02]  /*0350*/  LEA.HI R3, R3, R6, RZ, 0x1 ;  /* 0x0000000603037211 */ /* 0x000fc400078f08ff */
[----:B------:R-:W-:Y:S01]  /*0360*/  LOP3.LUT R0, R0, 0xfffffffe, RZ, 0xc0, !PT ;  /* 0xfffffffe00007812 */ /* 0x000fe200078ec0ff */
[----:B------:R-:W-:Y:S01]  /*0370*/  IMAD.IADD R18, R4, 0x1, -R7 ;  /* 0x0000000104127824 */ /* 0x000fe200078e0a07 */
[----:B------:R-:W-:Y:S02]  /*0380*/  LEA.HI R2, R8, R9, RZ, 0x3 ;  /* 0x0000000908027211 */ /* 0x000fe400078f18ff */
[----:B------:R-:W-:Y:S01]  /*0390*/  LOP3.LUT R3, R3, 0xfffffffe, RZ, 0xc0, !PT ;  /* 0xfffffffe03037812 */ /* 0x000fe200078ec0ff */
[----:B------:R-:W-:Y:S01]  /*03a0*/  IMAD.IADD R224, R4, 0x1, -R0 ;  /* 0x0000000104e07824 */ /* 0x000fe200078e0a00 */
[----:B------:R-:W-:Y:S01]  /*03b0*/  LOP3.LUT R2, R2, 0xfffffff8, RZ, 0xc0, !PT ;  /* 0xfffffff802027812 */ /* 0x000fe200078ec0ff */
[----:B------:R-:W-:Y:S01]  /*03c0*/  STL [R1+0x3c], R18 ;  /* 0x00003c1201007387 */ /* 0x000fe20000100800 */
[----:B------:R-:W-:Y:S01]  /*03d0*/  LOP3.LUT R0, R10, 0x1c0, RZ, 0xc0, !PT ;  /* 0x000001c00a007812 */ /* 0x000fe200078ec0ff */
[----:B------:R-:W-:Y:S01]  /*03e0*/  IMAD.IADD R14, R6, 0x1, -R3 ;  /* 0x00000001060e7824 */ /* 0x000fe200078e0a03 */
[----:B------:R-:W-:Y:S01]  /*03f0*/  SHF.R.S32.HI R4, RZ, 0x1f, R11 ;  /* 0x0000001fff047819 */ /* 0x000fe2000001140b */
[----:B------:R-:W-:Y:S01]  /*0400*/  IMAD.IADD R7, R9, 0x1, -R2 ;  /* 0x0000000109077824 */ /* 0x000fe200078e0a02 */
[----:B------:R-:W-:Y:S01]  /*0410*/  LOP3.LUT R3, R0, 0x38, R236, 0xf8, !PT ;  /* 0x0000003800037812 */ /* 0x000fe200078ef8ec */
[----:B------:R-:W-:Y:S01]  /*0420*/  IMAD.SHL.U32 R219, R14, 0x200, RZ ;  /* 0x000002000edb7824 */ /* 0x000fe200078e00ff */
[----:B------:R-:W-:Y:S01]  /*0430*/  SHF.R.U32.HI R2, RZ, 0x3, R0 ;  /* 0x00000003ff027819 */ /* 0x000fe20000011600 */
        /* <DEDUP_REMOVED lines=42> */
[----:B------:R-:W-:Y:S01]  /*06e0*/  IMAD.IADD R10, R10, 0x1, R8 ;  /* 0x000000010a0a7824 */ /* 0x000fe200078e0208 */
[----:B------:R-:W-:Y:S01]  /*06f0*/  LOP3.LUT R7, R3, 0x20, R7, 0xf8, !PT ;  /* 0x0000002003077812 */ /* 0x000fe200078ef807 */
[----:B------:R-:W-:Y:S01]  /*0700*/  IMAD.SHL.U32 R6, R14, 0x8, RZ ;  /* 0x000000080e067824 */ /* 0x000fe200078e00ff */
[----:B------:R-:W-:Y:S01]  /*0710*/  SHF.R.U32.HI R3, RZ, 0x3, R0 ;  /* 0x00000003ff037819 */ /* 0x000fe20000011600 */
[----:B------:R-:W-:Y:S01]  /*0720*/  IMAD.IADD R8, R4, 0x1, R5 ;  /* 0x0000000104087824 */ /* 0x000fe200078e0205 */
[----:B------:R-:W-:Y:S01]  /*0730*/  SEL R221, R222, 0xffffffc0, !P4 ;  /* 0xffffffc0dedd7807 */ /* 0x000fe20006000000 */
[----:B------:R-:W-:Y:S01]  /*0740*/  IMAD.SHL.U32 R4, R11, 0x40, RZ ;  /* 0x000000400b047824 */ /* 0x000fe200078e00ff */
[----:B------:R-:W-:-:S02]  /*0750*/  LOP3.LUT R5, R0, 0x8, R6, 0xf8, !PT ;  /* 0x0000000800057812 */ /* 0x000fc400078ef806 */
[----:B------:R-:W-:Y:S02]  /*0760*/  LOP3.LUT R6, R3, R7, R0, 0x1e, !PT ;  /* 0x0000000703067212 */ /* 0x000fe400078e1e00 */
[----:B------:R-:W-:Y:S01]  /*0770*/  LOP3.LUT R0, R4, 0xfffffe00, RZ, 0xc0, !PT ;  /* 0xfffffe0004007812 */ /* 0x000fe200078ec0ff */
[----:B------:R-:W-:Y:S01]  /*0780*/  IMAD.U32 R4, RZ, RZ, UR5 ;  /* 0x00000005ff047e24 */ /* 0x000fe2000f8e00ff */
[----:B------:R-:W-:Y:S01]  /*0790*/  LOP3.LUT R3, R5, R3, RZ, 0x3c, !PT ;  /* 0x0000000305037212 */ /* 0x000fe200078e3cff */
[----:B-----5:R-:W-:Y:S01]  /*07a0*/  USHF.R.S32.HI UR5, URZ, 0x1f, UR58 ;  /* 0x0000001f3f057899 */ /* 0x020fe2000801143a */
[----:B------:R-:W-:Y:S01]  /*07b0*/  LEA R2, R2, UR4, 0x1 ;  /* 0x0000000402027c11 */ /* 0x000fe2000f8e08ff */
[--C-:B------:R-:W-:Y:S01]  /*07c0*/  IMAD R218, R18, 0x400, R0.reuse ;  /* 0x0000040012da7824 */ /* 0x100fe200078e0200 */
[----:B------:R-:W-:Y:S01]  /*07d0*/  LEA R240, R10, UR4, 0x1 ;  /* 0x000000040af07c11 */ /* 0x000fe2000f8e08ff */
[----:B------:R-:W-:Y:S01]  /*07e0*/  IMAD R224, R224, 0x400, R0 ;  /* 0x00000400e0e07824 */ /* 0x000fe200078e0200 */
[----:B------:R-:W-:Y:S01]  /*07f0*/  SEL R222, R222, 0xffffffc0, !P6 ;  /* 0xffffffc0dede7807 */ /* 0x000fe20007000000 */
[----:B------:R-:W-:Y:S01]  /*0800*/  IMAD.IADD R218, R218, 0x1, R3 ;  /* 0x00000001dada7824 */ /* 0x000fe200078e0203 */
[----:B------:R-:W-:Y:S01]  /*0810*/  SEL R242, R242, 0x10, !P0 ;  /* 0x00000010f2f27807 */ /* 0x000fe20004000000 */
[----:B------:R-:W-:Y:S01]  /*0820*/  IMAD.IADD R224, R3, 0x1, R224 ;  /* 0x0000000103e07824 */ /* 0x000fe200078e02e0 */
[----:B------:R-:W-:Y:S01]  /*0830*/  SHF.R.S32.HI R239, RZ, 0x2, R239 ;  /* 0x00000002ffef7819 */ /* 0x000fe200000114ef */
[----:B------:R-:W-:Y:S01]  /*0840*/  IMAD.U32 R3, RZ, RZ, UR5 ;  /* 0x00000005ff037e24 */ /* 0x000fe2000f8e00ff */
[----:B------:R-:W-:Y:S01]  /*0850*/  LEA R218, R218, UR4, 0x1 ;  /* 0x00000004dada7c11 */ /* 0x000fe2000f8e08ff */
[----:B------:R-:W-:Y:S01]  /*0860*/  IMAD.U32 R3, RZ, RZ, UR6 ;  /* 0x00000006ff037e24 */ /* 0x000fe2000f8e00ff */
[----:B------:R-:W-:Y:S01]  /*0870*/  UIADD3 UR6, UR4, 0x10000, URZ ;  /* 0x0001000004067890 */ /* 0x000fe2000fffe03f */
[----:B------:R-:W-:Y:S01]  /*0880*/  IMAD.U32 R3, RZ, RZ, UR5 ;  /* 0x00000005ff037e24 */ /* 0x000fe2000f8e00ff */
[----:B------:R-:W-:Y:S01]  /*0890*/  UIADD3 UR5, UR4, 0x20000, URZ ;  /* 0x0002000004057890 */ /* 0x000fe2000fffe03f */
[----:B------:R-:W-:Y:S01]  /*08a0*/  SEL R3, R226, 0xffffffe0, !P3 ;  /* 0xffffffe0e2037807 */ /* 0x000fe20005800000 */
[----:B------:R-:W-:Y:S01]  /*08b0*/  VIADD R241, R240, 0x20 ;  /* 0x00000020f0f17836 */ /* 0x000fe20000000000 */
[----:B------:R-:W-:Y:S01]  /*08c0*/  SEL R226, R226, 0xffffffe0, !P5 ;  /* 0xffffffe0e2e27807 */ /* 0x000fe20006800000 */
[----:B------:R-:W-:Y:S01]  /*08d0*/  @P1 VIADD R241, R240, 0xffffffe0 ;  /* 0xffffffe0f0f11836 */ /* 0x000fe20000000000 */
[----:B------:R-:W-:Y:S01]  /*08e0*/  LEA R5, R8, UR6, 0x1 ;  /* 0x0000000608057c11 */ /* 0x000fe2000f8e08ff */
[----:B------:R-:W-:Y:S01]  /*08f0*/  UMOV UR6, URZ ;  /* 0x0000003f00067c82 */ /* 0x000fe20008000000 */
[----:B------:R-:W-:Y:S01]  /*0900*/  LEA R224, R224, UR5, 0x1 ;  /* 0x00000005e0e07c11 */ /* 0x000fe2000f8e08ff */
[----:B------:R-:W-:Y:S01]  /*0910*/  IMAD.IADD R3, R3, 0x1, R2 ;  /* 0x0000000103037824 */ /* 0x000fe200078e0202 */
[----:B------:R-:W-:Y:S01]  /*0920*/  LEA R219, R219, UR4, 0x1 ;  /* 0x00000004dbdb7c11 */ /* 0x000fe2000f8e08ff */
[C---:B------:R-:W-:Y:S01]  /*0930*/  VIADD R4, R5.reuse, 0x40 ;  /* 0x0000004005047836 */ /* 0x040fe20000000000 */
[----:B------:R-:W-:Y:S01]  /*0940*/  STL [R1+0x30], R5 ;  /* 0x0000300501007387 */ /* 0x000fe20000100800 */
[----:B------:R-:W-:Y:S01]  /*0950*/  @P2 VIADD R4, R5, 0xffffffc0 ;  /* 0xffffffc005042836 */ /* 0x000fe20000000000 */
[----:B------:R-:W-:Y:S01]  /*0960*/  LOP3.LUT R0, R6, R0, RZ, 0xfc, !PT ;  /* 0x0000000006007212 */ /* 0x000fe200078efcff */
[----:B------:R-:W-:Y:S01]  /*0970*/  IMAD.IADD R220, R218, 0x1, R226 ;  /* 0x00000001dadc7824 */ /* 0x000fe200078e02e2 */
[----:B------:R-:W-:Y:S01]  /*0980*/  LEA R230, R230, UR4, 0x1 ;  /* 0x00000004e6e67c11 */ /* 0x000fe2000f8e08ff */
[----:B------:R-:W-:Y:S01]  /*0990*/  IMAD.IADD R225, R222, 0x1, R224 ;  /* 0x00000001dee17824 */ /* 0x000fe200078e02e0 */
[----:B------:R1:W-:Y:S01]  /*09a0*/  STL [R1+0x34], R4 ;  /* 0x0000340401007387 */ /* 0x0003e20000100800 */
[C---:B------:R-:W-:Y:S01]  /*09b0*/  IMAD.IADD R217, R221.reuse, 0x1, R2 ;  /* 0x00000001ddd97824 */ /* 0x040fe200078e0202 */
[----:B------:R-:W-:Y:S01]  /*09c0*/  LEA R0, R0, UR4, 0x1 ;  /* 0x0000000400007c11 */ /* 0x000fe2000f8e08ff */
[----:B------:R-:W-:Y:S01]  /*09d0*/  IMAD.IADD R216, R221, 0x1, R3 ;  /* 0x00000001ddd87824 */ /* 0x000fe200078e0203 */
[----:B------:R-:W-:Y:S01]  /*09e0*/  ULDC.64 UR4, c[0x0][0x208] ;  /* 0x0000820000047ab9 */ /* 0x000fe20000000a00 */
[----:B------:R-:W-:-:S02]  /*09f0*/  IMAD.IADD R243, R240, 0x1, R242 ;  /* 0x00000001f0f37824 */ /* 0x000fc400078e02f2 */
[----:B------:R-:W-:Y:S02]  /*0a00*/  IMAD.IADD R223, R218, 0x1, R222 ;  /* 0x00000001dadf7824 */ /* 0x000fe400078e02de */
[----:B------:R-:W-:Y:S02]  /*0a10*/  IMAD.IADD R227, R226, 0x1, R224 ;  /* 0x00000001e2e37824 */ /* 0x000fe400078e02e0 */
[----:B------:R-:W-:Y:S02]  /*0a20*/  IMAD R239, R18, 0x10, R239 ;  /* 0x0000001012ef7824 */ /* 0x000fe400078e02ef */
[----:B------:R-:W-:Y:S02]  /*0a30*/  IMAD.IADD R221, R221, 0x1, R219 ;  /* 0x00000001dddd7824 */ /* 0x000fe400078e02db */
[----:B------:R-:W-:Y:S02]  /*0a40*/  IMAD.IADD R242, R242, 0x1, R241 ;  /* 0x00000001f2f27824 */ /* 0x000fe400078e02f1 */
[----:B------:R-:W-:-:S02]  /*0a50*/  IMAD.IADD R222, R220, 0x1, R222 ;  /* 0x00000001dcde7824 */ /* 0x000fc400078e02de */
[----:B------:R-:W-:Y:S02]  /*0a60*/  IMAD.IADD R226, R226, 0x1, R225 ;  /* 0x00000001e2e27824 */ /* 0x000fe400078e02e1 */
[----:B-1----:R-:W-:-:S05]  /*0a70*/  IMAD.U32 R4, RZ, RZ, UR6 ;  /* 0x00000006ff047e24 */ /* 0x002fca000f8e00ff */
[----:B------:R1:W-:Y:S02]  /*0a80*/  STL [R1+0x40], R4 ;  /* 0x0000400401007387 */ /* 0x0003e40000100800 */
.L_x_665:
        /* <DEDUP_REMOVED lines=27> */
[----:B-1----:R-:W-:Y:S01]  /*0c40*/  IMAD.U32 R4, RZ, RZ, UR8 ;  /* 0x00000008ff047e24 */ /* 0x002fe2000f8e00ff */
[----:B------:R-:W-:Y:S01]  /*0c50*/  UIADD3 UR8, UP0, UR15, UR12, URZ ;  /* 0x0000000c0f087290 */ /* 0x000fe2000ff1e03f */
[----:B------:R-:W-:Y:S01]  /*0c60*/  IMAD.U32 R5, RZ, RZ, UR9 ;  /* 0x00000009ff057e24 */ /* 0x000fe2000f8e00ff */
[----:B------:R-:W-:Y:S01]  /*0c70*/  UISETP.EQ.OR.EX UP1, UPT, UR13, URZ, !UP4, UP1 ;  /* 0x0000003f0d00728c */ /* 0x000fe2000e722710 */
[----:B------:R-:W2:Y:S01]  /*0c80*/  @P0 LDG.E R8, desc[UR4][R6.64] ;  /* 0x0000000406080981 */ /* 0x000ea2000c1e1900 */
[----:B------:R-:W-:Y:S01]  /*0c90*/  UIADD3.X UR10, UR10, UR13, URZ, UP0, !UPT ;  /* 0x0000000d0a0a7290 */ /* 0x000fe200087fe43f */
[----:B------:R-:W1:Y:S03]  /*0ca0*/  S2R R25, SR_TID.X ;  /* 0x0000000000197919 */ /* 0x000e660000002100 */
[----:B------:R-:W-:Y:S01]  /*0cb0*/  PLOP3.LUT P2, PT, PT, PT, UP1, 0x80, 0x0 ;  /* 0x000000000000781c */ /* 0x000fe20003f4f018 */
[----:B------:R-:W3:Y:S01]  /*0cc0*/  S2UR UR53, SR_CTAID.X ;  /* 0x00000000003579c3 */ /* 0x000ee20000002500 */
        /* <DEDUP_REMOVED lines=37> */
.L_x_621:
[----:B------:R-:W2:Y:S01]  /*0f20*/  LDL R4, [R1+0x40] ;  /* 0x0000400001047983 */ /* 0x000ea20000100800 */
[----:B------:R-:W-:-:S04]  /*0f30*/  @!UP3 UIADD3 UR10, UR8, UR7, -UR34 ;  /* 0x00000007080ab290 */ /* 0x000fc8000fffe822 */
[----:B------:R-:W-:-:S06]  /*0f40*/  UISETP.GT.AND UP0, UPT, UR10, UR32, UPT ;  /* 0x000000200a00728c */ /* 0x000fcc000bf04270 */
[----:B------:R-:W-:Y:S02]  /*0f50*/  PLOP3.LUT P0, PT, PT, PT, UP0, 0x80, 0x0 ;  /* 0x000000000000781c */ /* 0x000fe40003f0f008 */
[----:B--2---:R-:W-:Y:S02]  /*0f60*/  R2UR UR13, R4 ;  /* 0x00000000040d72ca */ /* 0x004fe400000e0000 */
[----:B------:R-:W-:-:S04]  /*0f70*/  LEA.HI R4, R10, R25, RZ, 0x3 ;  /* 0x000000190a047211 */ /* 0x000fc800078f18ff */
[----:B------:R-:W-:-:S04]  /*0f80*/  SHF.R.S32.HI R4, RZ, 0x3, R4 ;  /* 0x00000003ff047819 */ /* 0x000fc80000011404 */
[----:B------:R-:W-:-:S03]  /*0f90*/  SHF.R.S32.HI R27, RZ, 0x1f, R4 ;  /* 0x0000001fff1b7819 */ /* 0x000fc60000011404 */
[----:B------:R-:W-:Y:S02]  /*0fa0*/  UIMAD UR7, UR11, UR13, UR12 ;  /* 0x0000000d0b0772a4 */ /* 0x000fe4000f8e020c */
[----:B------:R-:W-:-:S04]  /*0fb0*/  @UP2 UIADD3 UR13, UR9, -UR6, URZ ;  /* 0x80000006090d2290 */ /* 0x000fc8000fffe03f */
[----:B------:R-:W-:Y:S01]  /*0fc0*/  IMAD.U32 R5, RZ, RZ, UR7 ;  /* 0x00000007ff057e24 */ /* 0x000fe2000f8e00ff */
[----:B------:R-:W-:Y:S02]  /*0fd0*/  IADD3 R22, P1, R4, UR7, RZ ;  /* 0x0000000704167c10 */ /* 0x000fe4000ff3e0ff */
[----:B------:R-:W-:Y:S02]  /*0fe0*/  @!UP2 ULDC UR13, c[0x0][0x2c4] ;  /* 0x0000b100000daab9 */ /* 0x000fe40000000800 */
[----:B------:R-:W-:Y:S01]  /*0ff0*/  LEA.HI.X.SX32 R24, R5, R27, 0x1, P1 ;  /* 0x0000001b05187211 */ /* 0x000fe200008f0eff */
[----:B------:R-:W-:Y:S08]  /*1000*/  @!P0 BRA `(.L_x_622) ;  /* 0x000000a000e48947 */ /* 0x000ff00003800000 */
        /* <DEDUP_REMOVED lines=10> */
[----:B------:R-:W-:-:S02]  /*10b0*/  UISETP.NE.AND UP0, UPT, UR40, -0x1, UPT ;  /* 0xffffffff2800788c */ /* 0x000fc4000bf05270 */
[----:B------:R-:W-:Y:S02]  /*10c0*/  @!UP1 UIMAD UR7, UR60, UR8, URZ ;  /* 0x000000083c0792a4 */ /* 0x000fe4000f8e023f */
[----:B------:R-:W-:Y:S02]  /*10d0*/  UIMAD UR53, UR53, UR15, UR37 ;  /* 0x0000000f353572a4 */ /* 0x000fe4000f8e0225 */
[----:B------:R-:W-:Y:S01]  /*10e0*/  @!UP1 UIMAD UR37, UR50, UR9, UR7 ;  /* 0x00000009322592a4 */ /* 0x000fe2000f8e0207 */
[----:B------:R-:W-:Y:S01]  /*10f0*/  @UP1 ULDC.64 UR14, c[0x0][0x420] ;  /* 0x00010800000e1ab9 */ /* 0x000fe20000000a00 */
[----:B------:R-:W-:Y:S01]  /*1100*/  UIADD3 UR7, UR13, 0x3f, URZ ;  /* 0x0000003f0d077890 */ /* 0x000fe2000fffe03f */
[----:B-1----:R-:W-:Y:S01]  /*1110*/  IABS R9, R11 ;  /* 0x0000000b00097213 */ /* 0x002fe20000000000 */
[----:B------:R-:W-:Y:S01]  /*1120*/  @UP1 UIMAD.WIDE.U32 UR46, UR6, UR14, URZ ;  /* 0x0000000e062e12a5 */ /* 0x000fe2000f8e003f */
[----:B------:R-:W-:Y:S01]  /*1130*/  ISETP.NE.AND P3, PT, R11, RZ, PT ;  /* 0x000000ff0b00720c */ /* 0x000fe20003f65270 */
[----:B------:R-:W-:Y:S01]  /*1140*/  USHF.L.U32 UR11, UR50, 0x7, URZ ;  /* 0x00000007320b7899 */ /* 0x000fe2000800063f */
[----:B------:R-:W1:Y:S01]  /*1150*/  I2F.RP R6, R9 ;  /* 0x0000000900067306 */ /* 0x000e620000209400 */
[----:B------:R-:W-:Y:S01]  /*1160*/  ULDC UR61, c[0x0][0x2d4] ;  /* 0x0000b500003d7ab9 */ /* 0x000fe20000000800 */
[----:B------:R-:W-:-:S02]  /*1170*/  USHF.R.S32.HI UR21, URZ, 0x1f, UR7 ;  /* 0x0000001f3f157899 */ /* 0x000fc40008011407 */
[----:B------:R-:W-:Y:S01]  /*1180*/  @UP1 UIMAD UR42, UR6, UR15, UR47 ;  /* 0x0000000f062a12a4 */ /* 0x000fe2000f8e022f */
[----:B------:R-:W-:Y:S01]  /*1190*/  ULDC.64 UR26, c[0x0][0x240] ;  /* 0x00009000001a7ab9 */ /* 0x000fe20000000a00 */
[----:B------:R-:W-:Y:S01]  /*11a0*/  USHF.R.S32.HI UR41, URZ, 0x1f, UR61 ;  /* 0x0000001f3f297899 */ /* 0x000fe2000801143d */
[----:B------:R-:W-:Y:S01]  /*11b0*/  ULDC UR16, c[0x0][0x2dc] ;  /* 0x0000b70000107ab9 */ /* 0x000fe20000000800 */
[----:B------:R-:W-:Y:S01]  /*11c0*/  ULDC UR43, c[0x0][0x270] ;  /* 0x00009c00002b7ab9 */ /* 0x000fe20000000800 */
[----:B------:R-:W-:Y:S01]  /*11d0*/  USEL UR45, UR11, URZ, UP2 ;  /* 0x0000003f0b2d7287 */ /* 0x000fe20009000000 */
[----:B------:R-:W-:Y:S01]  /*11e0*/  ULDC.U8 UR15, c[0x0][0x480] ;  /* 0x00012000000f7ab9 */ /* 0x000fe20000000000 */
[----:B------:R-:W-:Y:S01]  /*11f0*/  ULDC.U8 UR14, c[0x0][0x3d8] ;  /* 0x0000f600000e7ab9 */ /* 0x000fe20000000000 */
[----:B-1----:R-:W1:Y:S01]  /*1200*/  MUFU.RCP R6, R6 ;  /* 0x0000000600067308 */ /* 0x002e620000001000 */
[----:B------:R-:W-:Y:S02]  /*1210*/  @!UP1 UIMAD.WIDE.U32 UR38, UR50, UR8, URZ ;  /* 0x00000008322692a5 */ /* 0x000fe4000f8e003f */
[----:B------:R-:W-:-:S02]  /*1220*/  UIMAD.WIDE.U32 UR22, UR6, UR26, URZ ;  /* 0x0000001a061672a5 */ /* 0x000fc4000f8e003f */
[----:B------:R-:W-:Y:S02]  /*1230*/  @UP0 UIADD3 UR11, UR34, UR40, URZ ;  /* 0x00000028220b0290 */ /* 0x000fe4000fffe03f */
[----:B------:R-:W-:Y:S02]  /*1240*/  UIMAD.WIDE UR8, UR16, UR43, URZ ;  /* 0x0000002b100872a5 */ /* 0x000fe4000f8e023f */
[----:B------:R-:W-:Y:S02]  /*1250*/  UIMAD.WIDE.U32 UR18, UR50, UR61, URZ ;  /* 0x0000003d321272a5 */ /* 0x000fe4000f8e003f */
[----:B------:R-:W-:Y:S02]  /*1260*/  UISETP.NE.AND UP4, UPT, UR15, URZ, UPT ;  /* 0x0000003f0f00728c */ /* 0x000fe4000bf85270 */
[----:B------:R-:W-:Y:S02]  /*1270*/  UISETP.NE.AND UP3, UPT, UR14, URZ, UPT ;  /* 0x0000003f0e00728c */ /* 0x000fe4000bf65270 */
[----:B------:R-:W-:Y:S01]  /*1280*/  ULEA.HI UR29, UR21, UR7, URZ, 0x6 ;  /* 0x00000007151d7291 */ /* 0x000fe2000f8f303f */
[----:B-1----:R-:W-:Y:S01]  /*1290*/  VIADD R6, R6, 0xffffffe ;  /* 0x0ffffffe06067836 */ /* 0x002fe20000000000 */
[----:B------:R-:W-:Y:S01]  /*12a0*/  @UP0 ULDC.64 UR14, c[0x0][0x248] ;  /* 0x00009200000e0ab9 */ /* 0x000fe20000000a00 */
[----:B------:R-:W-:-:S02]  /*12b0*/  UIMAD UR7, UR41, UR50, URZ ;  /* 0x00000032290772a4 */ /* 0x000fc4000f8e023f */
[----:B------:R-:W1:Y:S01]  /*12c0*/  F2I.FTZ.U32.TRUNC.NTZ R7, R6 ;  /* 0x0000000600077305 */ /* 0x000e62000021f000 */
[----:B------:R-:W-:Y:S02]  /*12d0*/  USEL UR48, UR24, UR22, !UP1 ;  /* 0x0000001618307287 */ /* 0x000fe4000c800000 */
[----:B------:R-:W-:Y:S02]  /*12e0*/  @UP0 UIMAD.WIDE.U32 UR30, UR11, UR14, URZ ;  /* 0x0000000e0b1e02a5 */ /* 0x000fe4000f8e003f */
[----:B------:R-:W-:Y:S02]  /*12f0*/  @UP0 UIMAD UR49, UR11, UR15, URZ ;  /* 0x0000000f0b3102a4 */ /* 0x000fe4000f8e023f */
[----:B------:R-:W-:Y:S02]  /*1300*/  UIADD3 UR41, UR25, UR35, URZ ;  /* 0x0000002319297290 */ /* 0x000fe4000fffe03f */
[----:B------:R-:W-:Y:S02]  /*1310*/  UIMAD.WIDE.U32 UR24, UR8, UR18, URZ ;  /* 0x00000012081872a5 */ /* 0x000fe4000f8e003f */
[----:B------:R-:W-:-:S02]  /*1320*/  UIMAD UR11, UR9, UR18, URZ ;  /* 0x00000012090b72a4 */ /* 0x000fc4000f8e023f */
[----:B------:R-:W-:Y:S01]  /*1330*/  UIMAD UR18, UR60, UR61, UR7 ;  /* 0x0000003d3c1272a4 */ /* 0x000fe2000f8e0207 */
[--C-:B-1----:R-:W-:Y:S01]  /*1340*/  IMAD.MOV R5, RZ, RZ, -R7.reuse ;  /* 0x000000ffff057224 */ /* 0x102fe200078e0a07 */
[----:B------:R-:W-:Y:S01]  /*1350*/  ULDC UR51, c[0x0][0x2c4] ;  /* 0x0000b10000337ab9 */ /* 0x000fe20000000800 */
[----:B------:R-:W-:Y:S01]  /*1360*/  IMAD.MOV.U32 R6, RZ, RZ, RZ ;  /* 0x000000ffff067224 */ /* 0x000fe200078e00ff */
[----:B------:R-:W-:Y:S01]  /*1370*/  UIADD3 UR18, UR19, UR18, URZ ;  /* 0x0000001213127290 */ /* 0x000fe2000fffe03f */
[----:B------:R-:W-:Y:S01]  /*1380*/  IMAD R5, R5, R9, RZ ;  /* 0x0000000905057224 */ /* 0x000fe200078e02ff */
[----:B------:R-:W-:Y:S02]  /*1390*/  UIMAD UR33, UR6, UR27, URZ ;  /* 0x0000001b062172a4 */ /* 0x000fe4000f8e023f */
[----:B------:R-:W-:Y:S01]  /*13a0*/  USHF.L.U64.HI UR12, UR50, 0x7, UR60 ;  /* 0x00000007320c7899 */ /* 0x000fe2000801023c */
[----:B------:R-:W-:Y:S01]  /*13b0*/  IMAD.HI.U32 R5, R7, R5, R6 ;  /* 0x0000000507057227 */ /* 0x000fe200078e0006 */
[----:B------:R-:W-:Y:S01]  /*13c0*/  MOV R6, R8 ;  /* 0x0000000800067202 */ /* 0x000fe20000000f00 */
[----:B------:R-:W-:-:S02]  /*13d0*/  @UP3 UIMAD UR7, UR50, UR51, URZ ;  /* 0x00000033320732a4 */ /* 0x000fc4000f8e023f */
[----:B------:R-:W-:Y:S02]  /*13e0*/  UIMAD UR18, UR8, UR18, UR11 ;  /* 0x00000012081272a4 */ /* 0x000fe4000f8e020b */
[----:B------:R-:W-:Y:S01]  /*13f0*/  IMAD.HI.U32 R5, R5, R6, RZ ;  /* 0x0000000605057227 */ /* 0x000fe200078e00ff */
[----:B------:R-:W-:Y:S02]  /*1400*/  ULOP3.LUT UR11, UR29, 0xffffffc0, URZ, 0xc0, !UPT ;  /* 0xffffffc01d0b7892 */ /* 0x000fe4000f8ec03f */
[----:B------:R-:W-:Y:S01]  /*1410*/  @UP1 UIADD3 UR41, UR23, UR33, URZ ;  /* 0x0000002117291290 */ /* 0x000fe2000fffe03f */
[----:B------:R-:W-:Y:S01]  /*1420*/  IMAD.MOV R7, RZ, RZ, -R5 ;  /* 0x000000ffff077224 */ /* 0x000fe200078e0a05 */
[----:B------:R-:W-:Y:S02]  /*1430*/  UIMAD.WIDE.U32 UR22, UR8, UR6, URZ ;  /* 0x00000006081672a5 */ /* 0x000fe4000f8e003f */
[----:B------:R-:W-:Y:S01]  /*1440*/  @UP3 USEL UR7, UR7, UR6, !UP1 ;  /* 0x0000000607073287 */ /* 0x000fe2000c800000 */
[----:B------:R-:W-:Y:S01]  /*1450*/  IMAD R6, R9, R7, R6 ;  /* 0x0000000709067224 */ /* 0x000fe200078e0206 */
[----:B------:R-:W-:-:S02]  /*1460*/  USEL UR44, UR12, URZ, UP2 ;  /* 0x0000003f0c2c7287 */ /* 0x000fc40009000000 */
[----:B------:R-:W-:Y:S02]  /*1470*/  UIADD3 UR11, UR11, -0x40, URZ ;  /* 0xffffffc00b0b7890 */ /* 0x000fe4000fffe03f */
[----:B------:R-:W-:Y:S01]  /*1480*/  ISETP.GT.U32.AND P1, PT, R9, R6, PT ;  /* 0x000000060900720c */ /* 0x000fe20003f24070 */
[----:B------:R-:W-:Y:S01]  /*1490*/  @UP3 ULDC UR12, c[0x0][0x2e4] ;  /* 0x0000b900000c3ab9 */ /* 0x000fe20000000800 */
[----:B------:R-:W-:Y:S02]  /*14a0*/  USEL UR59, UR24, UR22, !UP1 ;  /* 0x00000016183b7287 */ /* 0x000fe4000c800000 */
[----:B------:R-:W-:Y:S02]  /*14b0*/  @!UP3 UIMAD UR19, UR50, UR43, UR58 ;  /* 0x0000002b3213b2a4 */ /* 0x000fe4000f8e023a */
[----:B------:R-:W-:Y:S02]  /*14c0*/  @UP3 UIMAD UR24, UR58, UR12, UR7 ;  /* 0x0000000c3a1832a4 */ /* 0x000fe4000f8e0207 */
[----:B------:R-:W-:-:S02]  /*14d0*/  USHF.R.S32.HI UR43, URZ, 0x1f, UR11 ;  /* 0x0000001f3f2b7899 */ /* 0x000fc4000801140b */
[----:B------:R-:W-:Y:S02]  /*14e0*/  UIADD3 UR7, UP2, UR11, UR45, URZ ;  /* 0x0000002d0b077290 */ /* 0x000fe4000ff5e03f */
[----:B------:R-:W-:Y:S01]  /*14f0*/  @UP0 UIADD3 UR28, UR34, UR40, URZ ;  /* 0x00000028221c0290 */ /* 0x000fe2000fffe03f */
[----:B------:R-:W-:Y:S01]  /*1500*/  @!P1 IMAD.IADD R6, R6, 0x1, -R9 ;  /* 0x0000000106069824 */ /* 0x000fe200078e0a09 */
[----:B------:R-:W-:Y:S01]  /*1510*/  @!P1 IADD3 R5, R5, 0x1, RZ ;  /* 0x0000000105059810 */ /* 0x000fe20007ffe0ff */
[----:B------:R-:W-:Y:S01]  /*1520*/  UIMAD UR54, UR58, UR16, URZ ;  /* 0x000000103a3672a4 */ /* 0x000fe2000f8e023f */
[----:B------:R-:W-:Y:S01]  /*1530*/  PLOP3.LUT P1, PT, PT, PT, UP0, 0x80, 0x0 ;  /* 0x000000000000781c */ /* 0x000fe20003f2f008 */
[----:B------:R-:W-:Y:S01]  /*1540*/  @!UP3 UIMAD UR24, UR19, UR51, URZ ;  /* 0x000000331318b2a4 */ /* 0x000fe2000f8e023f */
[----:B------:R-:W-:Y:S01]  /*1550*/  ISETP.GE.U32.AND P0, PT, R6, R9, PT ;  /* 0x000000090600720c */ /* 0x000fe20003f06070 */
[----:B------:R-:W-:Y:S01]  /*1560*/  @UP0 ULDC.64 UR16, c[0x0][0x250] ;  /* 0x0000940000100ab9 */ /* 0x000fe20000000a00 */
[----:B------:R-:W-:Y:S01]  /*1570*/  LOP3.LUT R6, R11, UR58, RZ, 0x3c, !PT ;  /* 0x0000003a0b067c12 */ /* 0x000fe2000f8e3cff */
[----:B------:R-:W-:-:S02]  /*1580*/  UIADD3 UR52, UR25, UR18, URZ ;  /* 0x0000001219347290 */ /* 0x000fc4000fffe03f */
[----:B------:R-:W-:Y:S01]  /*1590*/  UIADD3.X UR21, UR43, UR44, URZ, UP2, !UPT ;  /* 0x0000002c2b157290 */ /* 0x000fe200097fe43f */
[----:B------:R-:W-:Y:S01]  /*15a0*/  ISETP.GE.AND P2, PT, R6, RZ, PT ;  /* 0x000000ff0600720c */ /* 0x000fe20003f46270 */
[----:B------:R-:W-:Y:S02]  /*15b0*/  UIMAD UR12, UR9, UR7, URZ ;  /* 0x00000007090c72a4 */ /* 0x000fe4000f8e023f */
[----:B------:R-:W-:Y:S02]  /*15c0*/  @UP0 UIMAD.WIDE.U32 UR18, UR28, UR16, URZ ;  /* 0x000000101c1202a5 */ /* 0x000fe4000f8e003f */
[----:B------:R-:W-:Y:S02]  /*15d0*/  @UP0 UIMAD UR22, UR28, UR17, URZ ;  /* 0x000000111c1602a4 */ /* 0x000fe4000f8e023f */
[----:B------:R-:W-:Y:S01]  /*15e0*/  @P0 VIADD R5, R5, 0x1 ;  /* 0x0000000105050836 */ /* 0x000fe20000000000 */
[----:B------:R-:W-:Y:S01]  /*15f0*/  UIMAD UR12, UR8, UR21, UR12 ;  /* 0x00000015080c72a4 */ /* 0x000fe2000f8e020c */
[----:B------:R-:W-:Y:S01]  /*1600*/  PLOP3.LUT P0, PT, PT, PT, UP3, 0x80, 0x0 ;  /* 0x000000000000781c */ /* 0x000fe20003f0f038 */
[----:B------:R-:W-:Y:S01]  /*1610*/  UIMAD UR9, UR9, UR6, URZ ;  /* 0x00000006090972a4 */ /* 0x000fe2000f8e023f */
[----:B------:R-:W-:Y:S01]  /*1620*/  IMAD.MOV.U32 R17, RZ, RZ, R5 ;  /* 0x000000ffff117224 */ /* 0x000fe200078e0005 */
[----:B------:R-:W-:-:S02]  /*1630*/  UIMAD.WIDE.U32 UR44, UR8, UR7, URZ ;  /* 0x00000007082c72a5 */ /* 0x000fc4000f8e003f */
[----:B------:R-:W-:Y:S02]  /*1640*/  USEL UR55, UR53, URZ, UP4 ;  /* 0x0000003f35377287 */ /* 0x000fe4000a000000 */
[----:B------:R-:W-:Y:S01]  /*1650*/  @!UP1 UIADD3 UR42, UR39, UR37, URZ ;  /* 0x00000025272a9290 */ /* 0x000fe2000fffe03f */
[----:B------:R-:W-:Y:S01]  /*1660*/  @!P2 IADD3 R17, -R17, RZ, RZ ;  /* 0x000000ff1111a210 */ /* 0x000fe20007ffe1ff */
[----:B------:R-:W-:Y:S01]  /*1670*/  USHF.R.S32.HI UR57, URZ, 0x1f, UR54 ;  /* 0x0000001f3f397899 */ /* 0x000fe20008011436 */
[----:B------:R-:W-:Y:S01]  /*1680*/  @!P3 LOP3.LUT R17, RZ, R11, RZ, 0x33, !PT ;  /* 0x0000000bff11b212 */ /* 0x000fe200078e33ff */
[----:B------:R-:W-:Y:S02]  /*1690*/  USEL UR56, UR36, URZ, UP4 ;  /* 0x0000003f24387287 */ /* 0x000fe4000a000000 */
[----:B------:R-:W-:Y:S02]  /*16a0*/  USHF.R.S32.HI UR51, URZ, 0x6, UR29 ;  /* 0x000000063f337899 */ /* 0x000fe4000801141d */
[----:B------:R-:W-:-:S02]  /*16b0*/  @UP0 UIADD3 UR35, UR19, UR22, URZ ;  /* 0x0000001613230290 */ /* 0x000fc4000fffe03f */
[----:B------:R-:W-:Y:S02]  /*16c0*/  @UP1 UIADD3 UR52, UR23, UR9, URZ ;  /* 0x0000000917341290 */ /* 0x000fe4000fffe03f */
[----:B------:R-:W-:Y:S02]  /*16d0*/  UIADD3 UR53, UR45, UR12, URZ ;  /* 0x0000000c2d357290 */ /* 0x000fe4000fffe03f */
        /* <DEDUP_REMOVED lines=15> */
.L_x_623:
        /* <DEDUP_REMOVED lines=13> */
.L_x_624:
        /* <DEDUP_REMOVED lines=11> */
.L_x_625:
[----:B------:R-:W-:Y:S02]  /*1950*/  ULDC UR6, c[0x0][0x270] ;  /* 0x00009c0000067ab9 */ /* 0x000fe40000000800 */
[----:B------:R-:W-:-:S04]  /*1960*/  UIMAD UR6, UR50, UR6, UR58 ;  /* 0x00000006320672a4 */ /* 0x000fc8000f8e023a */
[----:B------:R-:W-:-:S12]  /*1970*/  UIMAD UR6, UR6, UR61, URZ ;  /* 0x0000003d060672a4 */ /* 0x000fd8000f8e023f */
.L_x_626:
[----:B------:R-:W1:Y:S01]  /*1980*/  LDC.64 R6, c[0x0][0x420] ;  /* 0x00010800ff067b82 */ /* 0x000e620000000a00 */
[----:B------:R-:W-:Y:S01]  /*1990*/  ULDC UR7, c[0x0][0x2dc] ;  /* 0x0000b70000077ab9 */ /* 0x000fe20000000800 */
[----:B------:R-:W-:Y:S01]  /*19a0*/  ULDC UR8, c[0x0][0x270] ;  /* 0x00009c0000087ab9 */ /* 0x000fe20000000800 */
[--C-:B------:R-:W-:Y:S01]  /*19b0*/  SHF.R.S32.HI R237, RZ, 0x1f, R236.reuse ;  /* 0x0000001fffed7819 */ /* 0x100fe200000114ec */
[----:B------:R-:W-:Y:S01]  /*19c0*/  UIADD3 UR6, UR11, UR6, URZ ;  /* 0x000000060b067290 */ /* 0x000fe2000fffe03f */
[----:B------:R-:W-:Y:S01]  /*19d0*/  IADD3 R8, P0, R236, UR18, RZ ;  /* 0x00000012ec087c10 */ /* 0x000fe2000ff1e0ff */
[----:B------:R-:W-:Y:S01]  /*19e0*/  UIMAD UR29, UR7, UR8, URZ ;  /* 0x00000008071d72a4 */ /* 0x000fe2000f8e023f */
[----:B------:R-:W-:Y:S01]  /*19f0*/  LEA.HI R10, R10, R25, RZ, 0x5 ;  /* 0x000000190a0a7211 */ /* 0x000fe200078f28ff */
[----:B------:R-:W-:Y:S01]  /*1a00*/  UIADD3 UR8, -UR10, UR13, UR32 ;  /* 0x0000000d0a087290 */ /* 0x000fe2000fffe120 */
[----:B------:R-:W-:Y:S01]  /*1a10*/  IADD3.X R9, R237, UR42, RZ, P0, !PT ;  /* 0x0000002aed097c10 */ /* 0x000fe200087fe4ff */
[----:B------:R-:W-:Y:S01]  /*1a20*/  ULDC.64 UR36, c[0x0][0x478] ;  /* 0x00011e0000247ab9 */ /* 0x000fe20000000a00 */
[----:B------:R-:W-:Y:S01]  /*1a30*/  ULDC UR12, c[0x0][0x398] ;  /* 0x0000e600000c7ab9 */ /* 0x000fe20000000800 */
[----:B------:R-:W-:Y:S01]  /*1a40*/  UIMAD.WIDE UR36, UR6, 0x4, UR36 ;  /* 0x00000004062478a5 */ /* 0x000fe2000f8e0224 */
[----:B------:R-:W-:Y:S01]  /*1a50*/  IADD3 R16, P0, R4, UR11, RZ ;  /* 0x0000000b04107c10 */ /* 0x000fe2000ff1e0ff */
[----:B------:R-:W-:Y:S01]  /*1a60*/  UIADD3 UR6, UR8, -UR12, URZ ;  /* 0x8000000c08067290 */ /* 0x000fe2000fffe03f */
[----:B------:R-:W-:Y:S01]  /*1a70*/  LOP3.LUT R11, R10, 0xffffffe0, RZ, 0xc0, !PT ;  /* 0xffffffe00a0b7812 */ /* 0x000fe200078ec0ff */
[----:B------:R-:W-:Y:S01]  /*1a80*/  USHF.R.S32.HI UR19, URZ, 0x1f, UR58 ;  /* 0x0000001f3f137899 */ /* 0x000fe2000801143a */
[----:B------:R-:W-:Y:S01]  /*1a90*/  IADD3.X R14, R27, UR43, RZ, P0, !PT ;  /* 0x0000002b1b0e7c10 */ /* 0x000fe200087fe4ff */
[----:B------:R-:W-:Y:S01]  /*1aa0*/  UIADD3 UR9, UR11, UR24, URZ ;  /* 0x000000180b097290 */ /* 0x000fe2000fffe03f */
[----:B------:R-:W-:Y:S01]  /*1ab0*/  IMAD.WIDE.U32 R12, R16, UR26, R236 ;  /* 0x0000001a100c7c25 */ /* 0x000fe2000f8e00ec */
[----:B------:R-:W-:Y:S01]  /*1ac0*/  ULDC.64 UR38, c[0x0][0x258] ;  /* 0x0000960000267ab9 */ /* 0x000fe20000000a00 */
[----:B------:R-:W-:Y:S01]  /*1ad0*/  USHF.L.U32 UR12, UR29, 0x6, URZ ;  /* 0x000000061d0c7899 */ /* 0x000fe2000800063f */
[----:B------:R-:W-:Y:S01]  /*1ae0*/  BSSY B1, `(.L_x_622) ;  /* 0x000098b000017945 */ /* 0x000fe20003800000 */
[----:B------:R-:W-:Y:S01]  /*1af0*/  UIMAD UR28, UR19, UR38, URZ ;  /* 0x00000026131c72a4 */ /* 0x000fe2000f8e023f */
[C---:B-1----:R-:W-:Y:S01]  /*1b00*/  IMAD R5, R6.reuse, UR43, RZ ;  /* 0x0000002b06057c24 */ /* 0x042fe2000f8e02ff */
[----:B------:R-:W-:Y:S01]  /*1b10*/  ULDC.64 UR22, c[0x0][0x428] ;  /* 0x00010a0000167ab9 */ /* 0x000fe20000000a00 */
[----:B------:R-:W-:Y:S01]  /*1b20*/  IMAD.WIDE.U32 R8, R6, UR11, R8 ;  /* 0x0000000b06087c25 */ /* 0x000fe2000f8e0008 */
[----:B------:R-:W-:Y:S01]  /*1b30*/  UIMAD UR28, UR58, UR39, UR28 ;  /* 0x000000273a1c72a4 */ /* 0x000fe2000f8e021c */
[----:B------:R-:W-:Y:S01]  /*1b40*/  IADD3 R12, P0, R12, UR48, RZ ;  /* 0x000000300c0c7c10 */ /* 0x000fe2000ff1e0ff */
[----:B------:R-:W-:Y:S01]  /*1b50*/  UIADD3 UR39, UP2, UP1, UR44, UR12, UR54 ;  /* 0x0000000c2c277290 */ /* 0x000fe2000f95e036 */
[----:B------:R-:W-:Y:S01]  /*1b60*/  IMAD R5, R7, UR11, R5 ;  /* 0x0000000b07057c24 */ /* 0x000fe2000f8e0205 */
[----:B------:R-:W-:Y:S01]  /*1b70*/  USHF.R.S32.HI UR11, URZ, 0x1f, UR6 ;  /* 0x0000001f3f0b7899 */ /* 0x000fe20008011406 */
[----:B------:R-:W-:Y:S01]  /*1b80*/  IMAD.U32 R15, RZ, RZ, UR22 ;  /* 0x00000016ff0f7e24 */ /* 0x000fe2000f8e00ff */
[----:B------:R-:W-:Y:S01]  /*1b90*/  UIMAD UR21, UR19, UR22, URZ ;  /* 0x00000016131572a4 */ /* 0x000fe2000f8e023f */
[----:B------:R-:W-:Y:S01]  /*1ba0*/  IMAD.IADD R9, R9, 0x1, R5 ;  /* 0x0000000109097824 */ /* 0x000fe200078e0205 */
[----:B------:R-:W-:Y:S01]  /*1bb0*/  ULEA.HI UR11, UR11, UR6, URZ, 0x6 ;  /* 0x000000060b0b7291 */ /* 0x000fe2000f8f303f */
[----:B------:R-:W-:Y:S01]  /*1bc0*/  IMAD R5, R14, UR26, RZ ;  /* 0x0000001a0e057c24 */ /* 0x000fe2000f8e02ff */
[----:B------:R-:W-:Y:S01]  /*1bd0*/  USHF.R.S32.HI UR12, URZ, 0x1f, UR12 ;  /* 0x0000001f3f0c7899 */ /* 0x000fe2000801140c */
[----:B------:R-:W-:Y:S01]  /*1be0*/  IMAD.IADD R25, R25, 0x1, -R11 ;  /* 0x0000000119197824 */ /* 0x000fe200078e0a0b */
[----:B------:R-:W-:Y:S01]  /*1bf0*/  USHF.R.S32.HI UR19, URZ, 0x6, UR11 ;  /* 0x000000063f137899 */ /* 0x000fe2000801140b */
[----:B------:R-:W-:Y:S01]  /*1c00*/  IMAD R20, R16, UR27, R5 ;  /* 0x0000001b10147c24 */ /* 0x000fe2000f8e0205 */
[----:B------:R-:W-:Y:S01]  /*1c10*/  SHF.R.S32.HI R5, RZ, 0x5, R10 ;  /* 0x00000005ff057819 */ /* 0x000fe2000001140a */
[----:B------:R-:W-:Y:S01]  /*1c20*/  UIADD3.X UR6, UR53, UR12, UR57, UP2, UP1 ;  /* 0x0000000c35067290 */ /* 0x000fe200097e2439 */
[----:B------:R-:W-:Y:S01]  /*1c30*/  IMAD.WIDE.U32 R8, R15, UR58, R8 ;  /* 0x0000003a0f087c25 */ /* 0x000fe2000f8e0008 */
[----:B------:R-:W-:Y:S01]  /*1c40*/  UISETP.LT.AND UP1, UPT, URZ, UR19, UPT ;  /* 0x000000133f00728c */ /* 0x000fe2000bf21270 */
[----:B------:R-:W-:Y:S01]  /*1c50*/  IADD3.X R13, R13, UR41, R20, P0, !PT ;  /* 0x000000290d0d7c10 */ /* 0x000fe200087fe414 */
[----:B------:R-:W-:Y:S01]  /*1c60*/  UIADD3 UR11, UP3, UP2, UR56, UR39, UR59 ;  /* 0x00000027380b7290 */ /* 0x000fe2000fa7e03b */
[----:B------:R-:W-:Y:S01]  /*1c70*/  IMAD R5, R5, UR29, R25 ;  /* 0x0000001d05057c24 */ /* 0x000fe2000f8e0219 */
[----:B------:R-:W-:Y:S01]  /*1c80*/  USEL UR19, URZ, UR19, !UP1 ;  /* 0x000000133f137287 */ /* 0x000fe2000c800000 */
[----:B------:R-:W-:Y:S01]  /*1c90*/  MOV R10, R8 ;  /* 0x00000008000a7202 */ /* 0x000fe20000000f00 */
[----:B------:R-:W-:Y:S01]  /*1ca0*/  UIADD3.X UR6, UR55, UR6, UR52, UP3, UP2 ;  /* 0x0000000637067290 */ /* 0x000fe20009fe4434 */
[----:B------:R-:W-:Y:S01]  /*1cb0*/  IMAD.U32 R19, RZ, RZ, UR38 ;  /* 0x00000026ff137e24 */ /* 0x000fe2000f8e00ff */
[----:B------:R-:W-:Y:S01]  /*1cc0*/  UISETP.GT.AND UP1, UPT, UR51, UR19, UPT ;  /* 0x000000133300728c */ /* 0x000fe2000bf24270 */
[----:B------:R-:W-:Y:S01]  /*1cd0*/  IADD3 R8, P0, R5, UR11, RZ ;  /* 0x0000000b05087c10 */ /* 0x000fe2000ff1e0ff */
[----:B------:R-:W-:Y:S01]  /*1ce0*/  UIMAD UR21, UR58, UR23, UR21 ;  /* 0x000000173a1572a4 */ /* 0x000fe2000f8e0215 */
[-C--:B------:R-:W-:Y:S01]  /*1cf0*/  IMAD R18, R27, R6.reuse, RZ ;  /* 0x000000061b127224 */ /* 0x080fe200078e02ff */
[----:B------:R-:W-:Y:S01]  /*1d00*/  ULDC.64 UR44, c[0x0][0x400] ;  /* 0x00010000002c7ab9 */ /* 0x000fe20000000a00 */
[----:B------:R-:W-:Y:S01]  /*1d10*/  LEA.HI.X.SX32 R5, R5, UR6, 0x1, P0 ;  /* 0x0000000605057c11 */ /* 0x000fe200080f0eff */
[----:B------:R-:W-:Y:S01]  /*1d20*/  IMAD.WIDE.U32 R12, R19, UR58, R12 ;  /* 0x0000003a130c7c25 */ /* 0x000fe2000f8e000c */
[----:B------:R-:W-:Y:S01]  /*1d30*/  PLOP3.LUT P0, PT, PT, PT, UP1, 0x80, 0x0 ;  /* 0x000000000000781c */ /* 0x000fe20003f0f018 */
[----:B------:R-:W-:Y:S01]  /*1d40*/  ULDC.64 UR24, c[0x0][0x210] ;  /* 0x0000840000187ab9 */ /* 0x000fe20000000a00 */
[----:B------:R-:W-:Y:S01]  /*1d50*/  LEA R228, P2, R8, UR44, 0x2 ;  /* 0x0000002c08e47c11 */ /* 0x000fe2000f8410ff */
[----:B------:R-:W-:Y:S01]  /*1d60*/  VIADD R11, R9, UR21 ;  /* 0x00000015090b7c36 */ /* 0x000fe20008000000 */
[----:B------:R-:W-:Y:S01]  /*1d70*/  ULDC.64 UR22, c[0x0][0x3e0] ;  /* 0x0000f80000167ab9 */ /* 0x000fe20000000a00 */
[C---:B------:R-:W-:Y:S01]  /*1d80*/  IMAD R18, R4.reuse, R7, R18 ;  /* 0x0000000704127224 */ /* 0x040fe200078e0212 */
[----:B------:R-:W-:Y:S01]  /*1d90*/  ULDC.64 UR46, c[0x0][0x2b0] ;  /* 0x0000ac00002e7ab9 */ /* 0x000fe20000000a00 */
[----:B------:R-:W-:Y:S01]  /*1da0*/  IMAD.WIDE.U32 R10, R4, R6, R10 ;  /* 0x00000006040a7225 */ /* 0x000fe200078e000a */
[----:B------:R-:W-:Y:S01]  /*1db0*/  LEA R234, P4, R12, UR24, 0x1 ;  /* 0x000000180cea7c11 */ /* 0x000fe2000f8808ff */
[----:B------:R-:W-:Y:S01]  /*1dc0*/  UIADD3 UR7, UR51, -0x1, URZ ;  /* 0xffffffff33077890 */ /* 0x000fe2000fffe03f */
[----:B------:R-:W-:Y:S01]  /*1dd0*/  LEA.HI.X R229, R8, UR45, R5, 0x2, P2 ;  /* 0x0000002d08e57c11 */ /* 0x000fe200090f1405 */
[----:B------:R-:W-:Y:S01]  /*1de0*/  VIADD R21, R13, UR28 ;  /* 0x0000001c0d157c36 */ /* 0x000fe20008000000 */
[----:B------:R-:W-:Y:S01]  /*1df0*/  LEA R235, P3, R10, UR22, 0x1 ;  /* 0x000000160aeb7c11 */ /* 0x000fe2000f8608ff */
[----:B------:R-:W-:Y:S01]  /*1e00*/  UIMAD.WIDE UR8, UR9, 0x4, UR46 ;  /* 0x00000004090878a5 */ /* 0x000fe2000f8e022e */
[----:B------:R-:W-:Y:S01]  /*1e10*/  IADD3 R18, R11, R18, RZ ;  /* 0x000000120b127210 */ /* 0x000fe20007ffe0ff */
        /* <DEDUP_REMOVED lines=24> */
.L_x_628:
        /* <DEDUP_REMOVED lines=20> */
.L_x_629:
        /* <DEDUP_REMOVED lines=38> */
.L_x_631:
[----:B------:R-:W-:Y:S05]  /*2340*/  BSYNC B0 ;  /* 0x0000000000007941 */ /* 0x000fea0003800000 */
.L_x_630:
        /* <DEDUP_REMOVED lines=21> */
.L_x_633:
[----:B------:R-:W-:Y:S05]  /*24a0*/  BSYNC B0 ;  /* 0x0000000000007941 */ /* 0x000fea0003800000 */
.L_x_632:
        /* <DEDUP_REMOVED lines=34> */
.L_x_635:
[----:B------:R-:W-:Y:S05]  /*26d0*/  BSYNC B0 ;  /* 0x0000000000007941 */ /* 0x000fea0003800000 */
.L_x_634:
        /* <DEDUP_REMOVED lines=23> */
.L_x_627:
        /* <DEDUP_REMOVED lines=53> */
.L_x_638:
[----:B------:R-:W-:Y:S05]  /*2ba0*/  BSYNC B0 ;  /* 0x0000000000007941 */ /* 0x000fea0003800000 */
.L_x_637:
        /* <DEDUP_REMOVED lines=45> */
.L_x_640:
[----:B------:R-:W-:Y:S05]  /*2e80*/  BSYNC B0 ;  /* 0x0000000000007941 */ /* 0x000fea0003800000 */
.L_x_639:
        /* <DEDUP_REMOVED lines=44> */
.L_x_642:
[----:B------:R-:W-:Y:S05]  /*3150*/  BSYNC B0 ;  /* 0x0000000000007941 */ /* 0x000fea0003800000 */
.L_x_641:
        /* <DEDUP_REMOVED lines=47> */
.L_x_644:
[----:B------:R-:W-:Y:S05]  /*3450*/  BSYNC B0 ;  /* 0x0000000000007941 */ /* 0x000fea0003800000 */
.L_x_643:
        /* <DEDUP_REMOVED lines=69> */
.L_x_646:
[----:B------:R-:W-:Y:S05]  /*38b0*/  BSYNC B0 ;  /* 0x0000000000007941 */ /* 0x000fea0003800000 */
.L_x_645:
        /* <DEDUP_REMOVED lines=59> */
.L_x_648:
[----:B------:R-:W-:Y:S05]  /*3c70*/  BSYNC B0 ;  /* 0x0000000000007941 */ /* 0x000fea0003800000 */
.L_x_647:
        /* <DEDUP_REMOVED lines=64> */
.L_x_650:
[----:B------:R-:W-:Y:S05]  /*4080*/  BSYNC B0 ;  /* 0x0000000000007941 */ /* 0x000fea0003800000 */
.L_x_649:
        /* <DEDUP_REMOVED lines=56> */
.L_x_652:
[----:B------:R-:W-:Y:S05]  /*4410*/  BSYNC B0 ;  /* 0x0000000000007941 */ /* 0x000fea0003800000 */
.L_x_651:
[----:B------:R-:W-:Y:S01]  /*4420*/  ULDC.64 UR16, c[0x0][0x3c8] ;  /* 0x0000f20000107ab9 */ /* 0x000fe20000000a00 */
[----:B------:R-:W-:Y:S01]  /*4430*/  USHF.R.S32.HI UR14, URZ, 0x1f, UR58 ;  /* 0x0000001f3f0e7899 */ /* 0x000fe2000801143a */
[----:B-1----:R-:W3:Y:S01]  /*4440*/  LDC.64 R10, c[0x0][0x3b8] ;  /* 0x0000ee00ff0a7b82 */ /* 0x002ee20000000a00 */
[----:B------:R-:W-:Y:S01]  /*4450*/  UISETP.NE.U32.AND UP1, UPT, UR16, URZ, UPT ;  /* 0x0000003f1000728c */ /* 0x000fe2000bf25070 */
[----:B------:R-:W1:Y:S01]  /*4460*/  S2R R8, SR_TID.X ;  /* 0x0000000000087919 */ /* 0x000e620000002100 */
[----:B------:R-:W-:Y:S01]  /*4470*/  IMAD.MOV.U32 R244, RZ, RZ, 0x7f800000 ;  /* 0x7f800000fff47424 */ /* 0x000fe200078e00ff */
[----:B------:R-:W-:Y:S01]  /*4480*/  ULDC UR18, c[0x0][0x270] ;  /* 0x00009c0000127ab9 */ /* 0x000fe20000000800 */
[----:B------:R-:W-:Y:S01]  /*4490*/  UISETP.NE.AND.EX UP1, UPT, UR17, URZ, UPT, UP1 ;  /* 0x0000003f1100728c */ /* 0x000fe2000bf25310 */
[----:B------:R-:W2:Y:S01]  /*44a0*/  S2R R12, SR_TID.X ;  /* 0x00000000000c7919 */ /* 0x000ea20000002100 */
[----:B------:R-:W-:Y:S01]  /*44b0*/  IMAD.MOV.U32 R245, RZ, RZ, 0x7f800000 ;  /* 0x7f800000fff57424 */ /* 0x000fe200078e00ff */
[----:B------:R-:W-:Y:S01]  /*44c0*/  ULDC UR37, c[0x0][0x2dc] ;  /* 0x0000b70000257ab9 */ /* 0x000fe20000000800 */
[----:B------:R-:W0:Y:S02]  /*44d0*/  LDGDEPBAR ;  /* 0x00000000000079af */ /* 0x000e240000000000 */
[----:B------:R-:W-:-:S05]  /*44e0*/  PLOP3.LUT P0, PT, PT, PT, UP1, 0x80, 0x0 ;  /* 0x000000000000781c */ /* 0x000fca0003f0f018 */
[----:B------:R-:W-:Y:S01]  /*44f0*/  @UP1 ULDC.64 UR22, c[0x0][0x3d0] ;  /* 0x0000f40000161ab9 */ /* 0x000fe20000000a00 */
[----:B------:R-:W-:Y:S01]  /*4500*/  @UP1 UMOV UR15, UR14 ;  /* 0x0000000e000f1c82 */ /* 0x000fe20008000000 */
[----:B------:R-:W-:Y:S01]  /*4510*/  @UP1 UIMAD UR6, UR60, UR22, URZ ;  /* 0x000000163c0612a4 */ /* 0x000fe2000f8e023f */
[----:B------:R-:W-:Y:S02]  /*4520*/  @UP1 UMOV UR14, UR58 ;  /* 0x0000003a000e1c82 */ /* 0x000fe40008000000 */
[----:B------:R-:W-:Y:S02]  /*4530*/  @UP1 UIMAD.WIDE.U32 UR14, UR50, UR22, UR14 ;  /* 0x00000016320e12a5 */ /* 0x000fe4000f8e000e */
[----:B------:R-:W-:Y:S01]  /*4540*/  @UP1 UIMAD UR6, UR50, UR23, UR6 ;  /* 0x00000017320612a4 */ /* 0x000fe2000f8e0206 */
[----:B---3--:R-:W3:Y:S01]  /*4550*/  LDG.E.64 R6, desc[UR4][R10.64+0x8] ;  /* 0x000008040a067981 */ /* 0x008ee2000c1e1b00 */
[----:B------:R-:W-:Y:S02]  /*4560*/  @UP1 ULEA UR16, UP0, UR14, UR16, 0x2 ;  /* 0x000000100e101291 */ /* 0x000fe4000f80103f */
[----:B------:R-:W-:Y:S01]  /*4570*/  @UP1 UIADD3 UR6, UR15, UR6, URZ ;  /* 0x000000060f061290 */ /* 0x000fe2000fffe03f */
[----:B------:R-:W-:-:S02]  /*4580*/  CS2R R190, SRZ ;  /* 0x0000000000be7805 */ /* 0x000fc4000001ff00 */
[----:B------:R-:W-:Y:S02]  /*4590*/  CS2R R188, SRZ ;  /* 0x0000000000bc7805 */ /* 0x000fe4000001ff00 */
[----:B------:R-:W-:Y:S01]  /*45a0*/  CS2R R194, SRZ ;  /* 0x0000000000c27805 */ /* 0x000fe2000001ff00 */
[----:B------:R-:W-:Y:S01]  /*45b0*/  @UP1 ULEA.HI.X UR17, UR14, UR17, UR6, 0x2, UP0 ;  /* 0x000000110e111291 */ /* 0x000fe200080f1406 */
[----:B------:R-:W-:Y:S01]  /*45c0*/  IMAD.U32 R4, RZ, RZ, UR16 ;  /* 0x00000010ff047e24 */ /* 0x000fe2000f8e00ff */
[----:B-1----:R-:W-:Y:S01]  /*45d0*/  SHF.R.S32.HI R8, RZ, 0x1f, R8 ;  /* 0x0000001fff087819 */ /* 0x002fe20000011408 */
[----:B------:R-:W-:Y:S01]  /*45e0*/  @UP1 ULDC UR6, c[0x0][0x2e8] ;  /* 0x0000ba0000061ab9 */ /* 0x000fe20000000800 */
[----:B------:R-:W-:Y:S02]  /*45f0*/  CS2R R192, SRZ ;  /* 0x0000000000c07805 */ /* 0x000fe4000001ff00 */
[----:B------:R-:W-:Y:S01]  /*4600*/  CS2R R186, SRZ ;  /* 0x0000000000ba7805 */ /* 0x000fe2000001ff00 */
[----:B------:R-:W-:Y:S01]  /*4610*/  IMAD.U32 R5, RZ, RZ, UR17 ;  /* 0x00000011ff057e24 */ /* 0x000fe2000f8e00ff */
[----:B------:R-:W-:-:S02]  /*4620*/  CS2R R184, SRZ ;  /* 0x0000000000b87805 */ /* 0x000fc4000001ff00 */
[----:B------:R-:W-:Y:S02]  /*4630*/  CS2R R182, SRZ ;  /* 0x0000000000b67805 */ /* 0x000fe4000001ff00 */
[----:B------:R-:W-:Y:S02]  /*4640*/  CS2R R180, SRZ ;  /* 0x0000000000b47805 */ /* 0x000fe4000001ff00 */
[----:B------:R-:W-:Y:S01]  /*4650*/  CS2R R174, SRZ ;  /* 0x0000000000ae7805 */ /* 0x000fe2000001ff00 */
[----:B------:R1:W4:Y:S01]  /*4660*/  @P0 LDG.E R9, desc[UR4][R4.64] ;  /* 0x0000000404090981 */ /* 0x000322000c1e1900 */
[----:B------:R-:W-:Y:S02]  /*4670*/  CS2R R172, SRZ ;  /* 0x0000000000ac7805 */ /* 0x000fe4000001ff00 */
[----:B------:R-:W-:Y:S02]  /*4680*/  CS2R R178, SRZ ;  /* 0x0000000000b27805 */ /* 0x000fe4000001ff00 */
[----:B------:R-:W-:-:S02]  /*4690*/  CS2R R176, SRZ ;  /* 0x0000000000b07805 */ /* 0x000fc4000001ff00 */
[----:B------:R-:W-:Y:S02]  /*46a0*/  CS2R R170, SRZ ;  /* 0x0000000000aa7805 */ /* 0x000fe4000001ff00 */
[----:B------:R-:W-:Y:S02]  /*46b0*/  CS2R R168, SRZ ;  /* 0x0000000000a87805 */ /* 0x000fe4000001ff00 */
[----:B------:R-:W-:Y:S01]  /*46c0*/  CS2R R166, SRZ ;  /* 0x0000000000a67805 */ /* 0x000fe2000001ff00 */
[----:B------:R-:W4:Y:S01]  /*46d0*/  LDG.E.64 R10, desc[UR4][R10.64] ;  /* 0x000000040a0a7981 */ /* 0x000f22000c1e1b00 */
[----:B--2---:R-:W-:Y:S02]  /*46e0*/  LEA.HI R8, R8, R12, RZ, 0x7 ;  /* 0x0000000c08087211 */ /* 0x004fe400078f38ff */
        /* <DEDUP_REMOVED lines=16> */
[----:B-1----:R-:W-:Y:S01]  /*47f0*/  IMAD.MOV.U32 R4, RZ, RZ, 0x4 ;  /* 0x00000004ff047424 */ /* 0x002fe200078e00ff */
[----:B------:R-:W-:Y:S02]  /*4800*/  CS2R R132, SRZ ;  /* 0x0000000000847805 */ /* 0x000fe4000001ff00 */
[----:B------:R-:W-:Y:S02]  /*4810*/  CS2R R78, SRZ ;  /* 0x00000000004e7805 */ /* 0x000fe4000001ff00 */
[----:B------:R-:W-:Y:S01]  /*4820*/  CS2R R76, SRZ ;  /* 0x00000000004c7805 */ /* 0x000fe2000001ff00 */
[----:B------:R-:W-:Y:S01]  /*4830*/  IMAD.WIDE R4, R239, R4, UR8 ;  /* 0x00000008ef047e25 */ /* 0x000fe2000f8e0204 */
        /* <DEDUP_REMOVED lines=30> */
[----:B------:R-:W-:Y:S01]  /*4a20*/  CS2R R20, SRZ ;  /* 0x0000000000147805 */ /* 0x000fe2000001ff00 */
[----:B------:R-:W-:Y:S01]  /*4a30*/  ULDC UR23, c[0x0][0x2d0] ;  /* 0x0000b40000177ab9 */ /* 0x000fe20000000800 */
[----:B------:R-:W-:Y:S01]  /*4a40*/  ULDC.U8 UR17, c[0x0][0x388] ;  /* 0x0000e20000117ab9 */ /* 0x000fe20000000000 */
[----:B-1----:R-:W1:Y:S01]  /*4a50*/  S2R R5, SR_TID.X ;  /* 0x0000000000057919 */ /* 0x002e620000002100 */
[----:B------:R-:W4:Y:S01]  /*4a60*/  @P0 MUFU.RCP R4, UR6 ;  /* 0x0000000600040d08 */ /* 0x000f220008001000 */
[----:B------:R-:W-:Y:S01]  /*4a70*/  SHF.R.S32.HI R8, RZ, 0x7, R8 ;  /* 0x00000007ff087819 */ /* 0x000fe20000011408 */
[----:B------:R-:W-:Y:S01]  /*4a80*/  UIMAD UR6, UR50, UR18, UR58 ;  /* 0x00000012320672a4 */ /* 0x000fe2000f8e023a */
[----:B------:R-:W-:-:S03]  /*4a90*/  ULDC UR16, c[0x0][0x2ec] ;  /* 0x0000bb0000107ab9 */ /* 0x000fc60000000800 */
[----:B------:R-:W-:Y:S01]  /*4aa0*/  IMAD.SHL.U32 R8, R8, 0x20, RZ ;  /* 0x0000002008087824 */ /* 0x000fe200078e00ff */
[----:B------:R-:W-:-:S04]  /*4ab0*/  USHF.L.U32 UR6, UR6, 0x5, URZ ;  /* 0x0000000506067899 */ /* 0x000fc8000800063f */
[----:B------:R-:W-:Y:S01]  /*4ac0*/  USHF.R.S32.HI UR14, URZ, 0x1f, UR6 ;  /* 0x0000001f3f0e7899 */ /* 0x000fe20008011406 */
[----:B-1----:R-:W-:-:S05]  /*4ad0*/  IMAD.SHL.U32 R5, R5, 0x2, RZ ;  /* 0x0000000205057824 */ /* 0x002fca00078e00ff */
[----:B------:R-:W-:Y:S01]  /*4ae0*/  LOP3.LUT R8, R8, 0x6, R5, 0xf8, !PT ;  /* 0x0000000608087812 */ /* 0x000fe200078ef805 */
[----:B------:R-:W-:-:S04]  /*4af0*/  IMAD.U32 R5, RZ, RZ, UR20 ;  /* 0x00000014ff057e24 */ /* 0x000fc8000f8e00ff */
[----:B------:R-:W-:Y:S01]  /*4b00*/  IMAD R238, R5, 0x40, R8 ;  /* 0x0000004005ee7824 */ /* 0x000fe200078e0208 */
[----:B------:R-:W-:-:S03]  /*4b10*/  SHF.R.S32.HI R5, RZ, 0x1f, R25 ;  /* 0x0000001fff057819 */ /* 0x000fc60000011419 */
[C---:B------:R-:W-:Y:S02]  /*4b20*/  VIADD R252, R238.reuse, 0x11 ;  /* 0x00000011eefc7836 */ /* 0x040fe40000000000 */
[C---:B------:R-:W-:Y:S02]  /*4b30*/  VIADD R251, R238.reuse, 0x10 ;  /* 0x00000010eefb7836 */ /* 0x040fe40000000000 */
[C---:B------:R-:W-:Y:S02]  /*4b40*/  VIADD R250, R238.reuse, 0x9 ;  /* 0x00000009eefa7836 */ /* 0x040fe40000000000 */
[----:B------:R-:W-:Y:S01]  /*4b50*/  VIADD R249, R238, 0x8 ;  /* 0x00000008eef97836 */ /* 0x000fe20000000000 */
[----:B---3--:R-:W-:Y:S01]  /*4b60*/  IADD3 R6, P2, P1, R6, UR6, R25 ;  /* 0x0000000606067c10 */ /* 0x008fe2000f95e019 */
[----:B----4-:R-:W-:-:S05]  /*4b70*/  @P0 FMUL.FTZ R4, R9, R4 ;  /* 0x0000000409040220 */ /* 0x010fca0000410000 */
[----:B------:R-:W-:Y:S02]  /*4b80*/  @P0 R2UR UR15, R4 ;  /* 0x00000000040f02ca */ /* 0x000fe400000e0000 */
[----:B------:R-:W-:Y:S02]  /*4b90*/  IADD3.X R4, R7, UR14, R5, P2, P1 ;  /* 0x0000000e07047c10 */ /* 0x000fe400097e2405 */
[----:B------:R-:W-:Y:S01]  /*4ba0*/  I2FP.F32.S32 R5, R238 ;  /* 0x000000ee00057245 */ /* 0x000fe20000201400 */
[C---:B------:R-:W-:Y:S02]  /*4bb0*/  VIADD R7, R238.reuse, 0x19 ;  /* 0x00000019ee077836 */ /* 0x040fe40000000000 */
[----:B------:R1:W-:Y:S04]  /*4bc0*/  STL [R1+0x38], R4 ;  /* 0x0000380401007387 */ /* 0x0003e80000100800 */
[----:B------:R2:W-:Y:S04]  /*4bd0*/  STL [R1+0x28], R5 ;  /* 0x0000280501007387 */ /* 0x0005e80000100800 */
[----:B------:R3:W-:Y:S01]  /*4be0*/  STL [R1+0xc], R7 ;  /* 0x00000c0701007387 */ /* 0x0007e20000100800 */
[----:B-1----:R-:W-:-:S02]  /*4bf0*/  VIADD R4, R238, 0x1 ;  /* 0x00000001ee047836 */ /* 0x002fc40000000000 */
[----:B--2---:R-:W-:-:S03]  /*4c00*/  VIADD R5, R238, 0x18 ;  /* 0x00000018ee057836 */ /* 0x004fc60000000000 */
[----:B------:R-:W-:Y:S02]  /*4c10*/  I2FP.F32.S32 R8, R4 ;  /* 0x0000000400087245 */ /* 0x000fe40000201400 */
[----:B------:R-:W-:Y:S01]  /*4c20*/  I2FP.F32.S32 R4, R7 ;  /* 0x0000000700047245 */ /* 0x000fe20000201400 */
[----:B------:R1:W-:Y:S04]  /*4c30*/  STL [R1+0x8], R5 ;  /* 0x0000080501007387 */ /* 0x0003e80000100800 */
[----:B------:R-:W-:Y:S04]  /*4c40*/  STL [R1+0x2c], R8 ;  /* 0x00002c0801007387 */ /* 0x000fe80000100800 */
[----:B------:R2:W-:Y:S01]  /*4c50*/  STL [R1+0x24], R4 ;  /* 0x0000240401007387 */ /* 0x0005e20000100800 */
[----:B---3--:R-:W-:-:S02]  /*4c60*/  I2FP.F32.S32 R7, R249 ;  /* 0x000000f900077245 */ /* 0x008fc40000201400 */
[----:B-1----:R-:W-:Y:S02]  /*4c70*/  I2FP.F32.S32 R5, R5 ;  /* 0x0000000500057245 */ /* 0x002fe40000201400 */
[----:B--2---:R-:W-:-:S03]  /*4c80*/  I2FP.F32.S32 R4, R252 ;  /* 0x000000fc00047245 */ /* 0x004fc60000201400 */
[----:B------:R1:W-:Y:S04]  /*4c90*/  STL [R1+0x20], R5 ;  /* 0x0000200501007387 */ /* 0x0003e80000100800 */
[----:B------:R2:W-:Y:S01]  /*4ca0*/  STL [R1+0x1c], R4 ;  /* 0x00001c0401007387 */ /* 0x0005e20000100800 */
[----:B-1----:R-:W-:Y:S02]  /*4cb0*/  I2FP.F32.S32 R5, R251 ;  /* 0x000000fb00057245 */ /* 0x002fe40000201400 */
[----:B--2---:R-:W-:-:S03]  /*4cc0*/  I2FP.F32.S32 R4, R250 ;  /* 0x000000fa00047245 */ /* 0x004fc60000201400 */
[----:B------:R-:W-:Y:S04]  /*4cd0*/  STL [R1+0x18], R5 ;  /* 0x0000180501007387 */ /* 0x000fe80000100800 */
[----:B------:R1:W-:Y:S04]  /*4ce0*/  STL [R1+0x14], R4 ;  /* 0x0000140401007387 */ /* 0x0003e80000100800 */
[----:B------:R2:W-:Y:S01]  /*4cf0*/  STL [R1+0x10], R7 ;  /* 0x0000100701007387 */ /* 0x0005e20000100800 */
[----:B------:R-:W-:Y:S02]  /*4d00*/  R2UR UR21, R11 ;  /* 0x000000000b1572ca */ /* 0x000fe400000e0000 */
[----:B------:R-:W-:Y:S01]  /*4d10*/  R2UR UR22, R10 ;  /* 0x000000000a1672ca */ /* 0x000fe200000e0000 */
[----:B-1----:R-:W-:-:S05]  /*4d20*/  IMAD.WIDE.U32 R4, R6, -0x2daee0ad, RZ ;  /* 0xd2511f5306047825 */ /* 0x002fca00078e00ff */
[----:B------:R2:W-:Y:S01]  /*4d30*/  STL.64 [R1], R4 ;  /* 0x0000000401007387 */ /* 0x0005e20000100a00 */
[----:B------:R-:W-:Y:S01]  /*4d40*/  CS2R R24, SRZ ;  /* 0x0000000000187805 */ /* 0x000fe2000001ff00 */
[----:B------:R-:W-:-:S03]  /*4d50*/  UMOV UR6, URZ ;  /* 0x0000003f00067c82 */ /* 0x000fc60008000000 */
[----:B------:R-:W-:Y:S02]  /*4d60*/  UIADD3 UR36, UR21, 0x646e171e, URZ ;  /* 0x646e171e15247890 */ /* 0x000fe4000fffe03f */
[----:B------:R-:W-:Y:S02]  /*4d70*/  UIADD3 UR35, UR22, -0x4ab325aa, URZ ;  /* 0xb54cda5616237890 */ /* 0x000fe4000fffe03f */
[----:B------:R-:W-:Y:S02]  /*4d80*/  UIADD3 UR33, UR21, -0x56f99767, URZ ;  /* 0xa906689915217890 */ /* 0x000fe4000fffe03f */
[----:B------:R-:W-:Y:S02]  /*4d90*/  UIADD3 UR32, UR22, 0x1715609d, URZ ;  /* 0x1715609d16207890 */ /* 0x000fe4000fffe03f */
[----:B------:R-:W-:Y:S02]  /*4da0*/  UIADD3 UR31, UR21, -0x126145ec, URZ ;  /* 0xed9eba14151f7890 */ /* 0x000fe4000fffe03f */
[----:B------:R-:W-:-:S02]  /*4db0*/  UIADD3 UR30, UR22, 0x78dde6e4, URZ ;  /* 0x78dde6e4161e7890 */ /* 0x000fc4000fffe03f */
[----:B------:R-:W-:Y:S02]  /*4dc0*/  UIADD3 UR29, UR21, 0x32370b8f, URZ ;  /* 0x32370b8f151d7890 */ /* 0x000fe4000fffe03f */
[----:B------:R-:W-:Y:S02]  /*4dd0*/  UIADD3 UR28, UR22, -0x255992d5, URZ ;  /* 0xdaa66d2b161c7890 */ /* 0x000fe4000fffe03f */
[----:B------:R-:W-:Y:S02]  /*4de0*/  UIADD3 UR27, UR21, 0x76cf5d0a, URZ ;  /* 0x76cf5d0a151b7890 */ /* 0x000fe4000fffe03f */
[----:B------:R-:W-:Y:S02]  /*4df0*/  UIADD3 UR26, UR22, 0x3c6ef372, URZ ;  /* 0x3c6ef372161a7890 */ /* 0x000fe4000fffe03f */
[----:B------:R-:W-:Y:S02]  /*4e00*/  UIADD3 UR25, UR21, -0x4498517b, URZ ;  /* 0xbb67ae8515197890 */ /* 0x000fe4000fffe03f */
[----:B------:R-:W-:Y:S01]  /*4e10*/  UIADD3 UR24, UR22, -0x61c88647, URZ ;  /* 0x9e3779b916187890 */ /* 0x000fe2000fffe03f */
[----:B------:R-:W-:-:S11]  /*4e20*/  @UP1 UMOV UR6, UR15 ;  /* 0x0000000f00061c82 */ /* 0x000fd60008000000 */
.L_x_655:
[----:B------:R-:W0:Y:S01]  /*4e30*/  LDGDEPBAR ;  /* 0x00000000000079af */ /* 0x000e220000000000 */
[----:B------:R-:W-:Y:S01]  /*4e40*/  USHF.L.U32 UR14, UR20, 0x6, URZ ;  /* 0x00000006140e7899 */ /* 0x000fe2000800063f */
[----:B-----5:R-:W-:Y:S01]  /*4e50*/  FSETP.NEU.FTZ.AND P4, PT, R244, -INF , PT ;  /* 0xff800000f400780b */ /* 0x020fe20003f9d000 */
[----:B------:R-:W-:Y:S01]  /*4e60*/  USHF.L.U32 UR15, UR7, 0x6, URZ ;  /* 0x00000006070f7899 */ /* 0x000fe2000800063f */
[----:B------:R-:W3:Y:S01]  /*4e70*/  LDL.64 R112, [R1] ;  /* 0x0000000001707983 */ /* 0x000ee20000100a00 */
[----:B------:R-:W-:Y:S01]  /*4e80*/  UIADD3 UR18, UR13, 0x40, UR14 ;  /* 0x000000400d127890 */ /* 0x000fe2000fffe00e */
[----:B------:R-:W-:Y:S01]  /*4e90*/  FSETP.NEU.FTZ.AND P0, PT, R245, -INF , PT ;  /* 0xff800000f500780b */ /* 0x000fe20003f1d000 */
[----:B------:R-:W-:Y:S01]  /*4ea0*/  UIADD3 UR14, UR14, 0x40, URZ ;  /* 0x000000400e0e7890 */ /* 0x000fe2000fffe03f */
[----:B-1----:R-:W1:Y:S01]  /*4eb0*/  S2R R116, SR_TID.X ;  /* 0x0000000000747919 */ /* 0x002e620000002100 */
[----:B------:R-:W-:Y:S01]  /*4ec0*/  UIADD3 UR18, UR18, -UR10, URZ ;  /* 0x8000000a12127290 */ /* 0x000fe2000fffe03f */
[----:B------:R-:W4:Y:S03]  /*4ed0*/  S2R R117, SR_TID.X ;  /* 0x0000000000757919 */ /* 0x000f260000002100 */
[----:B------:R-:W-:Y:S01]  /*4ee0*/  UISETP.GE.AND UP0, UPT, UR15, UR18, UPT ;  /* 0x000000120f00728c */ /* 0x000fe2000bf06270 */
[----:B------:R-:W3:Y:S03]  /*4ef0*/  LDL R115, [R1+0x3c] ;  /* 0x00003c0001737983 */ /* 0x000ee60000100800 */
[----:B------:R-:W-:Y:S01]  /*4f00*/  UISETP.LT.AND UP0, UPT, UR14, UR10, UP0 ;  /* 0x0000000a0e00728c */ /* 0x000fe20008701270 */
[----:B------:R-:W3:Y:S05]  /*4f10*/  LDL R114, [R1+0x38] ;  /* 0x0000380001727983 */ /* 0x000eea0000100800 */
[----:B------:R-:W-:Y:S01]  /*4f20*/  PLOP3.LUT P2, PT, PT, PT, UP0, 0x80, 0x0 ;  /* 0x000000000000781c */ /* 0x000fe20003f4f008 */
[----:B------:R-:W-:Y:S01]  /*4f30*/  UISETP.GT.AND UP0, UPT, UR7, UR19, UPT ;  /* 0x000000130700728c */ /* 0x000fe2000bf04270 */
[----:B------:R-:W-:Y:S04]  /*4f40*/  DEPBAR.LE SB0, 0x0 ;  /* 0x000080000000791a */ /* 0x000fe80000000000 */
[----:B------:R-:W-:Y:S01]  /*4f50*/  BAR.SYNC.DEFER_BLOCKING 0x0 ;  /* 0x0000000000007b1d */ /* 0x000fe20000010000 */
[----:B-1----:R-:W-:Y:S04]  /*4f60*/  SHF.R.S32.HI R116, RZ, 0x1f, R116 ;  /* 0x0000001fff747819 */ /* 0x002fe80000011474 */
[----:B----4-:R-:W-:Y:S04]  /*4f70*/  LEA.HI R116, R116, R117, RZ, 0x7 ;  /* 0x0000007574747211 */ /* 0x010fe800078f38ff */
[----:B------:R-:W-:Y:S01]  /*4f80*/  SHF.R.S32.HI R116, RZ, 0x7, R116 ;  /* 0x00000007ff747819 */ /* 0x000fe20000011474 */
[----:B------:R-:W-:Y:S04]  /*4f90*/  LDSM.16.M88.4 R16, [R218] ;  /* 0x00000000da10783b */ /* 0x000fe80000000200 */
[----:B------:R-:W2:Y:S04]  /*4fa0*/  LDSM.16.M88.4 R8, [R2+0x10000] ;  /* 0x010000000208783b */ /* 0x000ea80000000200 */
[----:B------:R-:W1:Y:S04]  /*4fb0*/  LDSM.16.M88.4 R84, [R2+0x10800] ;  /* 0x010800000254783b */ /* 0x000e680000000200 */
[----:B------:R-:W-:Y:S04]  /*4fc0*/  LDSM.16.M88.4 R88, [R220] ;  /* 0x00000000dc58783b */ /* 0x000fe80000000200 */
[----:B------:R-:W4:Y:S04]  /*4fd0*/  LDSM.16.M88.4 R92, [R3+0x10000] ;  /* 0x01000000035c783b */ /* 0x000f280000000200 */
[----:B------:R-:W4:Y:S04]  /*4fe0*/  LDSM.16.M88.4 R96, [R3+0x10800] ;  /* 0x010800000360783b */ /* 0x000f280000000200 */
[----:B------:R-:W-:Y:S04]  /*4ff0*/  LDSM.16.M88.4 R100, [R223] ;  /* 0x00000000df64783b */ /* 0x000fe80000000200 */
[----:B------:R-:W4:Y:S04]  /*5000*/  LDSM.16.M88.4 R104, [R217+0x10000] ;  /* 0x01000000d968783b */ /* 0x000f280000000200 */
[----:B------:R-:W-:Y:S01]  /*5010*/  LDSM.16.M88.4 R108, [R216+0x10000] ;  /* 0x01000000d86c783b */ /* 0x000fe20000000200 */
[C---:B--2---:R-:W-:Y:S06]  /*5020*/  HMMA.16816.F32.BF16 R4, R16.reuse, R8, RZ ;  /* 0x000000081004723c */ /* 0x044fec00000418ff */
[C---:B------:R-:W-:Y:S06]  /*5030*/  HMMA.16816.F32.BF16 R8, R16.reuse, R10, RZ ;  /* 0x0000000a1008723c */ /* 0x040fec00000418ff */
[C---:B-1----:R-:W-:Y:S06]  /*5040*/  HMMA.16816.F32.BF16 R12, R16.reuse, R84, RZ ;  /* 0x00000054100c723c */ /* 0x042fec00000418ff */
[----:B------:R-:W-:Y:S01]  /*5050*/  HMMA.16816.F32.BF16 R16, R16, R86, RZ ;  /* 0x000000561010723c */ /* 0x000fe200000418ff */
[----:B------:R-:W1:Y:S05]  /*5060*/  LDSM.16.M88.4 R84, [R217+0x10800] ;  /* 0x01080000d954783b */ /* 0x000e6a0000000200 */
[C---:B----4-:R-:W-:Y:S06]  /*5070*/  HMMA.16816.F32.BF16 R4, R88.reuse, R92, R4 ;  /* 0x0000005c5804723c */ /* 0x050fec0000041804 */
[C---:B------:R-:W-:Y:S01]  /*5080*/  HMMA.16816.F32.BF16 R8, R88.reuse, R94, R8 ;  /* 0x0000005e5808723c */ /* 0x040fe20000041808 */
[----:B------:R-:W2:Y:S05]  /*5090*/  LDSM.16.M88.4 R92, [R222] ;  /* 0x00000000de5c783b */ /* 0x000eaa0000000200 */
[C---:B------:R-:W-:Y:S06]  /*50a0*/  HMMA.16816.F32.BF16 R12, R88.reuse, R96, R12 ;  /* 0x00000060580c723c */ /* 0x040fec000004180c */
[----:B------:R-:W-:Y:S01]  /*50b0*/  HMMA.16816.F32.BF16 R16, R88, R98, R16 ;  /* 0x000000625810723c */ /* 0x000fe20000041810 */
[----:B------:R-:W4:Y:S04]  /*50c0*/  LDSM.16.M88.4 R88, [R216+0x10800] ;  /* 0x01080000d858783b */ /* 0x000f280000000200 */
[----:B------:R-:W-:Y:S01]  /*50d0*/  LDSM.16.M88.4 R96, [R218+0x2000] ;  /* 0x00200000da60783b */ /* 0x000fe20000000200 */
[C---:B------:R-:W-:Y:S06]  /*50e0*/  HMMA.16816.F32.BF16 R4, R100.reuse, R104, R4 ;  /* 0x000000686404723c */ /* 0x040fec0000041804 */
        /* <DEDUP_REMOVED lines=43> */
[----:B------:R-:W3:Y:S05]  /*53a0*/  LDSM.16.M88.4 R104, [R217+0x14000] ;  /* 0x01400000d968783b */ /* 0x000eea0000000200 */
        /* <DEDUP_REMOVED lines=11> */
[C---:B---3--:R-:W-:Y:S06]  /*5460*/  HMMA.16816.F32.BF16 R4, R96.reuse, R104, R4 ;  /* 0x000000686004723c */ /* 0x048fec0000041804 */
        /* <DEDUP_REMOVED lines=25> */
[----:B------:R-:W-:Y:S04]  /*5600*/  IMAD.U32 R89, RZ, RZ, UR20 ;  /* 0x00000014ff597e24 */ /* 0x000fe8000f8e00ff */
[----:B------:R-:W-:Y:S01]  /*5610*/  IMAD R89, R89, 0x2, R116 ;  /* 0x0000000259597824 */ /* 0x000fe200078e0274 */
[C---:B---3--:R-:W-:Y:S01]  /*5620*/  HMMA.16816.F32.BF16 R4, R100.reuse, R104, R4 ;  /* 0x000000686404723c */ /* 0x048fe20000041804 */
[----:B------:R-:W-:Y:S04]  /*5630*/  IMAD.U32 R88, RZ, RZ, UR7 ;  /* 0x00000007ff587e24 */ /* 0x000fe8000f8e00ff */
[----:B------:R-:W-:Y:S01]  /*5640*/  LOP3.LUT R90, R89, UR21, RZ, 0x3c, !PT ;  /* 0x00000015595a7c12 */ /* 0x000fe2000f8e3cff */
[C---:B------:R-:W-:Y:S01]  /*5650*/  HMMA.16816.F32.BF16 R8, R100.reuse, R106, R8 ;  /* 0x0000006a6408723c */ /* 0x040fe20000041808 */
[----:B------:R-:W3:Y:S04]  /*5660*/  LDL R107, [R1+0x10] ;  /* 0x00001000016b7983 */ /* 0x000ee80000100800 */
[----:B------:R-:W-:Y:S01]  /*5670*/  LOP3.LUT R90, R90, R113, RZ, 0x3c, !PT ;  /* 0x000000715a5a7212 */ /* 0x000fe200078e3cff */
[C---:B-1----:R-:W-:Y:S01]  /*5680*/  HMMA.16816.F32.BF16 R12, R100.reuse, R84, R12 ;  /* 0x00000054640c723c */ /* 0x042fe2000004180c */
[----:B------:R-:W4:Y:S04]  /*5690*/  LDL R113, [R1+0x28] ;  /* 0x0000280001717983 */ /* 0x000f280000100800 */
[----:B------:R-:W-:Y:S01]  /*56a0*/  IMAD R88, R88, 0x4, R115 ;  /* 0x0000000458587824 */ /* 0x000fe200078e0273 */
[----:B------:R-:W-:Y:S01]  /*56b0*/  HMMA.16816.F32.BF16 R16, R100, R86, R16 ;  /* 0x000000566410723c */ /* 0x000fe20000041810 */
[----:B------:R-:W4:Y:S01]  /*56c0*/  LDL R106, [R1+0x14] ;  /* 0x00001400016a7983 */ /* 0x000f220000100800 */
[----:B------:R-:W-:Y:S03]  /*56d0*/  IMAD.U32 R84, RZ, RZ, UR13 ;  /* 0x0000000dff547e24 */ /* 0x000fe6000f8e00ff */
[----:B------:R-:W-:Y:S01]  /*56e0*/  IMAD.WIDE.U32 R88, R88, -0x326172a9, RZ ;  /* 0xcd9e8d5758587825 */ /* 0x000fe200078e00ff */
[C---:B--2---:R-:W-:Y:S01]  /*56f0*/  HMMA.16816.F32.BF16 R4, R92.reuse, R108, R4 ;  /* 0x0000006c5c04723c */ /* 0x044fe20000041804 */
[----:B------:R-:W2:Y:S04]  /*5700*/  LDL R103, [R1+0x18] ;  /* 0x0000180001677983 */ /* 0x000ea80000100800 */
[----:B------:R-:W-:Y:S01]  /*5710*/  LOP3.LUT R98, R89, UR22, R114, 0x96, !PT ;  /* 0x0000001659627c12 */ /* 0x000fe2000f8e9672 */
[C---:B------:R-:W-:Y:S01]  /*5720*/  HMMA.16816.F32.BF16 R8, R92.reuse, R110, R8 ;  /* 0x0000006e5c08723c */ /* 0x040fe20000041808 */
[----:B------:R-:W-:Y:S01]  /*5730*/  IMAD.MOV.U32 R114, RZ, RZ, 0x8 ;  /* 0x00000008ff727424 */ /* 0x000fe200078e00ff */
[----:B------:R-:W2:Y:S03]  /*5740*/  LDL R102, [R1+0x1c] ;  /* 0x00001c0001667983 */ /* 0x000ea60000100800 */
[----:B------:R-:W-:Y:S06]  /*5750*/  IMAD.WIDE.U32 R96, R90, -0x326172a9, RZ ;  /* 0xcd9e8d575a607825 */ /* 0x000fec00078e00ff */
[----:B------:R-:W-:Y:S01]  /*5760*/  IMAD.WIDE.U32 R98, R98, -0x2daee0ad, RZ ;  /* 0xd2511f5362627825 */ /* 0x000fe200078e00ff */
[----:B------:R-:W-:Y:S02]  /*5770*/  LOP3.LUT R97, R97, UR24, R88, 0x96, !PT ;  /* 0x0000001861617c12 */ /* 0x000fe4000f8e9658 */
[----:B------:R-:W1:Y:S02]  /*5780*/  LDSM.16.M88.4 R88, [R216+0x16800] ;  /* 0x01680000d858783b */ /* 0x000e640000000200 */
[----:B------:R-:W-:Y:S01]  /*5790*/  LOP3.LUT R104, R99, UR25, R112, 0x96, !PT ;  /* 0x0000001963687c12 */ /* 0x000fe2000f8e9670 */
[----:B------:R-:W-:Y:S01]  /*57a0*/  IMAD.WIDE.U32 R86, R97, -0x2daee0ad, RZ ;  /* 0xd2511f5361567825 */ /* 0x000fe200078e00ff */
[----:B------:R-:W2:Y:S03]  /*57b0*/  LDL R112, [R1+0x2c] ;  /* 0x00002c0001707983 */ /* 0x000ea60000100800 */
[----:B------:R-:W-:Y:S01]  /*57c0*/  IMAD.WIDE.U32 R104, R104, -0x326172a9, RZ ;  /* 0xcd9e8d5768687825 */ /* 0x000fe200078e00ff */
[----:B------:R-:W-:Y:S02]  /*57d0*/  LOP3.LUT R85, R87, UR27, R98, 0x96, !PT ;  /* 0x0000001b57557c12 */ /* 0x000fe4000f8e9662 */
[----:B------:R-:W-:Y:S01]  /*57e0*/  @!P2 IADD3 R87, -R84, 0x1, R239 ;  /* 0x000000015457a810 */ /* 0x000fe20007ffe1ef */
[----:B------:R-:W-:Y:S01]  /*57f0*/  IMAD.U32 R98, RZ, RZ, UR15 ;  /* 0x0000000fff627e24 */ /* 0x000fe2000f8e00ff */
[----:B------:R-:W-:Y:S01]  /*5800*/  LOP3.LUT R96, R105, UR26, R96, 0x96, !PT ;  /* 0x0000001a69607c12 */ /* 0x000fe2000f8e9660 */
[----:B------:R-:W-:Y:S01]  /*5810*/  IMAD.WIDE.U32 R84, R85, -0x326172a9, RZ ;  /* 0xcd9e8d5755547825 */ /* 0x000fe200078e00ff */
[----:B------:R-:W2:Y:S02]  /*5820*/  LDL R105, [R1+0x8] ;  /* 0x0000080001697983 */ /* 0x000ea40000100800 */
[----:B------:R-:W-:Y:S01]  /*5830*/  @!P2 IADD3 R98, R98, UR10, R87 ;  /* 0x0000000a6262ac10 */ /* 0x000fe2000fffe057 */
[----:B------:R-:W-:Y:S01]  /*5840*/  IMAD.WIDE.U32 R96, R96, -0x2daee0ad, RZ ;  /* 0xd2511f5360607825 */ /* 0x000fe200078e00ff */
[----:B------:R-:W-:Y:S02]  /*5850*/  LOP3.LUT R100, R85, UR28, R104, 0x96, !PT ;  /* 0x0000001c55647c12 */ /* 0x000fe4000f8e9668 */
[----:B------:R-:W-:Y:S01]  /*5860*/  @!P2 VIMNMX R87, R98, UR10, PT ;  /* 0x0000000a6257ac48 */ /* 0x000fe2000bfe0100 */
[----:B------:R-:W-:Y:S01]  /*5870*/  @!P2 VIADD R85, R238, 0x1 ;  /* 0x00000001ee55a836 */ /* 0x000fe20000000000 */
[----:B------:R-:W-:Y:S01]  /*5880*/  LOP3.LUT R99, R97, UR29, R86, 0x96, !PT ;  /* 0x0000001d61637c12 */ /* 0x000fe2000f8e9656 */
[----:B------:R-:W-:Y:S01]  /*5890*/  IMAD.WIDE.U32 R100, R100, -0x2daee0ad, RZ ;  /* 0xd2511f5364647825 */ /* 0x000fe200078e00ff */
[----:B------:R-:W-:Y:S01]  /*58a0*/  @!P2 VIADDMNMX R86, R98, R114, UR10, PT ;  /* 0x0000000a6256ae46 */ /* 0x000fe2000b800172 */
[----:B------:R-:W2:Y:S01]  /*58b0*/  LDL R104, [R1+0xc] ;  /* 0x00000c0001687983 */ /* 0x000ea20000100800 */
[-C--:B------:R-:W-:Y:S01]  /*58c0*/  @!P2 ISETP.GE.AND P3, PT, R85, R87.reuse, PT ;  /* 0x000000575500a20c */ /* 0x080fe20003f66270 */
[----:B------:R-:W-:Y:S01]  /*58d0*/  IMAD.WIDE.U32 R98, R99, -0x326172a9, RZ ;  /* 0xcd9e8d5763627825 */ /* 0x000fe200078e00ff */
[-C--:B------:R-:W-:Y:S03]  /*58e0*/  @!P2 ISETP.GE.AND P1, PT, R85, R86.reuse, PT ;  /* 0x000000565500a20c */ /* 0x080fe60003f26270 */
[----:B------:R-:W-:Y:S01]  /*58f0*/  FMUL.FTZ R85, R244, 1.4426950216293334961 ;  /* 0x3fb8aa3bf4557820 */ /* 0x000fe20000410000 */
[-C--:B------:R-:W-:Y:S02]  /*5900*/  @!P2 ISETP.GE.AND P6, PT, R238, R87.reuse, PT ;  /* 0x00000057ee00a20c */ /* 0x080fe40003fc6270 */
[----:B------:R-:W-:Y:S01]  /*5910*/  LOP3.LUT R97, R99, UR30, R84, 0x96, !PT ;  /* 0x0000001e63617c12 */ /* 0x000fe2000f8e9654 */
[----:B------:R-:W-:Y:S01]  /*5920*/  FMUL.FTZ R84, R245, 1.4426950216293334961 ;  /* 0x3fb8aa3bf5547820 */ /* 0x000fe20000410000 */
[----:B------:R-:W-:Y:S02]  /*5930*/  FSEL R85, R85, RZ, P4 ;  /* 0x000000ff55557208 */ /* 0x000fe40002000000 */
[----:B------:R-:W-:Y:S01]  /*5940*/  LOP3.LUT R99, R101, UR31, R96, 0x96, !PT ;  /* 0x0000001f65637c12 */ /* 0x000fe2000f8e9660 */
[----:B------:R-:W-:Y:S01]  /*5950*/  IMAD.WIDE.U32 R96, R97, -0x2daee0ad, RZ ;  /* 0xd2511f5361607825 */ /* 0x000fe200078e00ff */
[----:B------:R-:W-:Y:S01]  /*5960*/  FSEL R84, R84, RZ, P0 ;  /* 0x000000ff54547208 */ /* 0x000fe20000000000 */
[C---:B-1----:R-:W-:Y:S03]  /*5970*/  HMMA.16816.F32.BF16 R12, R92.reuse, R88, R12 ;  /* 0x000000585c0c723c */ /* 0x042fe6000004180c */
[-C--:B------:R-:W-:Y:S02]  /*5980*/  @!P2 ISETP.GE.AND P0, PT, R238, R86.reuse, PT ;  /* 0x00000056ee00a20c */ /* 0x080fe40003f06270 */
[-C--:B------:R-:W-:Y:S01]  /*5990*/  @!P2 ISETP.GE.AND P4, PT, R249, R87.reuse, PT ;  /* 0x00000057f900a20c */ /* 0x080fe20003f86270 */
[----:B------:R-:W-:Y:S03]  /*59a0*/  HMMA.16816.F32.BF16 R16, R92, R90, R16 ;  /* 0x0000005a5c10723c */ /* 0x000fe60000041810 */
[-C--:B------:R-:W-:Y:S02]  /*59b0*/  @!P2 ISETP.GE.AND P5, PT, R250, R87.reuse, PT ;  /* 0x00000057fa00a20c */ /* 0x080fe40003fa6270 */
[----:B------:R-:W-:Y:S01]  /*59c0*/  IMAD.WIDE.U32 R88, R99, -0x326172a9, RZ ;  /* 0xcd9e8d5763587825 */ /* 0x000fe200078e00ff */
[----:B------:R-:W-:Y:S01]  /*59d0*/  LOP3.LUT R100, R97, UR33, R100, 0x96, !PT ;  /* 0x0000002161647c12 */ /* 0x000fe2000f8e9664 */
[----:B------:R-:W2:Y:S04]  /*59e0*/  LDL R99, [R1+0x20] ;  /* 0x0000200001637983 */ /* 0x000ea80000100800 */
[C---:B---3--:R-:W-:Y:S01]  /*59f0*/  FFMA.FTZ R8, R107.reuse, UR6, R8 ;  /* 0x000000066b087c23 */ /* 0x048fe20008010008 */
[----:B------:R-:W-:Y:S04]  /*5a00*/  FFMA.FTZ R10, R107, UR6, R10 ;  /* 0x000000066b0a7c23 */ /* 0x000fe8000801000a */
[----:B------:R-:W-:Y:S01]  /*5a10*/  @!P2 FSEL R8, R8, -INF , !P4 ;  /* 0xff8000000808a808 */ /* 0x000fe20006000000 */
[C---:B----4-:R-:W-:Y:S01]  /*5a20*/  FFMA.FTZ R4, R113.reuse, UR6, R4 ;  /* 0x0000000671047c23 */ /* 0x050fe20008010004 */
[----:B------:R-:W-:Y:S01]  /*5a30*/  FFMA.FTZ R6, R113, UR6, R6 ;  /* 0x0000000671067c23 */ /* 0x000fe20008010006 */
[-C--:B------:R-:W-:Y:S02]  /*5a40*/  @!P2 ISETP.GE.AND P4, PT, R249, R86.reuse, PT ;  /* 0x00000056f900a20c */ /* 0x080fe40003f86270 */
[----:B------:R-:W-:Y:S01]  /*5a50*/  FFMA.FTZ R8, R8, UR16, -R85 ;  /* 0x0000001008087c23 */ /* 0x000fe20008010855 */
[----:B------:R-:W-:Y:S01]  /*5a60*/  @!P2 FSEL R4, R4, -INF , !P6 ;  /* 0xff8000000404a808 */ /* 0x000fe20007000000 */
[----:B------:R-:W-:Y:S01]  /*5a70*/  FFMA.FTZ R9, R106, UR6, R9 ;  /* 0x000000066a097c23 */ /* 0x000fe20008010009 */
[----:B------:R-:W-:Y:S01]  /*5a80*/  @!P2 FSEL R6, R6, -INF , !P0 ;  /* 0xff8000000606a808 */ /* 0x000fe20004000000 */
[----:B------:R-:W-:Y:S01]  /*5a90*/  MUFU.EX2 R124, R8 ;  /* 0x00000008007c7308 */ /* 0x000fe20000000800 */
[----:B------:R-:W-:Y:S01]  /*5aa0*/  @!P2 FSEL R10, R10, -INF , !P4 ;  /* 0xff8000000a0aa808 */ /* 0x000fe20006000000 */
[----:B------:R-:W-:Y:S01]  /*5ab0*/  FFMA.FTZ R4, R4, UR16, -R85 ;  /* 0x0000001004047c23 */ /* 0x000fe20008010855 */
[----:B------:R-:W-:Y:S01]  /*5ac0*/  @!P2 FSEL R9, R9, -INF , !P5 ;  /* 0xff8000000909a808 */ /* 0x000fe20006800000 */
[--C-:B------:R-:W-:Y:S01]  /*5ad0*/  FFMA.FTZ R6, R6, UR16, -R84.reuse ;  /* 0x0000001006067c23 */ /* 0x100fe20008010854 */
[----:B------:R-:W-:Y:S01]  /*5ae0*/  FFMA.FTZ R11, R106, UR6, R11 ;  /* 0x000000066a0b7c23 */ /* 0x000fe2000801000b */
[----:B------:R-:W-:Y:S01]  /*5af0*/  FFMA.FTZ R10, R10, UR16, -R84 ;  /* 0x000000100a0a7c23 */ /* 0x000fe20008010854 */
[----:B--2---:R-:W-:Y:S03]  /*5b00*/  FFMA.FTZ R12, R103, UR6, R12 ;  /* 0x00000006670c7c23 */ /* 0x004fe6000801000c */
[----:B------:R1:W2:Y:S01]  /*5b10*/  MUFU.EX2 R129, R4 ;  /* 0x0000000400817308 */ /* 0x0002a20000000800 */
[----:B------:R-:W-:Y:S01]  /*5b20*/  FFMA.FTZ R9, R9, UR16, -R85 ;  /* 0x0000001009097c23 */ /* 0x000fe20008010855 */
[-C--:B------:R-:W-:Y:S01]  /*5b30*/  @!P2 ISETP.GE.AND P6, PT, R251, R87.reuse, PT ;  /* 0x00000057fb00a20c */ /* 0x080fe20003fc6270 */
[----:B------:R-:W-:Y:S01]  /*5b40*/  FFMA.FTZ R13, R102, UR6, R13 ;  /* 0x00000006660d7c23 */ /* 0x000fe2000801000d */
[-C--:B------:R-:W-:Y:S01]  /*5b50*/  @!P2 ISETP.GE.AND P5, PT, R250, R86.reuse, PT ;  /* 0x00000056fa00a20c */ /* 0x080fe20003fa6270 */
[----:B------:R-:W-:Y:S01]  /*5b60*/  FFMA.FTZ R14, R103, UR6, R14 ;  /* 0x00000006670e7c23 */ /* 0x000fe2000801000e */
[----:B------:R-:W-:Y:S01]  /*5b70*/  @!P2 FSEL R12, R12, -INF , !P6 ;  /* 0xff8000000c0ca808 */ /* 0x000fe20007000000 */
[----:B------:R-:W-:Y:S03]  /*5b80*/  FFMA.FTZ R15, R102, UR6, R15 ;  /* 0x00000006660f7c23 */ /* 0x000fe6000801000f */
[----:B------:R-:W-:Y:S01]  /*5b90*/  MUFU.EX2 R131, R6 ;  /* 0x0000000600837308 */ /* 0x000fe20000000800 */
[----:B------:R-:W-:Y:S02]  /*5ba0*/  @!P2 FSEL R11, R11, -INF , !P5 ;  /* 0xff8000000b0ba808 */ /* 0x000fe40006800000 */
[-C--:B------:R-:W-:Y:S01]  /*5bb0*/  @!P2 ISETP.GE.AND P4, PT, R251, R86.reuse, PT ;  /* 0x00000056fb00a20c */ /* 0x080fe20003f86270 */
[----:B------:R-:W-:Y:S01]  /*5bc0*/  FFMA.FTZ R12, R12, UR16, -R85 ;  /* 0x000000100c0c7c23 */ /* 0x000fe20008010855 */
[-C--:B------:R-:W-:Y:S01]  /*5bd0*/  @!P2 ISETP.GE.AND P5, PT, R252, R86.reuse, PT ;  /* 0x00000056fc00a20c */ /* 0x080fe20003fa6270 */
[----:B------:R-:W-:Y:S01]  /*5be0*/  FFMA.FTZ R11, R11, UR16, -R84 ;  /* 0x000000100b0b7c23 */ /* 0x000fe20008010854 */
[----:B------:R-:W-:Y:S03]  /*5bf0*/  @!P2 FSEL R14, R14, -INF , !P4 ;  /* 0xff8000000e0ea808 */ /* 0x000fe60006000000 */
[----:B------:R-:W-:Y:S01]  /*5c00*/  MUFU.EX2 R125, R9 ;  /* 0x00000009007d7308 */ /* 0x000fe20000000800 */
[----:B-1----:R-:W-:Y:S02]  /*5c10*/  LOP3.LUT R4, R89, UR32, R98, 0x96, !PT ;  /* 0x0000002059047c12 */ /* 0x002fe4000f8e9662 */
[----:B------:R-:W3:Y:S01]  /*5c20*/  LDL R98, [R1+0x24] ;  /* 0x0000240001627983 */ /* 0x000ee20000100800 */
[C---:B------:R-:W-:Y:S01]  /*5c30*/  FFMA.FTZ R7, R112.reuse, UR6, R7 ;  /* 0x0000000670077c23 */ /* 0x040fe20008010007 */
[----:B------:R-:W-:Y:S01]  /*5c40*/  FFMA.FTZ R5, R112, UR6, R5 ;  /* 0x0000000670057c23 */ /* 0x000fe20008010005 */
[----:B------:R-:W-:Y:S01]  /*5c50*/  @!P2 FSEL R15, R15, -INF , !P5 ;  /* 0xff8000000f0fa808 */ /* 0x000fe20006800000 */
[--C-:B------:R-:W-:Y:S03]  /*5c60*/  FFMA.FTZ R14, R14, UR16, -R84.reuse ;  /* 0x000000100e0e7c23 */ /* 0x100fe60008010854 */
[----:B------:R-:W-:Y:S01]  /*5c70*/  MUFU.EX2 R127, R10 ;  /* 0x0000000a007f7308 */ /* 0x000fe20000000800 */
[----:B------:R-:W-:Y:S02]  /*5c80*/  @!P2 FSEL R7, R7, -INF , !P1 ;  /* 0xff8000000707a808 */ /* 0x000fe40004800000 */
[----:B------:R-:W-:Y:S01]  /*5c90*/  @!P2 FSEL R5, R5, -INF , !P3 ;  /* 0xff8000000505a808 */ /* 0x000fe20005800000 */
[--C-:B------:R-:W-:Y:S01]  /*5ca0*/  FFMA.FTZ R15, R15, UR16, -R84.reuse ;  /* 0x000000100f0f7c23 */ /* 0x100fe20008010854 */
[-C--:B------:R-:W-:Y:S01]  /*5cb0*/  @!P2 ISETP.GE.AND P3, PT, R252, R87.reuse, PT ;  /* 0x00000057fc00a20c */ /* 0x080fe20003f66270 */
[----:B------:R-:W-:Y:S01]  /*5cc0*/  FFMA.FTZ R7, R7, UR16, -R84 ;  /* 0x0000001007077c23 */ /* 0x000fe20008010854 */
[-C--:B------:R-:W-:Y:S01]  /*5cd0*/  @!P2 ISETP.GE.AND P0, PT, R105, R87.reuse, PT ;  /* 0x000000576900a20c */ /* 0x080fe20003f06270 */
[--C-:B------:R-:W-:Y:S01]  /*5ce0*/  FFMA.FTZ R5, R5, UR16, -R85.reuse ;  /* 0x0000001005057c23 */ /* 0x100fe20008010855 */
[----:B------:R-:W-:Y:S01]  /*5cf0*/  @!P2 FSEL R13, R13, -INF , !P3 ;  /* 0xff8000000d0da808 */ /* 0x000fe20005800000 */
[----:B------:R1:W-:Y:S01]  /*5d00*/  MUFU.EX2 R130, R7 ;  /* 0x0000000700827308 */ /* 0x0003e20000000800 */
[-C--:B------:R-:W-:Y:S03]  /*5d10*/  @!P2 ISETP.GE.AND P6, PT, R105, R86.reuse, PT ;  /* 0x000000566900a20c */ /* 0x080fe60003fc6270 */
[--C-:B------:R-:W-:Y:S01]  /*5d20*/  FFMA.FTZ R13, R13, UR16, -R85.reuse ;  /* 0x000000100d0d7c23 */ /* 0x100fe20008010855 */
[C---:B------:R-:W-:Y:S05]  /*5d30*/  @!P2 ISETP.GE.AND P1, PT, R104.reuse, R87, PT ;  /* 0x000000576800a20c */ /* 0x040fea0003f26270 */
[----:B------:R4:W-:Y:S01]  /*5d40*/  MUFU.EX2 R128, R5 ;  /* 0x0000000500807308 */ /* 0x0009e20000000800 */
[----:B------:R-:W-:Y:S09]  /*5d50*/  @!P2 ISETP.GE.AND P3, PT, R104, R86, PT ;  /* 0x000000566800a20c */ /* 0x000ff20003f66270 */
[----:B------:R-:W2:Y:S01]  /*5d60*/  MUFU.EX2 R126, R11 ;  /* 0x0000000b007e7308 */ /* 0x000ea20000000800 */
[----:B-1----:R-:W-:Y:S05]  /*5d70*/  IMAD.WIDE.U32 R6, R100, -0x326172a9, RZ ;  /* 0xcd9e8d5764067825 */ /* 0x002fea00078e00ff */
[----:B------:R-:W-:Y:S02]  /*5d80*/  LOP3.LUT R8, R7, UR35, R88, 0x96, !PT ;  /* 0x0000002307087c12 */ /* 0x000fe4000f8e9658 */
[----:B------:R-:W-:Y:S01]  /*5d90*/  LOP3.LUT R88, R6, 0xffff, RZ, 0xc0, !PT ;  /* 0x0000ffff06587812 */ /* 0x000fe200078ec0ff */
[----:B----4-:R-:W-:Y:S01]  /*5da0*/  IMAD.WIDE.U32 R4, R4, -0x2daee0ad, RZ ;  /* 0xd2511f5304047825 */ /* 0x010fe200078e00ff */
[----:B------:R-:W-:Y:S01]  /*5db0*/  LOP3.LUT R87, R6, 0xff, RZ, 0xc0, !PT ;  /* 0x000000ff06577812 */ /* 0x000fe200078ec0ff */
[----:B------:R-:W-:Y:S01]  /*5dc0*/  MUFU.EX2 R121, R12 ;  /* 0x0000000c00797308 */ /* 0x000fe20000000800 */
[----:B------:R-:W-:Y:S02]  /*5dd0*/  SHF.R.U32.HI R86, RZ, 0x18, R6 ;  /* 0x00000018ff567819 */ /* 0x000fe40000011606 */
[--C-:B------:R-:W-:Y:S02]  /*5de0*/  SHF.R.U32.HI R9, RZ, 0x18, R4.reuse ;  /* 0x00000018ff097819 */ /* 0x100fe40000011604 */
[----:B------:R-:W-:Y:S02]  /*5df0*/  SHF.R.U32.HI R89, RZ, 0x10, R4 ;  /* 0x00000010ff597819 */ /* 0x000fe40000011604 */
[C---:B------:R-:W-:Y:S01]  /*5e00*/  LOP3.LUT R10, R4.reuse, 0xffff, RZ, 0xc0, !PT ;  /* 0x0000ffff040a7812 */ /* 0x040fe200078ec0ff */
[C---:B------:R-:W-:Y:S01]  /*5e10*/  FFMA.FTZ R16, R99.reuse, UR6, R16 ;  /* 0x0000000663107c23 */ /* 0x040fe20008010010 */
[----:B------:R-:W-:Y:S01]  /*5e20*/  LOP3.LUT R7, R4, 0xff, RZ, 0xc0, !PT ;  /* 0x000000ff04077812 */ /* 0x000fe200078ec0ff */
[----:B------:R-:W-:Y:S01]  /*5e30*/  FFMA.FTZ R18, R99, UR6, R18 ;  /* 0x0000000663127c23 */ /* 0x000fe20008010012 */
[C---:B------:R-:W-:Y:S01]  /*5e40*/  LOP3.LUT R4, R8.reuse, 0xffff, RZ, 0xc0, !PT ;  /* 0x0000ffff08047812 */ /* 0x040fe200078ec0ff */
[----:B------:R-:W-:Y:S01]  /*5e50*/  MUFU.EX2 R120, R13 ;  /* 0x0000000d00787308 */ /* 0x000fe20000000800 */
[----:B------:R-:W-:Y:S02]  /*5e60*/  SHF.R.U32.HI R90, RZ, 0x10, R6 ;  /* 0x00000010ff5a7819 */ /* 0x000fe40000011606 */
[----:B------:R-:W-:Y:S02]  /*5e70*/  LOP3.LUT R6, R5, UR36, R96, 0x96, !PT ;  /* 0x0000002405067c12 */ /* 0x000fe4000f8e9660 */
[----:B------:R-:W-:Y:S02]  /*5e80*/  LOP3.LUT R5, R8, 0xff, RZ, 0xc0, !PT ;  /* 0x000000ff08057812 */ /* 0x000fe400078ec0ff */
[----:B------:R-:W-:Y:S03]  /*5e90*/  SHF.R.U32.HI R4, RZ, 0x8, R4 ;  /* 0x00000008ff047819 */ /* 0x000fe60000011604 */
[----:B------:R-:W-:Y:S01]  /*5ea0*/  MUFU.EX2 R123, R14 ;  /* 0x0000000e007b7308 */ /* 0x000fe20000000800 */
[----:B------:R-:W-:Y:S02]  /*5eb0*/  @!P2 FSEL R16, R16, -INF , !P0 ;  /* 0xff8000001010a808 */ /* 0x000fe40004000000 */
[----:B------:R-:W-:Y:S02]  /*5ec0*/  ISETP.LE.U32.AND P0, PT, R5, UR17, PT ;  /* 0x0000001105007c0c */ /* 0x000fe4000bf03070 */
[----:B------:R-:W-:Y:S01]  /*5ed0*/  LOP3.LUT R4, R4, 0xffff, RZ, 0xc0, !PT ;  /* 0x0000ffff04047812 */ /* 0x000fe200078ec0ff */
[----:B------:R-:W-:Y:S01]  /*5ee0*/  FFMA.FTZ R16, R16, UR16, -R85 ;  /* 0x0000001010107c23 */ /* 0x000fe20008010855 */
[--C-:B------:R-:W-:Y:S03]  /*5ef0*/  SHF.R.U32.HI R5, RZ, 0x10, R8.reuse ;  /* 0x00000010ff057819 */ /* 0x100fe60000011608 */
[----:B------:R-:W-:Y:S01]  /*5f00*/  MUFU.EX2 R122, R15 ;  /* 0x0000000f007a7308 */ /* 0x000fe20000000800 */
[----:B------:R-:W-:Y:S02]  /*5f10*/  SHF.R.U32.HI R8, RZ, 0x18, R8 ;  /* 0x00000018ff087819 */ /* 0x000fe40000011608 */
[----:B------:R-:W-:Y:S02]  /*5f20*/  @!P2 FSEL R18, R18, -INF , !P6 ;  /* 0xff8000001212a808 */ /* 0x000fe40007000000 */
[----:B------:R-:W-:Y:S02]  /*5f30*/  ISETP.LE.U32.AND P4, PT, R87, UR17, PT ;  /* 0x0000001157007c0c */ /* 0x000fe4000bf83070 */
[----:B------:R-:W-:Y:S01]  /*5f40*/  ISETP.LE.U32.AND P5, PT, R86, UR17, PT ;  /* 0x0000001156007c0c */ /* 0x000fe2000bfa3070 */
[----:B--2---:R-:W-:Y:S01]  /*5f50*/  @!P0 FADD.FTZ R129, -R129, -RZ ;  /* 0x800000ff81818221 */ /* 0x004fe20000010100 */
[--C-:B------:R-:W-:Y:S01]  /*5f60*/  FFMA.FTZ R18, R18, UR16, -R84.reuse ;  /* 0x0000001012127c23 */ /* 0x100fe20008010854 */
[----:B------:R-:W1:Y:S01]  /*5f70*/  MUFU.EX2 R117, R16 ;  /* 0x0000001000757308 */ /* 0x000e620000000800 */
[----:B------:R-:W-:Y:S07]  /*5f80*/  ISETP.LE.U32.AND P0, PT, R9, UR17, PT ;  /* 0x0000001109007c0c */ /* 0x000fee000bf03070 */
[----:B------:R-:W-:Y:S02]  /*5f90*/  @!P4 FADD.FTZ R124, -R124, -RZ ;  /* 0x800000ff7c7cc221 */ /* 0x000fe40000010100 */
[----:B------:R-:W-:Y:S01]  /*5fa0*/  MUFU.EX2 R119, R18 ;  /* 0x0000001200777308 */ /* 0x000fe20000000800 */
[----:B------:R-:W-:Y:S01]  /*5fb0*/  @!P5 FADD.FTZ R126, -R126, -RZ ;  /* 0x800000ff7e7ed221 */ /* 0x000fe20000010100 */
[C---:B---3--:R-:W-:Y:S01]  /*5fc0*/  FFMA.FTZ R17, R98.reuse, UR6, R17 ;  /* 0x0000000662117c23 */ /* 0x048fe20008010011 */
[----:B------:R-:W-:Y:S04]  /*5fd0*/  FFMA.FTZ R19, R98, UR6, R19 ;  /* 0x0000000662137c23 */ /* 0x000fe80008010013 */
[----:B------:R-:W-:Y:S02]  /*5fe0*/  @!P2 FSEL R17, R17, -INF , !P1 ;  /* 0xff8000001111a808 */ /* 0x000fe40004800000 */
[----:B------:R-:W-:Y:S02]  /*5ff0*/  ISETP.LE.U32.AND P1, PT, R4, UR17, PT ;  /* 0x0000001104007c0c */ /* 0x000fe4000bf23070 */
[----:B------:R-:W-:Y:S01]  /*6000*/  LOP3.LUT R4, R5, 0xff, RZ, 0xc0, !PT ;  /* 0x000000ff05047812 */ /* 0x000fe200078ec0ff */
[----:B------:R-:W-:Y:S01]  /*6010*/  FFMA.FTZ R85, R17, UR16, -R85 ;  /* 0x0000001011557c23 */ /* 0x000fe20008010855 */
[----:B------:R-:W-:Y:S02]  /*6020*/  @!P2 FSEL R19, R19, -INF , !P3 ;  /* 0xff8000001313a808 */ /* 0x000fe40005800000 */
[----:B------:R-:W-:Y:S01]  /*6030*/  ISETP.LE.U32.AND P6, PT, R4, UR17, PT ;  /* 0x0000001104007c0c */ /* 0x000fe2000bfc3070 */
[----:B------:R-:W-:Y:S01]  /*6040*/  MUFU.EX2 R116, R85 ;  /* 0x0000005500747308 */ /* 0x000fe20000000800 */
[----:B------:R-:W-:Y:S01]  /*6050*/  ISETP.LE.U32.AND P2, PT, R8, UR17, PT ;  /* 0x0000001108007c0c */ /* 0x000fe2000bf43070 */
[----:B------:R-:W-:Y:S01]  /*6060*/  FFMA.FTZ R84, R19, UR16, -R84 ;  /* 0x0000001013547c23 */ /* 0x000fe20008010854 */
[----:B------:R-:W-:Y:S02]  /*6070*/  SHF.R.U32.HI R4, RZ, 0x8, R88 ;  /* 0x00000008ff047819 */ /* 0x000fe40000011658 */
[----:B------:R-:W-:Y:S01]  /*6080*/  LOP3.LUT R5, R90, 0xff, RZ, 0xc0, !PT ;  /* 0x000000ff5a057812 */ /* 0x000fe200078ec0ff */
[----:B------:R-:W-:Y:S01]  /*6090*/  @!P1 FADD.FTZ R128, -R128, -RZ ;  /* 0x800000ff80809221 */ /* 0x000fe20000010100 */
[----:B------:R-:W-:Y:S03]  /*60a0*/  LOP3.LUT R4, R4, 0xffff, RZ, 0xc0, !PT ;  /* 0x0000ffff04047812 */ /* 0x000fe600078ec0ff */
[----:B------:R-:W2:Y:S01]  /*60b0*/  MUFU.EX2 R118, R84 ;  /* 0x0000005400767308 */ /* 0x000ea20000000800 */
[----:B------:R-:W-:Y:S02]  /*60c0*/  ISETP.LE.U32.AND P3, PT, R7, UR17, PT ;  /* 0x0000001107007c0c */ /* 0x000fe4000bf63070 */
[----:B------:R-:W-:Y:S01]  /*60d0*/  ISETP.LE.U32.AND P1, PT, R4, UR17, PT ;  /* 0x0000001104007c0c */ /* 0x000fe2000bf23070 */
[----:B------:R-:W-:Y:S01]  /*60e0*/  @!P6 FADD.FTZ R131, -R131, -RZ ;  /* 0x800000ff8383e221 */ /* 0x000fe20000010100 */
[----:B------:R-:W-:Y:S01]  /*60f0*/  LOP3.LUT R4, R6, 0xff, RZ, 0xc0, !PT ;  /* 0x000000ff06047812 */ /* 0x000fe200078ec0ff */
[----:B------:R-:W-:Y:S01]  /*6100*/  @!P2 FADD.FTZ R130, -R130, -RZ ;  /* 0x800000ff8282a221 */ /* 0x000fe20000010100 */
[----:B------:R-:W-:Y:S02]  /*6110*/  ISETP.LE.U32.AND P6, PT, R5, UR17, PT ;  /* 0x0000001105007c0c */ /* 0x000fe4000bfc3070 */
[----:B------:R-:W-:Y:S02]  /*6120*/  SHF.R.U32.HI R5, RZ, 0x18, R6 ;  /* 0x00000018ff057819 */ /* 0x000fe40000011606 */
[----:B------:R-:W-:Y:S02]  /*6130*/  ISETP.LE.U32.AND P2, PT, R4, UR17, PT ;  /* 0x0000001104007c0c */ /* 0x000fe4000bf43070 */
[----:B------:R-:W-:Y:S01]  /*6140*/  LOP3.LUT R4, R6, 0xffff, RZ, 0xc0, !PT ;  /* 0x0000ffff06047812 */ /* 0x000fe200078ec0ff */
[----:B-1----:R-:W-:Y:S01]  /*6150*/  @!P3 FADD.FTZ R117, -R117, -RZ ;  /* 0x800000ff7575b221 */ /* 0x002fe20000010100 */
[----:B------:R-:W-:Y:S01]  /*6160*/  ISETP.LE.U32.AND P4, PT, R5, UR17, PT ;  /* 0x0000001105007c0c */ /* 0x000fe2000bf83070 */
[----:B------:R-:W-:Y:S01]  /*6170*/  @!P1 FADD.FTZ R125, -R125, -RZ ;  /* 0x800000ff7d7d9221 */ /* 0x000fe20000010100 */
[----:B------:R-:W-:Y:S01]  /*6180*/  LOP3.LUT R5, R89, 0xff, RZ, 0xc0, !PT ;  /* 0x000000ff59057812 */ /* 0x000fe200078ec0ff */
[----:B--2---:R-:W-:Y:S01]  /*6190*/  @!P0 FADD.FTZ R118, -R118, -RZ ;  /* 0x800000ff76768221 */ /* 0x004fe20000010100 */
[----:B------:R-:W-:Y:S01]  /*61a0*/  SHF.R.U32.HI R4, RZ, 0x8, R4 ;  /* 0x00000008ff047819 */ /* 0x000fe20000011604 */
[----:B------:R-:W-:Y:S01]  /*61b0*/  @!P6 FADD.FTZ R127, -R127, -RZ ;  /* 0x800000ff7f7fe221 */ /* 0x000fe20000010100 */
[----:B------:R-:W-:Y:S02]  /*61c0*/  SHF.R.U32.HI R6, RZ, 0x10, R6 ;  /* 0x00000010ff067819 */ /* 0x000fe40000011606 */
[----:B------:R-:W-:Y:S01]  /*61d0*/  ISETP.LE.U32.AND P1, PT, R5, UR17, PT ;  /* 0x0000001105007c0c */ /* 0x000fe2000bf23070 */
[----:B------:R-:W-:Y:S01]  /*61e0*/  @!P2 FADD.FTZ R121, -R121, -RZ ;  /* 0x800000ff7979a221 */ /* 0x000fe20000010100 */
[----:B------:R-:W-:Y:S02]  /*61f0*/  LOP3.LUT R4, R4, 0xffff, RZ, 0xc0, !PT ;  /* 0x0000ffff04047812 */ /* 0x000fe400078ec0ff */
[----:B------:R-:W-:Y:S01]  /*6200*/  SHF.R.U32.HI R5, RZ, 0x8, R10 ;  /* 0x00000008ff057819 */ /* 0x000fe2000001160a */
[----:B------:R-:W-:Y:S01]  /*6210*/  @!P4 FADD.FTZ R122, -R122, -RZ ;  /* 0x800000ff7a7ac221 */ /* 0x000fe20000010100 */
[----:B------:R-:W-:Y:S02]  /*6220*/  LOP3.LUT R6, R6, 0xff, RZ, 0xc0, !PT ;  /* 0x000000ff06067812 */ /* 0x000fe400078ec0ff */
[----:B------:R-:W-:Y:S02]  /*6230*/  ISETP.LE.U32.AND P6, PT, R4, UR17, PT ;  /* 0x0000001104007c0c */ /* 0x000fe4000bfc3070 */
[----:B------:R-:W-:Y:S02]  /*6240*/  LOP3.LUT R4, R5, 0xffff, RZ, 0xc0, !PT ;  /* 0x0000ffff05047812 */ /* 0x000fe400078ec0ff */
[----:B------:R-:W-:Y:S01]  /*6250*/  ISETP.LE.U32.AND P5, PT, R6, UR17, PT ;  /* 0x0000001106007c0c */ /* 0x000fe2000bfa3070 */
[----:B------:R-:W-:Y:S01]  /*6260*/  @!P1 FADD.FTZ R119, -R119, -RZ ;  /* 0x800000ff77779221 */ /* 0x000fe20000010100 */
[----:B------:R-:W-:Y:S02]  /*6270*/  F2FP.RELU.BF16.F32.PACK_AB R6, R128, R129 ;  /* 0x000000818006723e */ /* 0x000fe400000018ff */
[----:B------:R-:W-:Y:S02]  /*6280*/  F2FP.RELU.BF16.F32.PACK_AB R5, R130, R131 ;  /* 0x000000838205723e */ /* 0x000fe400000018ff */
[----:B------:R-:W-:Y:S01]  /*6290*/  ISETP.LE.U32.AND P2, PT, R4, UR17, PT ;  /* 0x0000001104007c0c */ /* 0x000fe2000bf43070 */
[----:B------:R1:W-:Y:S01]  /*62a0*/  STS [R240+0x22000], R6 ;  /* 0x02200006f0007388 */ /* 0x0003e20000000800 */
[----:B------:R-:W-:Y:S01]  /*62b0*/  F2FP.RELU.BF16.F32.PACK_AB R4, R125, R124 ;  /* 0x0000007c7d04723e */ /* 0x000fe200000018ff */
[----:B------:R-:W-:Y:S01]  /*62c0*/  @!P6 FADD.FTZ R120, -R120, -RZ ;  /* 0x800000ff7878e221 */ /* 0x000fe20000010100 */
[----:B------:R-:W-:Y:S01]  /*62d0*/  F2FP.RELU.BF16.F32.PACK_AB R8, R126, R127 ;  /* 0x0000007f7e08723e */ /* 0x000fe200000018ff */
[----:B------:R2:W-:Y:S01]  /*62e0*/  STS [R240+0x22400], R5 ;  /* 0x02240005f0007388 */ /* 0x0005e20000000800 */
[----:B------:R-:W-:Y:S01]  /*62f0*/  FSETP.GE.FTZ.AND P1, PT, R128, RZ, PT ;  /* 0x000000ff8000720b */ /* 0x000fe20003f36000 */
[----:B------:R-:W-:Y:S01]  /*6300*/  @!P5 FADD.FTZ R123, -R123, -RZ ;  /* 0x800000ff7b7bd221 */ /* 0x000fe20000010100 */
[----:B------:R-:W-:Y:S01]  /*6310*/  F2FP.RELU.BF16.F32.PACK_AB R7, R120, R121 ;  /* 0x000000797807723e */ /* 0x000fe200000018ff */
[----:B------:R3:W-:Y:S01]  /*6320*/  STS [R243+0x22000], R4 ;  /* 0x02200004f3007388 */ /* 0x0007e20000000800 */
[----:B------:R-:W-:Y:S03]  /*6330*/  FSETP.GE.FTZ.AND P3, PT, R121, RZ, PT ;  /* 0x000000ff7900720b */ /* 0x000fe60003f76000 */
[----:B------:R-:W-:Y:S01]  /*6340*/  @!P2 FADD.FTZ R116, -R116, -RZ ;  /* 0x800000ff7474a221 */ /* 0x000fe20000010100 */
[----:B------:R-:W-:Y:S01]  /*6350*/  STS [R243+0x22400], R8 ;  /* 0x02240008f3007388 */ /* 0x000fe20000000800 */
[----:B------:R-:W-:Y:S03]  /*6360*/  FSETP.GE.FTZ.AND P2, PT, R129, RZ, PT ;  /* 0x000000ff8100720b */ /* 0x000fe60003f56000 */
[----:B------:R-:W-:Y:S01]  /*6370*/  STS [R241+0x22000], R7 ;  /* 0x02200007f1007388 */ /* 0x000fe20000000800 */
[----:B-1----:R-:W-:Y:S02]  /*6380*/  F2FP.RELU.BF16.F32.PACK_AB R6, R122, R123 ;  /* 0x0000007b7a06723e */ /* 0x002fe400000018ff */
[----:B--2---:R-:W-:Y:S03]  /*6390*/  F2FP.RELU.BF16.F32.PACK_AB R5, R116, R117 ;  /* 0x000000757405723e */ /* 0x004fe600000018ff */
[----:B------:R-:W-:Y:S01]  /*63a0*/  STS [R241+0x22400], R6 ;  /* 0x02240006f1007388 */ /* 0x000fe20000000800 */
[----:B---3--:R-:W-:Y:S03]  /*63b0*/  F2FP.RELU.BF16.F32.PACK_AB R4, R118, R119 ;  /* 0x000000777604723e */ /* 0x008fe600000018ff */
[----:B------:R-:W-:Y:S04]  /*63c0*/  STS [R242+0x22000], R5 ;  /* 0x02200005f2007388 */ /* 0x000fe80000000800 */
[----:B------:R-:W-:Y:S04]  /*63d0*/  STS [R242+0x22400], R4 ;  /* 0x02240004f2007388 */ /* 0x000fe80000000800 */
[----:B------:R-:W-:Y:S04]  /*63e0*/  LDSM.16.M88.4 R16, [R218+0x8000] ;  /* 0x00800000da10783b */ /* 0x000fe80000000200 */
[----:B------:R-:W1:Y:S04]  /*63f0*/  LDSM.16.M88.4 R8, [R2+0x18000] ;  /* 0x018000000208783b */ /* 0x000e680000000200 */
[----:B------:R-:W2:Y:S04]  /*6400*/  LDSM.16.M88.4 R84, [R2+0x18800] ;  /* 0x018800000254783b */ /* 0x000ea80000000200 */
[----:B------:R-:W-:Y:S04]  /*6410*/  LDSM.16.M88.4 R88, [R220+0x8000] ;  /* 0x00800000dc58783b */ /* 0x000fe80000000200 */
[----:B------:R-:W3:Y:S04]  /*6420*/  LDSM.16.M88.4 R92, [R3+0x18000] ;  /* 0x01800000035c783b */ /* 0x000ee80000000200 */
[----:B------:R-:W4:Y:S04]  /*6430*/  LDSM.16.M88.4 R96, [R3+0x18800] ;  /* 0x018800000360783b */ /* 0x000f280000000200 */
[----:B------:R-:W-:Y:S04]  /*6440*/  LDSM.16.M88.4 R100, [R223+0x8000] ;  /* 0x00800000df64783b */ /* 0x000fe80000000200 */
[----:B------:R-:W4:Y:S04]  /*6450*/  LDSM.16.M88.4 R104, [R217+0x18000] ;  /* 0x01800000d968783b */ /* 0x000f280000000200 */
        /* <DEDUP_REMOVED lines=11> */
[----:B------:R-:W3:Y:S04]  /*6510*/  LDSM.16.M88.4 R88, [R216+0x18800] ;  /* 0x01880000d858783b */ /* 0x000ee80000000200 */
[----:B------:R-:W-:Y:S01]  /*6520*/  LDSM.16.M88.4 R96, [R218+0xa000] ;  /* 0x00a00000da60783b */ /* 0x000fe20000000200 */
[C---:B------:R-:W-:Y:S06]  /*6530*/  HMMA.16816.F32.BF16 R4, R100.reuse, R104, R4 ;  /* 0x000000686404723c */ /* 0x040fec0000041804 */
        /* <DEDUP_REMOVED lines=15> */
[----:B------:R-:W-:Y:S02]  /*6630*/  FSETP.GE.FTZ.AND P0, PT, R124, RZ, PT ;  /* 0x000000ff7c00720b */ /* 0x000fe40003f16000 */
[----:B------:R-:W3:Y:S01]  /*6640*/  LDG.E R113, desc[UR4][R114.64] ;  /* 0x0000000472717981 */ /* 0x000ee2000c1e1900 */
[C---:B----4-:R-:W-:Y:S03]  /*6650*/  HMMA.16816.F32.BF16 R4, R96.reuse, R104, R4 ;  /* 0x000000686004723c */ /* 0x050fe60000041804 */
[----:B------:R-:W4:Y:S03]  /*6660*/  LDSM.16.M88.4 R88, [R3+0x1a800] ;  /* 0x01a800000358783b */ /* 0x000f260000000200 */
[C---:B------:R-:W-:Y:S01]  /*6670*/  HMMA.16816.F32.BF16 R8, R96.reuse, R106, R8 ;  /* 0x0000006a6008723c */ /* 0x040fe20000041808 */
[----:B------:R-:W-:Y:S04]  /*6680*/  LDSM.16.M88.4 R92, [R223+0xa000] ;  /* 0x00a00000df5c783b */ /* 0x000fe80000000200 */
[----:B------:R-:W4:Y:S01]  /*6690*/  LDSM.16.M88.4 R104, [R217+0x1a000] ;  /* 0x01a00000d968783b */ /* 0x000f220000000200 */
[C---:B-1----:R-:W-:Y:S03]  /*66a0*/  HMMA.16816.F32.BF16 R12, R96.reuse, R84, R12 ;  /* 0x00000054600c723c */ /* 0x042fe6000004180c */
[----:B------:R-:W3:Y:S03]  /*66b0*/  LDG.E R112, desc[UR4][R114.64+0x20] ;  /* 0x0000200472707981 */ /* 0x000ee6000c1e1900 */
        /* <DEDUP_REMOVED lines=64> */
[----:B------:R-:W4:Y:S05]  /*6ac0*/  LDSM.16.M88.4 R88, [R216+0x1e800] ;  /* 0x01e80000d858783b */ /* 0x000f2a0000000200 */
[C---:B------:R-:W-:Y:S06]  /*6ad0*/  HMMA.16816.F32.BF16 R4, R100.reuse, R104, R4 ;  /* 0x000000686404723c */ /* 0x040fec0000041804 */
[C---:B------:R-:W-:Y:S06]  /*6ae0*/  HMMA.16816.F32.BF16 R8, R100.reuse, R106, R8 ;  /* 0x0000006a6408723c */ /* 0x040fec0000041808 */
[C---:B-1----:R-:W-:Y:S06]  /*6af0*/  HMMA.16816.F32.BF16 R12, R100.reuse, R84, R12 ;  /* 0x00000054640c723c */ /* 0x042fec000004180c */
        /* <DEDUP_REMOVED lines=10> */
[-C--:B------:R-:W-:Y:S02]  /*6ba0*/  FSEL R5, R5, R113.reuse, P1 ;  /* 0x0000007105057208 */ /* 0x080fe40000800000 */
[----:B------:R-:W-:Y:S01]  /*6bb0*/  FSEL R4, R4, R113, P0 ;  /* 0x0000007104047208 */ /* 0x000fe20000000000 */
[----:B------:R-:W-:Y:S01]  /*6bc0*/  FMUL.FTZ R8, R129, R8 ;  /* 0x0000000881087220 */ /* 0x000fe20000410000 */
[----:B------:R-:W-:Y:S01]  /*6bd0*/  FSETP.GE.FTZ.AND P0, PT, R116, RZ, PT ;  /* 0x000000ff7400720b */ /* 0x000fe20003f16000 */
[----:B------:R-:W-:Y:S01]  /*6be0*/  FMUL.FTZ R5, R128, R5 ;  /* 0x0000000580057220 */ /* 0x000fe20000410000 */
[----:B------:R-:W-:Y:S01]  /*6bf0*/  FSETP.GE.FTZ.AND P1, PT, R125, RZ, PT ;  /* 0x000000ff7d00720b */ /* 0x000fe20003f36000 */
[----:B------:R-:W-:Y:S01]  /*6c00*/  FMUL.FTZ R84, R124, R4 ;  /* 0x000000047c547220 */ /* 0x000fe20000410000 */
[C---:B------:R-:W-:Y:S01]  /*6c10*/  FADD.FTZ R12, -R113.reuse, R12 ;  /* 0x0000000c710c7221 */ /* 0x040fe20000010100 */
[----:B------:R-:W-:Y:S01]  /*6c20*/  FADD.FTZ R13, -R113, R13 ;  /* 0x0000000d710d7221 */ /* 0x000fe20000010100 */
[----:B------:R-:W-:Y:S01]  /*6c30*/  F2FP.BF16.F32.PACK_AB R4, R5, R8 ;  /* 0x000000080504723e */ /* 0x000fe200000010ff */
[----:B------:R-:W-:Y:S01]  /*6c40*/  FADD.FTZ R16, -R113, R16 ;  /* 0x0000001071107221 */ /* 0x000fe20000010100 */
[-C--:B------:R-:W-:Y:S01]  /*6c50*/  FSEL R9, R9, R113.reuse, P1 ;  /* 0x0000007109097208 */ /* 0x080fe20000800000 */
[----:B------:R-:W-:Y:S01]  /*6c60*/  FADD.FTZ R6, -R112, R6 ;  /* 0x0000000670067221 */ /* 0x000fe20000010100 */
[----:B------:R-:W-:Y:S01]  /*6c70*/  FSETP.GE.FTZ.AND P2, PT, R120, RZ, PT ;  /* 0x000000ff7800720b */ /* 0x000fe20003f56000 */
[----:B------:R1:W-:Y:S01]  /*6c80*/  STS [R240+0x20000], R4 ;  /* 0x02000004f0007388 */ /* 0x0003e20000000800 */
[----:B------:R-:W-:Y:S01]  /*6c90*/  FSETP.GE.FTZ.AND P1, PT, R117, RZ, PT ;  /* 0x000000ff7500720b */ /* 0x000fe20003f36000 */
[----:B------:R-:W-:Y:S01]  /*6ca0*/  FADD.FTZ R11, -R112, R11 ;  /* 0x0000000b700b7221 */ /* 0x000fe20000010100 */
        /* <DEDUP_REMOVED lines=10> */
[----:B------:R-:W-:Y:S01]  /*6d50*/  FSETP.GE.FTZ.AND P3, PT, R123, RZ, PT ;  /* 0x000000ff7b00720b */ /* 0x000fe20003f76000 */
[----:B------:R-:W-:Y:S01]  /*6d60*/  FMUL.FTZ R9, R125, R9 ;  /* 0x000000097d097220 */ /* 0x000fe20000410000 */
[----:B------:R-:W-:Y:S01]  /*6d70*/  FSEL R6, R6, R112, P1 ;  /* 0x0000007006067208 */ /* 0x000fe20000800000 */
[----:B------:R-:W-:Y:S01]  /*6d80*/  FMUL.FTZ R16, R117, R16 ;  /* 0x0000001075107220 */ /* 0x000fe20000410000 */
[----:B------:R-:W-:Y:S01]  /*6d90*/  FSETP.GE.FTZ.AND P1, PT, R126, RZ, PT ;  /* 0x000000ff7e00720b */ /* 0x000fe20003f36000 */
[----:B------:R-:W-:Y:S01]  /*6da0*/  FMUL.FTZ R113, R116, R113 ;  /* 0x0000007174717220 */ /* 0x000fe20000410000 */
[----:B------:R-:W-:Y:S01]  /*6db0*/  F2FP.BF16.F32.PACK_AB R8, R8, R12 ;  /* 0x0000000c0808723e */ /* 0x000fe200000010ff */
[----:B------:R-:W-:Y:S01]  /*6dc0*/  FMUL.FTZ R13, R131, R6 ;  /* 0x00000006830d7220 */ /* 0x000fe20000410000 */
[----:B------:R-:W-:Y:S02]  /*6dd0*/  FSETP.GE.FTZ.AND P2, PT, R122, RZ, PT ;  /* 0x000000ff7a00720b */ /* 0x000fe40003f56000 */
[----:B------:R-:W-:Y:S01]  /*6de0*/  F2FP.BF16.F32.PACK_AB R9, R9, R84 ;  /* 0x000000540909723e */ /* 0x000fe200000010ff */
[----:B-1----:R-:W-:Y:S01]  /*6df0*/  FADD.FTZ R4, -R112, R7 ;  /* 0x0000000770047221 */ /* 0x002fe20000010100 */
[----:B------:R-:W-:Y:S02]  /*6e00*/  FSEL R15, R15, R112, P2 ;  /* 0x000000700f0f7208 */ /* 0x000fe40001000000 */
[----:B------:R-:W-:Y:S02]  /*6e10*/  F2FP.BF16.F32.PACK_AB R7, R113, R16 ;  /* 0x000000107107723e */ /* 0x000fe400000010ff */
        /* <DEDUP_REMOVED lines=23> */
[----:B------:R-:W-:Y:S03]  /*6f90*/  PLOP3.LUT P0, PT, PT, PT, UP0, 0x80, 0x0 ;  /* 0x000000000000781c */ /* 0x000fe60003f0f008 */
        /* <DEDUP_REMOVED lines=164> */
.L_x_653:
[----:B------:R-:W-:Y:S01]  /*79e0*/  LDSM.16.M88.4 R128, [R224] ;  /* 0x00000000e080783b */ /* 0x000fe20000000200 */
[----:B------:R-:W1:Y:S01]  /*79f0*/  LDC R231, c[0x0][0x270] ;  /* 0x00009c00ffe77b82 */ /* 0x000e620000000800 */
[----:B------:R-:W-:Y:S02]  /*7a00*/  @UP0 UIADD3 UR15, UP1, UR8, -0x100, URZ ;  /* 0xffffff00080f0890 */ /* 0x000fe4000ff3e03f */
[----:B------:R-:W3:Y:S02]  /*7a10*/  LDSM.16.MT88.4 R16, [R0+0x10000] ;  /* 0x010000000010783b */ /* 0x000ee40000004200 */
[----:B------:R-:W-:Y:S02]  /*7a20*/  @UP0 UIADD3.X UR14, UR9, -0x1, URZ, UP1, !UPT ;  /* 0xffffffff090e0890 */ /* 0x000fe40008ffe43f */
[----:B------:R-:W2:Y:S01]  /*7a30*/  LDSM.16.M88.4 R124, [R224+0x1000] ;  /* 0x00100000e07c783b */ /* 0x000ea20000000200 */
[----:B------:R-:W-:Y:S01]  /*7a40*/  @UP0 UMOV UR8, UR15 ;  /* 0x0000000f00080c82 */ /* 0x000fe20008000000 */
[----:B------:R-:W-:Y:S02]  /*7a50*/  @UP0 UIADD3 UR12, UP1, UR12, -0x100, URZ ;  /* 0xffffff000c0c0890 */ /* 0x000fe4000ff3e03f */
[----:B------:R-:W4:Y:S01]  /*7a60*/  LDSM.16.MT88.4 R96, [R0+0x12000] ;  /* 0x012000000060783b */ /* 0x000f220000004200 */
[----:B------:R-:W-:Y:S01]  /*7a70*/  @UP0 UMOV UR9, UR14 ;  /* 0x0000000e00090c82 */ /* 0x000fe20008000000 */
[----:B------:R-:W-:Y:S02]  /*7a80*/  @UP0 UIADD3.X UR11, UR11, -0x1, URZ, UP1, !UPT ;  /* 0xffffffff0b0b0890 */ /* 0x000fe40008ffe43f */
[----:B------:R-:W4:Y:S04]  /*7a90*/  LDSM.16.MT88.4 R112, [R0+0x14000] ;  /* 0x014000000070783b */ /* 0x000f280000004200 */
[----:B------:R-:W4:Y:S04]  /*7aa0*/  LDSM.16.MT88.4 R196, [R0+0x16000] ;  /* 0x0160000000c4783b */ /* 0x000f280000004200 */
[----:B------:R-:W-:Y:S04]  /*7ab0*/  LDSM.16.M88.4 R200, [R227] ;  /* 0x00000000e3c8783b */ /* 0x000fe80000000200 */
[----:B------:R-:W4:Y:S04]  /*7ac0*/  LDSM.16.MT88.4 R204, [R0+0x10800] ;  /* 0x0108000000cc783b */ /* 0x000f280000004200 */
[----:B------:R-:W4:Y:S04]  /*7ad0*/  LDSM.16.M88.4 R208, [R227+0x1000] ;  /* 0x00100000e3d0783b */ /* 0x000f280000000200 */
[----:B------:R-:W-:Y:S01]  /*7ae0*/  LDSM.16.MT88.4 R212, [R0+0x14800] ;  /* 0x0148000000d4783b */ /* 0x000fe20000004200 */
[-C--:B---3--:R-:W-:Y:S03]  /*7af0*/  HMMA.16816.F32.BF16 R4, R128, R16.reuse, RZ ;  /* 0x000000108004723c */ /* 0x088fe600000418ff */
[----:B-1----:R-:W-:Y:S03]  /*7b00*/  IMAD R231, R231, UR37, RZ ;  /* 0x00000025e7e77c24 */ /* 0x002fe6000f8e02ff */
[C---:B--2---:R-:W-:Y:S06]  /*7b10*/  HMMA.16816.F32.BF16 R8, R124.reuse, R16, RZ ;  /* 0x000000107c08723c */ /* 0x044fec00000418ff */
        /* <DEDUP_REMOVED lines=67> */
[C---:B------:R-:W-:Y:S01]  /*7f50*/  IMAD.U32 R196, R231.reuse, -0x40, RZ ;  /* 0xffffffc0e7c47824 */ /* 0x040fe200078e00ff */
        /* <DEDUP_REMOVED lines=10> */
[----:B------:R2:W5:Y:S01]  /*8000*/  @P0 LDG.E R244, desc[UR4][R212.64] ;  /* 0x00000004d4f40981 */ /* 0x000562000c1e1900 */
        /* <DEDUP_REMOVED lines=8> */
[----:B------:R-:W-:Y:S01]  /*8090*/  IMAD.SHL.U32 R197, R231, 0x10, RZ ;  /* 0x00000010e7c57824 */ /* 0x000fe200078e00ff */
[----:B------:R-:W-:Y:S05]  /*80a0*/  HMMA.16816.F32.BF16 R128, R200, R206, R128 ;  /* 0x000000cec880723c */ /* 0x000fea0000041880 */
[-C--:B------:R-:W-:Y:S01]  /*80b0*/  LEA R204, P1, R197, R228.reuse, 0x2 ;  /* 0x000000e4c5cc7211 */ /* 0x080fe200078210ff */
[C---:B------:R-:W-:Y:S02]  /*80c0*/  IMAD R210, R231.reuse, 0x18, RZ ;  /* 0x00000018e7d27824 */ /* 0x040fe400078e02ff */
[----:B------:R-:W-:Y:S03]  /*80d0*/  IMAD.SHL.U32 R209, R231, 0x20, RZ ;  /* 0x00000020e7d17824 */ /* 0x000fe600078e00ff */
[-C--:B------:R-:W-:Y:S01]  /*80e0*/  LEA.HI.X.SX32 R205, R197, R229.reuse, 0x2, P1 ;  /* 0x000000e5c5cd7211 */ /* 0x080fe200008f16ff */
[----:B------:R-:W-:Y:S01]  /*80f0*/  IMAD R211, R231, 0x30, RZ ;  /* 0x00000030e7d37824 */ /* 0x000fe200078e02ff */
[CC--:B------:R-:W-:Y:S03]  /*8100*/  LEA R208, P1, R209.reuse, R228.reuse, 0x2 ;  /* 0x000000e4d1d07211 */ /* 0x0c0fe600078210ff */
[----:B------:R4:W-:Y:S01]  /*8110*/  REDG.E.ADD.F32.FTZ.RN.STRONG.GPU desc[UR4][R204.64], R6 ;  /* 0x00000006cc0079a6 */ /* 0x0009e2000c10f384 */
[CC--:B-1----:R-:W-:Y:S02]  /*8120*/  LEA R4, P2, R210.reuse, R228.reuse, 0x2 ;  /* 0x000000e4d2047211 */ /* 0x0c2fe400078410ff */
[-C--:B------:R-:W-:Y:S02]  /*8130*/  LEA.HI.X.SX32 R209, R209, R229.reuse, 0x2, P1 ;  /* 0x000000e5d1d17211 */ /* 0x080fe400008f16ff */
        /* <DEDUP_REMOVED lines=8> */
[-C--:B-1----:R-:W-:Y:S02]  /*81c0*/  LEA.HI.X.SX32 R7, R211, R229.reuse, 0x2, P2 ;  /* 0x000000e5d3077211 */ /* 0x082fe400010f16ff */
        /* <DEDUP_REMOVED lines=10> */
[C---:B---3--:R-:W-:Y:S04]  /*8270*/  IMAD.IADD R7, R196.reuse, 0x1, R208 ;  /* 0x00000001c4077824 */ /* 0x048fe800078e02d0 */
[----:B------:R1:W-:Y:S01]  /*8280*/  REDG.E.ADD.F32.FTZ.RN.STRONG.GPU desc[UR4][R8.64], R18 ;  /* 0x00000012080079a6 */ /* 0x0003e2000c10f384 */
[C---:B----4-:R-:W-:Y:S01]  /*8290*/  IMAD.IADD R4, R196.reuse, 0x1, R7 ;  /* 0x00000001c4047824 */ /* 0x050fe200078e0207 */
[CC--:B------:R-:W-:Y:S03]  /*82a0*/  LEA R6, P2, R7.reuse, R228.reuse, 0x2 ;  /* 0x000000e407067211 */ /* 0x0c0fe600078410ff */
[----:B------:R-:W-:Y:S01]  /*82b0*/  IMAD.IADD R5, R196, 0x1, R4 ;  /* 0x00000001c4057824 */ /* 0x000fe200078e0204 */
[-C--:B------:R-:W-:Y:S02]  /*82c0*/  LEA.HI.X.SX32 R7, R7, R229.reuse, 0x2, P2 ;  /* 0x000000e507077211 */ /* 0x080fe400010f16ff */
[CC--:B--2---:R-:W-:Y:S03]  /*82d0*/  LEA R16, P1, R4.reuse, R228.reuse, 0x2 ;  /* 0x000000e404107211 */ /* 0x0c4fe600078210ff */
        /* <DEDUP_REMOVED lines=327> */
.L_x_654:
[----:B------:R-:W-:Y:S02]  /*9750*/  UISETP.GT.AND UP0, UPT, UR7, UR19, UPT ;  /* 0x000000130700728c */ /* 0x000fe4000bf04270 */
[----:B------:R-:W-:Y:S04]  /*9760*/  UIADD3 UR7, UR7, -0x1, URZ ;  /* 0xffffffff07077890 */ /* 0x000fe8000fffe03f */
[----:B------:R-:W-:Y:S11]  /*9770*/  PLOP3.LUT P0, PT, PT, PT, UP0, 0x80, 0x0 ;  /* 0x000000000000781c */ /* 0x000ff60003f0f008 */
[----:B------:R-:W-:Y:S02]  /*9780*/  @!UPT UIADD3 URZ, URZ, URZ, URZ ;  /* 0x0000003f3f3ff290 */ /* 0x000fe4000fffe03f */
[----:B------:R-:W-:Y:S05]  /*9790*/  @P0 BRA `(.L_x_655) ;  /* 0xffffffb400a40947 */ /* 0x000fea000383ffff */
[----:B------:R-:W2:Y:S01]  /*97a0*/  LDL R112, [R1+0x30] ;  /* 0x0000300001707983 */ /* 0x000ea20000100800 */
[----:B------:R-:W-:Y:S01]  /*97b0*/  ULDC UR7, c[0x0][0x38c] ;  /* 0x0000e30000077ab9 */ /* 0x000fe20000000800 */
[----:B------:R-:W-:Y:S02]  /*97c0*/  ULDC UR6, c[0x0][0x390] ;  /* 0x0000e40000067ab9 */ /* 0x000fe40000000800 */
[----:B------:R-:W3:Y:S01]  /*97d0*/  LDL R111, [R1+0x34] ;  /* 0x00003400016f7983 */ /* 0x000ee20000100800 */
        /* <DEDUP_REMOVED lines=199> */
[----:B------:R-:W-:Y:S01]  /*a450*/  PLOP3.LUT P0, PT, PT, PT, UP0, 0x80, 0x0 ;  /* 0x000000000000781c */ /* 0x000fe20003f0f008 */
[----:B------:R-:W-:Y:S01]  /*a460*/  @UP0 UMOV UR18, UR8 ;  /* 0x0000000800120c82 */ /* 0x000fe20008000000 */
[----:B--2---:R-:W-:Y:S04]  /*a470*/  STS [R112], R63 ;  /* 0x0000003f70007388 */ /* 0x004fe80000000800 */
[----:B------:R-:W-:Y:S04]  /*a480*/  STS [R112+0x400], R62 ;  /* 0x0004003e70007388 */ /* 0x000fe80000000800 */
[----:B---3--:R-:W-:Y:S04]  /*a490*/  STS [R111], R59 ;  /* 0x0000003b6f007388 */ /* 0x008fe80000000800 */
        /* <DEDUP_REMOVED lines=76> */
.L_x_656:
[----:B------:R-:W-:Y:S01]  /*a960*/  @UP0 UIADD3 UR14, UR34, UR40, URZ ;  /* 0x00000028220e0290 */ /* 0x000fe2000fffe03f */
[----:B------:R-:W-:Y:S01]  /*a970*/  @UP0 ULDC.64 UR8, c[0x0][0x458] ;  /* 0x0001160000080ab9 */ /* 0x000fe20000000a00 */
[----:B------:R-:W-:Y:S02]  /*a980*/  USHF.L.U32 UR11, UR20, 0x6, URZ ;  /* 0x00000006140b7899 */ /* 0x000fe4000800063f */
[----:B------:R-:W-:Y:S02]  /*a990*/  @UP0 UIMAD.WIDE.U32 UR12, UR14, UR8, URZ ;  /* 0x000000080e0c02a5 */ /* 0x000fe4000f8e003f */
[----:B------:R-:W-:-:S04]  /*a9a0*/  @UP0 UIMAD UR14, UR14, UR9, URZ ;  /* 0x000000090e0e02a4 */ /* 0x000fc8000f8e023f */
[----:B------:R-:W-:-:S03]  /*a9b0*/  @UP0 UIADD3 UR17, UR13, UR14, URZ ;  /* 0x0000000e0d110290 */ /* 0x000fc6000fffe03f */
[----:B------:R-:W-:Y:S01]  /*a9c0*/  @UP0 UMOV UR13, UR12 ;  /* 0x0000000c000d0c82 */ /* 0x000fe20008000000 */
[----:B------:R-:W-:Y:S08]  /*a9d0*/  @P0 BRA `(.L_x_657) ;  /* 0x0000000000340947 */ /* 0x000ff00003800000 */
        /* <DEDUP_REMOVED lines=13> */
.L_x_657:
        /* <DEDUP_REMOVED lines=13> */
[----:B------:R-:W-:-:S03]  /*ab80*/  USHF.R.S32.HI UR16, URZ, 0x1f, UR58 ;  /* 0x0000001f3f107899 */ /* 0x000fc6000801143a */
[----:B------:R-:W-:Y:S01]  /*ab90*/  IMAD.U32 R5, RZ, RZ, UR14 ;  /* 0x0000000eff057e24 */ /* 0x000fe2000f8e00ff */
[----:B------:R-:W-:Y:S01]  /*aba0*/  IADD3 R6, P0, R6, UR18, RZ ;  /* 0x0000001206067c10 */ /* 0x000fe2000ff1e0ff */
[----:B------:R-:W-:Y:S01]  /*abb0*/  ULDC.64 UR14, c[0x0][0x468] ;  /* 0x00011a00000e7ab9 */ /* 0x000fe20000000a00 */
[C---:B------:R-:W-:Y:S01]  /*abc0*/  ISETP.GE.AND P5, PT, R4.reuse, UR10, PT ;  /* 0x0000000a04007c0c */ /* 0x040fe2000bfa6270 */
[----:B------:R-:W-:Y:S01]  /*abd0*/  VIADD R10, R4, 0x20 ;  /* 0x00000020040a7836 */ /* 0x000fe20000000000 */
[----:B------:R-:W-:Y:S01]  /*abe0*/  UIMAD UR16, UR16, UR14, URZ ;  /* 0x0000000e101072a4 */ /* 0x000fe2000f8e023f */
[----:B------:R-:W-:Y:S01]  /*abf0*/  IADD3.X R7, R7, UR19, R5, P0, !PT ;  /* 0x0000001307077c10 */ /* 0x000fe200087fe405 */
[----:B------:R-:W-:Y:S01]  /*ac00*/  IMAD.U32 R5, RZ, RZ, UR14 ;  /* 0x0000000eff057e24 */ /* 0x000fe2000f8e00ff */
[----:B------:R1:W2:Y:S01]  /*ac10*/  LDS.128 R44, [R230+0x11000] ;  /* 0x01100000e62c7984 */ /* 0x0002a20000000c00 */
[----:B------:R-:W-:Y:S01]  /*ac20*/  UIMAD UR15, UR58, UR15, UR16 ;  /* 0x0000000f3a0f72a4 */ /* 0x000fe2000f8e0210 */
[----:B------:R-:W-:Y:S01]  /*ac30*/  ISETP.GE.AND P4, PT, R10, UR10, PT ;  /* 0x0000000a0a007c0c */ /* 0x000fe2000bf86270 */
[----:B------:R-:W-:Y:S01]  /*ac40*/  IMAD.WIDE.U32 R10, R5, UR58, R6 ;  /* 0x0000003a050a7c25 */ /* 0x000fe2000f8e0006 */
[----:B------:R1:W3:Y:S01]  /*ac50*/  LDS.128 R40, [R230+0x13000] ;  /* 0x01300000e6287984 */ /* 0x0002e20000000c00 */
[----:B------:R-:W-:-:S02]  /*ac60*/  SHF.R.S32.HI R64, RZ, 0x1f, R4 ;  /* 0x0000001fff407819 */ /* 0x000fc40000011404 */
        /* <DEDUP_REMOVED lines=30> */
.L_x_659:
[----:B------:R-:W-:Y:S05]  /*ae50*/  BSYNC B0 ;  /* 0x0000000000007941 */ /* 0x000fea0003800000 */
.L_x_658:
        /* <DEDUP_REMOVED lines=22> */
.L_x_661:
[----:B------:R-:W-:Y:S05]  /*afc0*/  BSYNC B0 ;  /* 0x0000000000007941 */ /* 0x000fea0003800000 */
.L_x_660:
        /* <DEDUP_REMOVED lines=38> */
.L_x_663:
[----:B------:R-:W-:Y:S05]  /*b230*/  BSYNC B0 ;  /* 0x0000000000007941 */ /* 0x000fea0003800000 */
.L_x_662:
        /* <DEDUP_REMOVED lines=21> */
.L_x_636:
[----:B------:R-:W-:Y:S05]  /*b390*/  BSYNC B1 ;  /* 0x0000000000017941 */ /* 0x000fea0003800000 */
.L_x_622:
[----:B-12---:R-:W2:Y:S04]  /*b3a0*/  LDL R5, [R1+0x44] ;  /* 0x0000440001057983 */ /* 0x006ea80000100800 */
[----:B------:R-:W3:Y:S01]  /*b3b0*/  LDL.LU R4, [R1+0x40] ;  /* 0x0000400001047983 */ /* 0x000ee20000300800 */
[----:B------:R-:W-:Y:S02]  /*b3c0*/  ULDC UR6, c[0x0][0xc] ;  /* 0x0000030000067ab9 */ /* 0x000fe40000000800 */
[----:B------:R-:W-:Y:S01]  /*b3d0*/  UIADD3 UR20, UR6, UR20, URZ ;  /* 0x0000001406147290 */ /* 0x000fe2000fffe03f */
[----:B--2---:R-:W-:Y:S02]  /*b3e0*/  R2UR UR8, R5 ;  /* 0x00000000050872ca */ /* 0x004fe400000e0000 */
[----:B---3--:R-:W-:-:S11]  /*b3f0*/  R2UR UR7, R4 ;  /* 0x00000000040772ca */ /* 0x008fd600000e0000 */
[----:B------:R-:W-:Y:S02]  /*b400*/  UISETP.GE.AND UP0, UPT, UR20, UR8, UPT ;  /* 0x000000081400728c */ /* 0x000fe4000bf06270 */
[----:B------:R-:W-:-:S04]  /*b410*/  UIADD3 UR7, UR7, 0x1, URZ ;  /* 0x0000000107077890 */ /* 0x000fc8000fffe03f */
[----:B------:R-:W-:Y:S02]  /*b420*/  PLOP3.LUT P0, PT, PT, PT, UP0, 0x80, 0x0 ;  /* 0x000000000000781c */ /* 0x000fe40003f0f008 */
[----:B------:R-:W-:-:S05]  /*b430*/  IMAD.U32 R4, RZ, RZ, UR7 ;  /* 0x00000007ff047e24 */ /* 0x000fca000f8e00ff */
[----:B------:R1:W-:Y:S06]  /*b440*/  STL [R1+0x40], R4 ;  /* 0x0000400401007387 */ /* 0x0003ec0000100800 */
[----:B------:R-:W-:Y:S05]  /*b450*/  @P0 BRA `(.L_x_664) ;  /* 0x0000000000040947 */ /* 0x000fea0003800000 */
[----:B------:R-:W-:Y:S05]  /*b460*/  BRA `(.L_x_665) ;  /* 0xffffff5400887947 */ /* 0x000fea000383ffff */
.L_x_664:
[----:B------:R-:W-:Y:S05]  /*b470*/  EXIT ;  /* 0x000000000000794d */ /* 0x000fea0003800000 */
.L_x_666:
        /* <DEDUP_REMOVED lines=16> */
.L_x_1049:


//--------------------- .text._ZN5flash44flash_bwd_dq_dk_dv_loop_seqk_parallel_kernelI23Flash_bwd_kernel_traitsILi256ELi64ELi64ELi8ELi4ELi2ELi2ELb0ELb1EN7cutlass10bfloat16_tE19Flash_kernel_traitsILi256ELi64ELi64ELi8ES3_EELb0ELb1ELb0ELb1ELb0ELb0ELb1EEEvNS_16Flash_bwd_paramsE --------------------------
	.section	.text._ZN5flash44flash_bwd_dq_dk_dv_loop_seqk_parallel_kernelI23Flash_bwd_kernel_traitsILi256ELi64ELi64ELi8ELi4ELi2ELi2ELb0ELb1EN7cutlass10bfloat16_tE19Flash_kernel_traitsILi256ELi64ELi64ELi8ES3_EELb0ELb1ELb0ELb1ELb0ELb0ELb1EEEvNS_16Flash_bwd_paramsE,"ax",@progbits
	.align	128
        .global         _ZN5flash44flash_bwd_dq_dk_dv_loop_seqk_parallel_kernelI23Flash_bwd_kernel_traitsILi256ELi64ELi64ELi8ELi4ELi2ELi2ELb0ELb1EN7cutlass10bfloat16_tE19Flash_kernel_traitsILi256ELi64ELi64ELi8ES3_EELb0ELb1ELb0ELb1ELb0ELb0ELb1EEEvNS_16Flash_bwd_paramsE
        .type           _ZN5flash44flash_bwd_dq_dk_dv_loop_seqk_parallel_kernelI23Flash_bwd_kernel_traitsILi256ELi64ELi64ELi8ELi4ELi2ELi2ELb0ELb1EN7cutlass10bfloat16_tE19Flash_kernel_traitsILi256ELi64ELi64ELi8ES3_EELb0ELb1ELb0ELb1ELb0ELb0ELb1EEEvNS_16Flash_bwd_paramsE,@function
        .size           _ZN5flash44flash_bwd_dq_dk_dv_loop_seqk_parallel_kernelI23Flash_bwd_kernel_traitsILi256ELi64ELi64ELi8ELi4ELi2ELi2ELb0ELb1EN7cutlass10bfloat16_tE19Flash_kernel_traitsILi256ELi64ELi64ELi8ES3_EELb0ELb1ELb0ELb1ELb0ELb0ELb1EEEvNS_16Flash_bwd_paramsE,(.L_x_1050 - _ZN5flash44flash_bwd_dq_dk_dv_loop_seqk_parallel_kernelI23Flash_bwd_kernel_traitsILi256ELi64ELi64ELi8ELi4ELi2ELi2ELb0ELb1EN7cutlass10bfloat16_tE19Flash_kernel_traitsILi256ELi64ELi64ELi8ES3_EELb0ELb1ELb0ELb1ELb0ELb0ELb1EEEvNS_16Flash_bwd_paramsE)
        .other          _ZN5flash44flash_bwd_dq_dk_dv_loop_seqk_parallel_kernelI23Flash_bwd_kernel_traitsILi256ELi64ELi64ELi8ELi4ELi2ELi2ELb0ELb1EN7cutlass10bfloat16_tE19Flash_kernel_traitsILi256ELi64ELi64ELi8ES3_EELb0ELb1ELb0ELb1ELb0ELb0ELb1EEEvNS_16Flash_bwd_paramsE,@"STO_CUDA_ENTRY STV_DEFAULT"
_ZN5flash44flash_bwd_dq_dk_dv_loop_seqk_parallel_kernelI23Flash_bwd_kernel_traitsILi256ELi64ELi64ELi8ELi4ELi2ELi2ELb0ELb1EN7cutlass10bfloat16_tE19Flash_kernel_traitsILi256ELi64ELi64ELi8ES3_EELb0ELb1ELb0ELb1ELb0ELb0ELb1EEEvNS_16Flash_bwd_paramsE:
.text._ZN5flash44flash_bwd_dq_dk_dv_loop_seqk_parallel_kernelI23Flash_bwd_kernel_traitsILi256ELi64ELi64ELi8ELi4ELi2ELi2ELb0ELb1EN7cutlass10bfloat16_tE19Flash_kernel_traitsILi256ELi64ELi64ELi8ES3_EELb0ELb1ELb0ELb1ELb0ELb0ELb1EEEvNS_16Flash_bwd_paramsE:
[----:B------:R-:W-:Y:S08]  /*0000*/  LDC R1, c[0x0][0x28] ;  /* 0x00000a00ff017b82 */ /* 0x000ff00000000800 */
[----:B------:R-:W1:Y:S01]  /*0010*/  S2UR UR19, SR_CTAID.X ;  /* 0x00000000001379c3 */ /* 0x000e620000002500 */
[----:B------:R-:W-:Y:S02]  /*0020*/  ULDC UR4, c[0x0][0x2c8] ;  /* 0x0000b20000047ab9 */ /* 0x000fe40000000800 */
[----:B------:R-:W-:-:S04]  /*0030*/  UIADD3 UR5, UR4, 0x3f, URZ ;  /* 0x0000003f04057890 */ /* 0x000fc8000fffe03f */
[----:B------:R-:W-:-:S04]  /*0040*/  USHF.R.S32.HI UR4, URZ, 0x1f, UR5 ;  /* 0x0000001f3f047899 */ /* 0x000fc80008011405 */
[----:B------:R-:W-:-:S04]  /*0050*/  ULEA.HI UR4, UR4, UR5, URZ, 0x6 ;  /* 0x0000000504047291 */ /* 0x000fc8000f8f303f */
[----:B------:R-:W-:-:S04]  /*0060*/  USHF.R.S32.HI UR61, URZ, 0x6, UR4 ;  /* 0x000000063f3d7899 */ /* 0x000fc80008011404 */
        /* <DEDUP_REMOVED lines=162> */
.L_x_711:
        /* <DEDUP_REMOVED lines=59> */
[----:B----4-:R-:W-:Y:S01]  /*0e40*/  @P1 R2UR UR20, R10 ;  /* 0x000000000a1412ca */ /* 0x010fe200000e0000 */
[----:B-1----:R-:W-:Y:S01]  /*0e50*/  USHF.L.U32 UR12, UR15, 0x6, URZ ;  /* 0x000000060f0c7899 */ /* 0x002fe2000800063f */
        /* <DEDUP_REMOVED lines=12> */
.L_x_667:
        /* <DEDUP_REMOVED lines=53> */
[----:B------:R-:W-:Y:S02]  /*1270*/  USEL UR46, UR24, UR14, !UP1 ;  /* 0x0000000e182e7287 */ /* 0x000fe4000c800000 */
[----:B------:R-:W-:Y:S01]  /*1280*/  UIADD3 UR42, UR25, UR42, URZ ;  /* 0x0000002a192a7290 */ /* 0x000fe2000fffe03f */
[----:B------:R-:W1:Y:S01]  /*1290*/  F2I.FTZ.U32.TRUNC.NTZ R7, R6 ;  /* 0x0000000600077305 */ /* 0x000e62000021f000 */
[----:B------:R-:W-:-:S02]  /*12a0*/  @UP0 UIADD3 UR18, UR20, UR39, URZ ;  /* 0x0000002714120290 */ /* 0x000fc4000fffe03f */
        /* <DEDUP_REMOVED lines=10> */
[----:B------:R-:W-:Y:S01]  /*1350*/  UIMAD UR30, UR5, UR29, URZ ;  /* 0x0000001d051e72a4 */ /* 0x000fe2000f8e023f */
[----:B------:R-:W-:Y:S01]  /*1360*/  IMAD R5, R5, R9, RZ ;  /* 0x0000000905057224 */ /* 0x000fe200078e02ff */
[----:B------:R-:W-:-:S02]  /*1370*/  @UP3 UIMAD UR18, UR47, UR50, URZ ;  /* 0x000000322f1232a4 */ /* 0x000fc4000f8e023f */
[----:B------:R-:W-:Y:S01]  /*1380*/  UIADD3 UR12, UR13, UR12, URZ ;  /* 0x0000000c0d0c7290 */ /* 0x000fe2000fffe03f */
[----:B------:R-:W-:Y:S01]  /*1390*/  IMAD.HI.U32 R5, R7, R5, R6 ;  /* 0x0000000507057227 */ /* 0x000fe200078e0006 */
[----:B------:R-:W-:Y:S01]  /*13a0*/  MOV R6, R8 ;  /* 0x0000000800067202 */ /* 0x000fe20000000f00 */
[----:B------:R-:W-:Y:S02]  /*13b0*/  ULOP3.LUT UR11, UR31, 0xffffffc0, URZ, 0xc0, !UPT ;  /* 0xffffffc01f0b7892 */ /* 0x000fe4000f8ec03f */
[----:B------:R-:W-:Y:S02]  /*13c0*/  @UP1 UIADD3 UR42, UR15, UR30, URZ ;  /* 0x0000001e0f2a1290 */ /* 0x000fe4000fffe03f */
[----:B------:R-:W-:Y:S01]  /*13d0*/  IMAD.HI.U32 R5, R5, R6, RZ ;  /* 0x0000000605057227 */ /* 0x000fe200078e00ff */
[----:B------:R-:W-:Y:S02]  /*13e0*/  @UP3 USEL UR18, UR18, UR5, !UP1 ;  /* 0x0000000512123287 */ /* 0x000fe4000c800000 */
[----:B------:R-:W-:Y:S01]  /*13f0*/  UIMAD UR21, UR8, UR12, UR21 ;  /* 0x0000000c081572a4 */ /* 0x000fe2000f8e0215 */
[----:B------:R-:W-:Y:S01]  /*1400*/  IMAD.MOV R7, RZ, RZ, -R5 ;  /* 0x000000ffff077224 */ /* 0x000fe200078e0a05 */
[----:B------:R-:W-:-:S02]  /*1410*/  UIMAD.WIDE.U32 UR14, UR8, UR5, URZ ;  /* 0x00000005080e72a5 */ /* 0x000fc4000f8e003f */
[----:B------:R-:W-:Y:S01]  /*1420*/  @!UP3 UIMAD UR12, UR47, UR59, UR55 ;  /* 0x0000003b2f0cb2a4 */ /* 0x000fe2000f8e0237 */
[C---:B------:R-:W-:Y:S01]  /*1430*/  IMAD R6, R9.reuse, R7, R6 ;  /* 0x0000000709067224 */ /* 0x040fe200078e0206 */
[----:B------:R-:W-:Y:S01]  /*1440*/  @UP3 ULDC UR13, c[0x0][0x2e4] ;  /* 0x0000b900000d3ab9 */ /* 0x000fe20000000800 */
[----:B------:R-:W-:Y:S02]  /*1450*/  UIADD3 UR11, UR11, -0x40, URZ ;  /* 0xffffffc00b0b7890 */ /* 0x000fe4000fffe03f */
[----:B------:R-:W-:Y:S01]  /*1460*/  @UP3 UIMAD UR30, UR55, UR13, UR18 ;  /* 0x0000000d371e32a4 */ /* 0x000fe2000f8e0212 */
[----:B------:R-:W-:Y:S01]  /*1470*/  ISETP.GT.U32.AND P1, PT, R9, R6, PT ;  /* 0x000000060900720c */ /* 0x000fe20003f24070 */
[----:B------:R-:W-:Y:S02]  /*1480*/  USEL UR54, UR24, UR14, !UP1 ;  /* 0x0000000e18367287 */ /* 0x000fe4000c800000 */
[----:B------:R-:W-:Y:S02]  /*1490*/  @!UP3 UIMAD UR30, UR12, UR50, URZ ;  /* 0x000000320c1eb2a4 */ /* 0x000fe4000f8e023f */
[----:B------:R-:W-:-:S02]  /*14a0*/  USHF.R.S32.HI UR24, URZ, 0x1f, UR11 ;  /* 0x0000001f3f187899 */ /* 0x000fc4000801140b */
[----:B------:R-:W-:Y:S01]  /*14b0*/  UIADD3 UR12, UP2, UR11, UR41, URZ ;  /* 0x000000290b0c7290 */ /* 0x000fe2000ff5e03f */
[----:B------:R-:W-:Y:S01]  /*14c0*/  ULDC.U8 UR22, c[0x0][0x480] ;  /* 0x0001200000167ab9 */ /* 0x000fe20000000000 */
[----:B------:R-:W-:Y:S02]  /*14d0*/  @UP0 UIADD3 UR35, UR20, UR39, URZ ;  /* 0x0000002714230290 */ /* 0x000fe4000fffe03f */
[----:B------:R-:W-:Y:S02]  /*14e0*/  UIADD3.X UR14, UR24, UR40, URZ, UP2, !UPT ;  /* 0x00000028180e7290 */ /* 0x000fe400097fe43f */
[----:B------:R-:W-:Y:S01]  /*14f0*/  @!P1 IMAD.IADD R6, R6, 0x1, -R9 ;  /* 0x0000000106069824 */ /* 0x000fe200078e0a09 */
[----:B------:R-:W-:Y:S01]  /*1500*/  @!P1 IADD3 R5, R5, 0x1, RZ ;  /* 0x0000000105059810 */ /* 0x000fe20007ffe0ff */
[----:B------:R-:W-:Y:S01]  /*1510*/  UIMAD UR13, UR9, UR12, URZ ;  /* 0x0000000c090d72a4 */ /* 0x000fe2000f8e023f */
        /* <DEDUP_REMOVED lines=14> */
[----:B------:R-:W-:Y:S01]  /*1600*/  UIADD3 UR50, UR25, UR21, URZ ;  /* 0x0000001519327290 */ /* 0x000fe2000fffe03f */
[----:B------:R-:W-:Y:S01]  /*1610*/  IMAD.MOV.U32 R18, RZ, RZ, R5 ;  /* 0x000000ffff127224 */ /* 0x000fe200078e0005 */
[----:B------:R-:W-:-:S02]  /*1620*/  @!UP1 UIADD3 UR43, UR37, UR33, URZ ;  /* 0x00000021252b9290 */ /* 0x000fc4000fffe03f */
[----:B------:R-:W-:Y:S02]  /*1630*/  USEL UR53, UR32, URZ, UP4 ;  /* 0x0000003f20357287 */ /* 0x000fe4000a000000 */
[----:B------:R-:W-:Y:S01]  /*1640*/  USHF.R.S32.HI UR48, URZ, 0x6, UR31 ;  /* 0x000000063f307899 */ /* 0x000fe2000801141f */
[----:B------:R-:W-:Y:S01]  /*1650*/  @!P2 IADD3 R18, -R18, RZ, RZ ;  /* 0x000000ff1212a210 */ /* 0x000fe20007ffe1ff */
[----:B------:R-:W-:Y:S01]  /*1660*/  @UP1 UIADD3 UR50, UR15, UR18, URZ ;  /* 0x000000120f321290 */ /* 0x000fe2000fffe03f */
[----:B------:R-:W-:Y:S01]  /*1670*/  @!P3 LOP3.LUT R18, RZ, R12, RZ, 0x33, !PT ;  /* 0x0000000cff12b212 */ /* 0x000fe200078e33ff */
[----:B------:R-:W-:Y:S02]  /*1680*/  USHF.R.S32.HI UR21, URZ, 0x1f, UR51 ;  /* 0x0000001f3f157899 */ /* 0x000fe40008011433 */
[----:B------:R-:W-:Y:S02]  /*1690*/  @UP0 UIADD3 UR35, UR9, UR35, URZ ;  /* 0x0000002309230290 */ /* 0x000fe4000fffe03f */
[----:B------:R-:W-:-:S02]  /*16a0*/  USEL UR52, UR52, URZ, UP4 ;  /* 0x0000003f34347287 */ /* 0x000fc4000a000000 */
        /* <DEDUP_REMOVED lines=17> */
.L_x_669:
        /* <DEDUP_REMOVED lines=13> */
.L_x_670:
        /* <DEDUP_REMOVED lines=11> */
.L_x_671:
[----:B------:R-:W-:-:S04]  /*1940*/  UIMAD UR5, UR47, UR59, UR55 ;  /* 0x0000003b2f0572a4 */ /* 0x000fc8000f8e0237 */
[----:B------:R-:W-:-:S12]  /*1950*/  UIMAD UR5, UR5, UR57, URZ ;  /* 0x00000039050572a4 */ /* 0x000fd8000f8e023f */
.L_x_672:
[----:B------:R-:W1:Y:S01]  /*1960*/  LDC.64 R6, c[0x0][0x420] ;  /* 0x00010800ff067b82 */ /* 0x000e620000000a00 */
[----:B------:R-:W-:Y:S01]  /*1970*/  UIMAD UR12, UR60, UR59, URZ ;  /* 0x0000003b3c0c72a4 */ /* 0x000fe2000f8e023f */
[----:B------:R-:W-:Y:S01]  /*1980*/  SHF.R.S32.HI R233, RZ, 0x1f, R232 ;  /* 0x0000001fffe97819 */ /* 0x000fe200000114e8 */
[----:B------:R-:W-:Y:S01]  /*1990*/  UIADD3 UR44, UR11, UR5, URZ ;  /* 0x000000050b2c7290 */ /* 0x000fe2000fffe03f */
[----:B------:R-:W-:Y:S01]  /*19a0*/  IADD3 R8, P0, R232, UR9, RZ ;  /* 0x00000009e8087c10 */ /* 0x000fe2000ff1e0ff */
[----:B------:R-:W-:Y:S01]  /*19b0*/  USHF.L.U32 UR5, UR12, 0x6, URZ ;  /* 0x000000060c057899 */ /* 0x000fe2000800063f */
[----:B------:R-:W-:Y:S01]  /*19c0*/  LEA.HI R10, R10, R11, RZ, 0x5 ;  /* 0x0000000b0a0a7211 */ /* 0x000fe200078f28ff */
[----:B------:R-:W-:Y:S01]  /*19d0*/  UIADD3 UR13, -UR10, UR38, UR34 ;  /* 0x000000260a0d7290 */ /* 0x000fe2000fffe122 */
[----:B------:R-:W-:Y:S01]  /*19e0*/  IADD3.X R9, R233, UR43, RZ, P0, !PT ;  /* 0x0000002be9097c10 */ /* 0x000fe200087fe4ff */
[----:B------:R-:W-:Y:S01]  /*19f0*/  UIADD3 UR45, UR11, UR30, URZ ;  /* 0x0000001e0b2d7290 */ /* 0x000fe2000fffe03f */
[----:B------:R-:W-:Y:S01]  /*1a00*/  IADD3 R16, P2, R4, UR11, RZ ;  /* 0x0000000b04107c10 */ /* 0x000fe2000ff5e0ff */
[----:B------:R-:W-:Y:S01]  /*1a10*/  ULDC UR14, c[0x0][0x398] ;  /* 0x0000e600000e7ab9 */ /* 0x000fe20000000800 */
[----:B------:R-:W-:Y:S01]  /*1a20*/  UIADD3 UR30, UP2, UP1, UR40, UR5, UR51 ;  /* 0x00000005281e7290 */ /* 0x000fe2000f95e033 */
[----:B------:R-:W-:Y:S01]  /*1a30*/  SHF.R.S32.HI R10, RZ, 0x5, R10 ;  /* 0x00000005ff0a7819 */ /* 0x000fe2000001140a */
[----:B------:R-:W-:Y:S01]  /*1a40*/  USHF.R.S32.HI UR5, URZ, 0x1f, UR5 ;  /* 0x0000001f3f057899 */ /* 0x000fe20008011405 */
[----:B------:R-:W-:Y:S01]  /*1a50*/  IADD3.X R14, R26, UR24, RZ, P2, !PT ;  /* 0x000000181a0e7c10 */ /* 0x000fe200097fe4ff */
[----:B------:R-:W-:Y:S01]  /*1a60*/  UIADD3 UR13, UR13, -UR14, URZ ;  /* 0x8000000e0d0d7290 */ /* 0x000fe2000fffe03f */
[----:B------:R-:W-:Y:S01]  /*1a70*/  IMAD.WIDE.U32 R12, R16, UR28, R232 ;  /* 0x0000001c100c7c25 */ /* 0x000fe2000f8e00e8 */
[----:B------:R-:W-:Y:S01]  /*1a80*/  USHF.R.S32.HI UR49, URZ, 0x1f, UR55 ;  /* 0x0000001f3f317899 */ /* 0x000fe20008011437 */
[----:B------:R-:W-:Y:S01]  /*1a90*/  BSSY B1, `(.L_x_668) ;  /* 0x00008e4000017945 */ /* 0x000fe20003800000 */
[----:B------:R-:W-:Y:S01]  /*1aa0*/  UIADD3.X UR5, UR18, UR5, UR21, UP2, UP1 ;  /* 0x0000000512057290 */ /* 0x000fe200097e2415 */
[----:B------:R-:W-:Y:S01]  /*1ab0*/  ULDC.64 UR14, c[0x0][0x428] ;  /* 0x00010a00000e7ab9 */ /* 0x000fe20000000a00 */
[----:B------:R-:W-:Y:S01]  /*1ac0*/  USHF.R.S32.HI UR18, URZ, 0x1f, UR13 ;  /* 0x0000001f3f127899 */ /* 0x000fe2000801140d */
[C---:B-1----:R-:W-:Y:S01]  /*1ad0*/  IMAD R5, R6.reuse, UR24, RZ ;  /* 0x0000001806057c24 */ /* 0x042fe2000f8e02ff */
[----:B------:R-:W-:Y:S01]  /*1ae0*/  ULDC.64 UR40, c[0x0][0x400] ;  /* 0x0001000000287ab9 */ /* 0x000fe20000000a00 */
[----:B------:R-:W-:Y:S01]  /*1af0*/  IMAD.WIDE.U32 R8, R6, UR11, R8 ;  /* 0x0000000b06087c25 */ /* 0x000fe2000f8e0008 */
[----:B------:R-:W-:Y:S01]  /*1b00*/  ULEA.HI UR18, UR18, UR13, URZ, 0x6 ;  /* 0x0000000d12127291 */ /* 0x000fe2000f8f303f */
[----:B------:R-:W-:Y:S01]  /*1b10*/  IADD3 R12, P2, R12, UR46, RZ ;  /* 0x0000002e0c0c7c10 */ /* 0x000fe2000ff5e0ff */
[----:B------:R-:W-:Y:S01]  /*1b20*/  ULDC.64 UR36, c[0x0][0x258] ;  /* 0x0000960000247ab9 */ /* 0x000fe20000000a00 */
[----:B------:R-:W-:Y:S01]  /*1b30*/  IMAD R11, R7, UR11, R5 ;  /* 0x0000000b070b7c24 */ /* 0x000fe2000f8e0205 */
[----:B------:R-:W-:Y:S01]  /*1b40*/  UIMAD UR11, UR49, UR14, URZ ;  /* 0x0000000e310b72a4 */ /* 0x000fe2000f8e023f */
[----:B------:R-:W-:Y:S01]  /*1b50*/  IMAD R5, R10, UR12, R252 ;  /* 0x0000000c0a057c24 */ /* 0x000fe2000f8e02fc */
[----:B------:R-:W-:Y:S01]  /*1b60*/  USHF.R.S32.HI UR18, URZ, 0x6, UR18 ;  /* 0x000000063f127899 */ /* 0x000fe20008011412 */
[----:B------:R-:W-:Y:S01]  /*1b70*/  IMAD R10, R14, UR28, RZ ;  /* 0x0000001c0e0a7c24 */ /* 0x000fe2000f8e02ff */
[----:B------:R-:W-:Y:S01]  /*1b80*/  UIMAD UR15, UR55, UR15, UR11 ;  /* 0x0000000f370f72a4 */ /* 0x000fe2000f8e020b */
[----:B------:R-:W-:Y:S01]  /*1b90*/  IMAD.IADD R9, R9, 0x1, R11 ;  /* 0x0000000109097824 */ /* 0x000fe200078e020b */
[----:B------:R-:W-:Y:S01]  /*1ba0*/  UIADD3 UR11, UP2, UP1, UR53, UR30, UR54 ;  /* 0x0000001e350b7290 */ /* 0x000fe2000f95e036 */
[----:B------:R-:W-:Y:S01]  /*1bb0*/  IMAD R20, R16, UR29, R10 ;  /* 0x0000001d10147c24 */ /* 0x000fe2000f8e020a */
[----:B------:R-:W-:Y:S01]  /*1bc0*/  UIMAD UR21, UR49, UR36, URZ ;  /* 0x00000024311572a4 */ /* 0x000fe2000f8e023f */
[----:B------:R-:W-:Y:S01]  /*1bd0*/  IMAD.U32 R15, RZ, RZ, UR14 ;  /* 0x0000000eff0f7e24 */ /* 0x000fe2000f8e00ff */
[----:B------:R-:W-:Y:S01]  /*1be0*/  UIADD3.X UR5, UR52, UR5, UR50, UP2, UP1 ;  /* 0x0000000534057290 */ /* 0x000fe200097e2432 */
[----:B------:R-:W-:Y:S01]  /*1bf0*/  IMAD.U32 R19, RZ, RZ, UR36 ;  /* 0x00000024ff137e24 */ /* 0x000fe2000f8e00ff */
[----:B------:R-:W-:Y:S01]  /*1c00*/  UISETP.LT.AND UP1, UPT, URZ, UR18, UPT ;  /* 0x000000123f00728c */ /* 0x000fe2000bf21270 */
[----:B------:R-:W-:Y:S01]  /*1c10*/  IADD3 R10, P0, R5, UR11, RZ ;  /* 0x0000000b050a7c10 */ /* 0x000fe2000ff1e0ff */
[----:B------:R-:W-:Y:S01]  /*1c20*/  IMAD.WIDE.U32 R8, R15, UR55, R8 ;  /* 0x000000370f087c25 */ /* 0x000fe2000f8e0008 */
[----:B------:R-:W-:Y:S01]  /*1c30*/  IADD3.X R13, R13, UR42, R20, P2, !PT ;  /* 0x0000002a0d0d7c10 */ /* 0x000fe200097fe414 */
[----:B------:R-:W-:Y:S01]  /*1c40*/  USEL UR18, URZ, UR18, !UP1 ;  /* 0x000000123f127287 */ /* 0x000fe2000c800000 */
[----:B------:R-:W-:Y:S01]  /*1c50*/  LEA.HI.X.SX32 R5, R5, UR5, 0x1, P0 ;  /* 0x0000000505057c11 */ /* 0x000fe200080f0eff */
[----:B------:R-:W-:Y:S01]  /*1c60*/  VIADD R11, R9, UR15 ;  /* 0x0000000f090b7c36 */ /* 0x000fe20008000000 */
[C---:B------:R-:W-:Y:S01]  /*1c70*/  LEA R204, P0, R10.reuse, UR40, 0x2 ;  /* 0x000000280acc7c11 */ /* 0x040fe2000f8010ff */
[----:B------:R-:W-:Y:S01]  /*1c80*/  UISETP.GT.AND UP1, UPT, UR48, UR18, UPT ;  /* 0x000000123000728c */ /* 0x000fe2000bf24270 */
[----:B------:R-:W-:Y:S01]  /*1c90*/  IMAD.WIDE.U32 R12, R19, UR55, R12 ;  /* 0x00000037130c7c25 */ /* 0x000fe2000f8e000c */
[----:B------:R-:W-:Y:S01]  /*1ca0*/  ULDC.64 UR12, c[0x0][0x478] ;  /* 0x00011e00000c7ab9 */ /* 0x000fe20000000a00 */
[----:B------:R-:W-:Y:S01]  /*1cb0*/  LEA.HI.X R205, R10, UR41, R5, 0x2, P0 ;  /* 0x000000290acd7c11 */ /* 0x000fe200080f1405 */
[----:B------:R-:W-:Y:S01]  /*1cc0*/  ULDC.64 UR50, c[0x0][0x2b0] ;  /* 0x0000ac0000327ab9 */ /* 0x000fe20000000a00 */
[----:B------:R-:W-:Y:S01]  /*1cd0*/  MOV R10, R8 ;  /* 0x00000008000a7202 */ /* 0x000fe20000000f00 */
[----:B------:R-:W-:Y:S01]  /*1ce0*/  IMAD R5, R26, R6, RZ ;  /* 0x000000061a057224 */ /* 0x000fe200078e02ff */
[----:B------:R-:W-:Y:S01]  /*1cf0*/  PLOP3.LUT P0, PT, PT, PT, UP1, 0x80, 0x0 ;  /* 0x000000000000781c */ /* 0x000fe20003f0f018 */
[----:B------:R-:W-:-:S02]  /*1d00*/  UIMAD UR21, UR55, UR37, UR21 ;  /* 0x00000025371572a4 */ /* 0x000fc4000f8e0215 */
[----:B------:R-:W-:Y:S01]  /*1d10*/  UIMAD.WIDE UR12, UR44, 0x4, UR12 ;  /* 0x000000042c0c78a5 */ /* 0x000fe2000f8e020c */
[C---:B------:R-:W-:Y:S01]  /*1d20*/  IMAD.WIDE.U32 R10, R4.reuse, R6, R10 ;  /* 0x00000006040a7225 */ /* 0x040fe200078e000a */
[----:B------:R-:W-:Y:S01]  /*1d30*/  UIMAD.WIDE UR36, UR45, 0x4, UR50 ;  /* 0x000000042d2478a5 */ /* 0x000fe2000f8e0232 */
[----:B------:R-:W-:Y:S02]  /*1d40*/  ULDC.64 UR26, c[0x0][0x210] ;  /* 0x00008400001a7ab9 */ /* 0x000fe40000000a00 */
[----:B------:R-:W-:Y:S01]  /*1d50*/  IMAD R5, R4, R7, R5 ;  /* 0x0000000704057224 */ /* 0x000fe200078e0205 */
[----:B------:R-:W-:Y:S01]  /*1d60*/  ULDC.64 UR24, c[0x0][0x3e0] ;  /* 0x0000f80000187ab9 */ /* 0x000fe20000000a00 */
[----:B------:R-:W-:Y:S01]  /*1d70*/  VIADD R21, R13, UR21 ;  /* 0x000000150d157c36 */ /* 0x000fe20008000000 */
[----:B------:R-:W-:Y:S01]  /*1d80*/  UMOV UR14, UR12 ;  /* 0x0000000c000e7c82 */ /* 0x000fe20008000000 */
[----:B------:R-:W-:Y:S01]  /*1d90*/  LEA R227, P3, R12, UR26, 0x1 ;  /* 0x0000001a0ce37c11 */ /* 0x000fe2000f8608ff */
[----:B------:R-:W-:Y:S01]  /*1da0*/  UIADD3 UR8, UR48, -0x1, URZ ;  /* 0xffffffff30087890 */ /* 0x000fe2000fffe03f */
[----:B------:R-:W-:Y:S01]  /*1db0*/  LEA R228, P2, R10, UR24, 0x1 ;  /* 0x000000180ae47c11 */ /* 0x000fe2000f8408ff */
[----:B------:R-:W-:Y:S01]  /*1dc0*/  UMOV UR12, UR36 ;  /* 0x00000024000c7c82 */ /* 0x000fe20008000000 */
[----:B------:R-:W-:Y:S01]  /*1dd0*/  IADD3 R17, R11, R5, RZ ;  /* 0x000000050b117210 */ /* 0x000fe20007ffe0ff */
        /* <DEDUP_REMOVED lines=23> */
.L_x_674:
        /* <DEDUP_REMOVED lines=20> */
.L_x_675:
        /* <DEDUP_REMOVED lines=38> */
.L_x_677:
[----:B------:R-:W-:Y:S05]  /*22f0*/  BSYNC B0 ;  /* 0x0000000000007941 */ /* 0x000fea0003800000 */
.L_x_676:
        /* <DEDUP_REMOVED lines=21> */
.L_x_679:
[----:B------:R-:W-:Y:S05]  /*2450*/  BSYNC B0 ;  /* 0x0000000000007941 */ /* 0x000fea0003800000 */
.L_x_678:
        /* <DEDUP_REMOVED lines=34> */
.L_x_681:
[----:B------:R-:W-:Y:S05]  /*2680*/  BSYNC B0 ;  /* 0x0000000000007941 */ /* 0x000fea0003800000 */
.L_x_680:
        /* <DEDUP_REMOVED lines=23> */
.L_x_673:
        /* <DEDUP_REMOVED lines=53> */
.L_x_684:
[----:B------:R-:W-:Y:S05]  /*2b50*/  BSYNC B0 ;  /* 0x0000000000007941 */ /* 0x000fea0003800000 */
.L_x_683:
        /* <DEDUP_REMOVED lines=45> */
.L_x_686:
[----:B------:R-:W-:Y:S05]  /*2e30*/  BSYNC B0 ;  /* 0x0000000000007941 */ /* 0x000fea0003800000 */
.L_x_685:
        /* <DEDUP_REMOVED lines=44> */
.L_x_688:
[----:B------:R-:W-:Y:S05]  /*3100*/  BSYNC B0 ;  /* 0x0000000000007941 */ /* 0x000fea0003800000 */
.L_x_687:
        /* <DEDUP_REMOVED lines=47> */
.L_x_690:
[----:B------:R-:W-:Y:S05]  /*3400*/  BSYNC B0 ;  /* 0x0000000000007941 */ /* 0x000fea0003800000 */
.L_x_689:
        /* <DEDUP_REMOVED lines=69> */
.L_x_692:
[----:B------:R-:W-:Y:S05]  /*3860*/  BSYNC B0 ;  /* 0x0000000000007941 */ /* 0x000fea0003800000 */
.L_x_691:
        /* <DEDUP_REMOVED lines=59> */
.L_x_694:
[----:B------:R-:W-:Y:S05]  /*3c20*/  BSYNC B0 ;  /* 0x0000000000007941 */ /* 0x000fea0003800000 */
.L_x_693:
        /* <DEDUP_REMOVED lines=64> */
.L_x_696:
[----:B------:R-:W-:Y:S05]  /*4030*/  BSYNC B0 ;  /* 0x0000000000007941 */ /* 0x000fea0003800000 */
.L_x_695:
        /* <DEDUP_REMOVED lines=57> */
.L_x_698:
[----:B------:R-:W-:Y:S05]  /*43d0*/  BSYNC B0 ;  /* 0x0000000000007941 */ /* 0x000fea0003800000 */
.L_x_697:
        /* <DEDUP_REMOVED lines=17> */
[----:B------:R-:W-:-:S04]  /*44f0*/  @UP1 UIADD3 UR5, UR17, UR5, URZ ;  /* 0x0000000511051290 */ /* 0x000fc8000fffe03f */
[----:B------:R-:W-:Y:S01]  /*4500*/  @UP1 ULEA.HI.X UR23, UR16, UR23, UR5, 0x2, UP0 ;  /* 0x0000001710171291 */ /* 0x000fe200080f1405 */
[----:B-1-3--:R-:W-:Y:S02]  /*4510*/  IMAD.U32 R4, RZ, RZ, UR22 ;  /* 0x00000016ff047e24 */ /* 0x00afe4000f8e00ff */
[----:B------:R-:W-:Y:S01]  /*4520*/  @UP1 ULDC UR5, c[0x0][0x2e8] ;  /* 0x0000ba0000051ab9 */ /* 0x000fe20000000800 */
[C---:B------:R-:W-:Y:S01]  /*4530*/  IMAD.SHL.U32 R243, R250.reuse, 0x4, RZ ;  /* 0x00000004faf37824 */ /* 0x040fe200078e00ff */
[----:B------:R-:W-:Y:S01]  /*4540*/  SHF.L.U64.HI R242, R250, 0x2, R251 ;  /* 0x00000002faf27819 */ /* 0x000fe200000102fb */
[----:B------:R-:W-:Y:S01]  /*4550*/  IMAD.U32 R5, RZ, RZ, UR23 ;  /* 0x00000017ff057e24 */ /* 0x000fe2000f8e00ff */
[----:B------:R-:W-:Y:S01]  /*4560*/  UIADD3 UR22, UR38, 0x40, UR34 ;  /* 0x0000004026167890 */ /* 0x000fe2000fffe022 */
[----:B------:R-:W-:Y:S02]  /*4570*/  CS2R R190, SRZ ;  /* 0x0000000000be7805 */ /* 0x000fe4000001ff00 */
[----:B------:R-:W-:-:S02]  /*4580*/  CS2R R188, SRZ ;  /* 0x0000000000bc7805 */ /* 0x000fc4000001ff00 */
[----:B------:R-:W-:Y:S01]  /*4590*/  CS2R R194, SRZ ;  /* 0x0000000000c27805 */ /* 0x000fe2000001ff00 */
[----:B------:R1:W3:Y:S01]  /*45a0*/  @P0 LDG.E R6, desc[UR6][R4.64] ;  /* 0x0000000604060981 */ /* 0x0002e2000c1e1900 */
        /* <DEDUP_REMOVED lines=24> */
[C---:B-1----:R-:W-:Y:S01]  /*4730*/  IMAD.SHL.U32 R4, R250.reuse, 0x4, RZ ;  /* 0x00000004fa047824 */ /* 0x042fe200078e00ff */
[----:B------:R-:W-:Y:S02]  /*4740*/  SHF.L.U64.HI R5, R250, 0x2, R251 ;  /* 0x00000002fa057819 */ /* 0x000fe400000102fb */
[----:B------:R-:W-:Y:S02]  /*4750*/  CS2R R144, SRZ ;  /* 0x0000000000907805 */ /* 0x000fe4000001ff00 */
[----:B------:R-:W-:Y:S02]  /*4760*/  CS2R R138, SRZ ;  /* 0x00000000008a7805 */ /* 0x000fe4000001ff00 */
[----:B------:R-:W-:Y:S02]  /*4770*/  CS2R R136, SRZ ;  /* 0x0000000000887805 */ /* 0x000fe4000001ff00 */
[----:B------:R-:W-:-:S02]  /*4780*/  IADD3 R4, P1, R4, UR12, RZ ;  /* 0x0000000c04047c10 */ /* 0x000fc4000ff3e0ff */
[----:B------:R-:W-:Y:S02]  /*4790*/  CS2R R134, SRZ ;  /* 0x0000000000867805 */ /* 0x000fe4000001ff00 */
[----:B------:R-:W-:Y:S02]  /*47a0*/  CS2R R132, SRZ ;  /* 0x0000000000847805 */ /* 0x000fe4000001ff00 */
[----:B------:R-:W-:Y:S02]  /*47b0*/  CS2R R78, SRZ ;  /* 0x00000000004e7805 */ /* 0x000fe4000001ff00 */
[----:B------:R-:W-:Y:S02]  /*47c0*/  IADD3.X R5, R5, UR11, RZ, P1, !PT ;  /* 0x0000000b05057c10 */ /* 0x000fe40008ffe4ff */
[----:B------:R-:W-:Y:S02]  /*47d0*/  CS2R R76, SRZ ;  /* 0x00000000004c7805 */ /* 0x000fe4000001ff00 */
[----:B------:R-:W-:-:S02]  /*47e0*/  CS2R R82, SRZ ;  /* 0x0000000000527805 */ /* 0x000fc4000001ff00 */
        /* <DEDUP_REMOVED lines=31> */
[----:B-1----:R-:W3:Y:S01]  /*49e0*/  @P0 MUFU.RCP R4, UR5 ;  /* 0x0000000500040d08 */ /* 0x002ee20008001000 */
[----:B------:R-:W-:Y:S01]  /*49f0*/  IMAD.U32 R5, RZ, RZ, UR38 ;  /* 0x00000026ff057e24 */ /* 0x000fe2000f8e00ff */
[----:B------:R-:W-:Y:S01]  /*4a00*/  UMOV UR5, URZ ;  /* 0x0000003f00057c82 */ /* 0x000fe20008000000 */
[----:B------:R-:W-:Y:S01]  /*4a10*/  ULDC UR23, c[0x0][0x2dc] ;  /* 0x0000b70000177ab9 */ /* 0x000fe20000000800 */
[----:B------:R-:W-:Y:S01]  /*4a20*/  UIADD3 UR22, UR22, -UR10, URZ ;  /* 0x8000000a16167290 */ /* 0x000fe2000fffe03f */
        /* <DEDUP_REMOVED lines=9> */
[----:B------:R-:W-:Y:S01]  /*4ac0*/  I2FP.F32.S32 R244, R4 ;  /* 0x0000000400f47245 */ /* 0x000fe20000201400 */
[----:B--2---:R-:W-:-:S06]  /*4ad0*/  ULDC UR9, c[0x0][0x39c] ;  /* 0x0000e70000097ab9 */ /* 0x004fcc0000000800 */
.L_x_701:
[----:B------:R-:W0:Y:S01]  /*4ae0*/  LDGDEPBAR ;  /* 0x00000000000079af */ /* 0x000e220000000000 */
[----:B------:R-:W-:Y:S01]  /*4af0*/  USHF.L.U32 UR15, UR8, 0x6, URZ ;  /* 0x00000006080f7899 */ /* 0x000fe2000800063f */
[----:B-----5:R-:W-:Y:S01]  /*4b00*/  FSETP.NEU.FTZ.AND P1, PT, R237, -INF , PT ;  /* 0xff800000ed00780b */ /* 0x020fe20003f3d000 */
[----:B------:R-:W-:Y:S01]  /*4b10*/  USHF.L.U32 UR17, UR19, 0x6, URZ ;  /* 0x0000000613117899 */ /* 0x000fe2000800063f */
[----:B------:R-:W-:Y:S01]  /*4b20*/  MOV R196, 0x8 ;  /* 0x0000000800c47802 */ /* 0x000fe20000000f00 */
[----:B------:R-:W-:Y:S02]  /*4b30*/  UISETP.GE.AND UP0, UPT, UR15, UR22, UPT ;  /* 0x000000160f00728c */ /* 0x000fe4000bf06270 */
[----:B------:R-:W-:Y:S04]  /*4b40*/  UIADD3 UR17, UR17, 0x40, URZ ;  /* 0x0000004011117890 */ /* 0x000fe8000fffe03f */
[----:B------:R-:W-:Y:S06]  /*4b50*/  UISETP.LT.AND UP0, UPT, UR17, UR10, UP0 ;  /* 0x0000000a1100728c */ /* 0x000fec0008701270 */
[----:B------:R-:W-:Y:S01]  /*4b60*/  PLOP3.LUT P0, PT, PT, PT, UP0, 0x80, 0x0 ;  /* 0x000000000000781c */ /* 0x000fe20003f0f008 */
[----:B------:R-:W-:Y:S01]  /*4b70*/  UISETP.GT.AND UP0, UPT, UR8, UR18, UPT ;  /* 0x000000120800728c */ /* 0x000fe2000bf04270 */
[----:B------:R-:W-:Y:S04]  /*4b80*/  DEPBAR.LE SB0, 0x0 ;  /* 0x000080000000791a */ /* 0x000fe80000000000 */
[----:B------:R-:W-:Y:S06]  /*4b90*/  BAR.SYNC.DEFER_BLOCKING 0x0 ;  /* 0x0000000000007b1d */ /* 0x000fec0000010000 */
[----:B------:R-:W-:Y:S05]  /*4ba0*/  LDSM.16.M88.4 R16, [R210] ;  /* 0x00000000d210783b */ /* 0x000fea0000000200 */
[----:B-1----:R-:W1:Y:S05]  /*4bb0*/  LDSM.16.M88.4 R8, [R3+UR4+0x10000] ;  /* 0x010000040308783b */ /* 0x002e6a0008000200 */
        /* <DEDUP_REMOVED lines=113> */
[----:B------:R2:W3:Y:S02]  /*52d0*/  MUFU.TANH R123, R4 ;  /* 0x00000004007b7308 */ /* 0x0004e40000002400 */
[----:B------:R-:W-:Y:S01]  /*52e0*/  FMUL.FTZ R10, R10, UR9 ;  /* 0x000000090a0a7c20 */ /* 0x000fe20008410000 */
[----:B------:R-:W-:Y:S01]  /*52f0*/  FMUL.FTZ R8, R8, UR9 ;  /* 0x0000000908087c20 */ /* 0x000fe20008410000 */
[----:B------:R-:W-:Y:S01]  /*5300*/  FMUL.FTZ R9, R9, UR9 ;  /* 0x0000000909097c20 */ /* 0x000fe20008410000 */
[----:B------:R-:W-:Y:S01]  /*5310*/  FMUL.FTZ R11, R11, UR9 ;  /* 0x000000090b0b7c20 */ /* 0x000fe20008410000 */
[C---:B-1----:R-:W-:Y:S04]  /*5320*/  HMMA.16816.F32.BF16 R12, R108.reuse, R84, R12 ;  /* 0x000000546c0c723c */ /* 0x042fe8000004180c */
[----:B------:R1:W-:Y:S02]  /*5330*/  MUFU.TANH R130, R10 ;  /* 0x0000000a00827308 */ /* 0x0003e40000002400 */
[----:B------:R-:W-:Y:S08]  /*5340*/  HMMA.16816.F32.BF16 R16, R108, R86, R16 ;  /* 0x000000566c10723c */ /* 0x000ff00000041810 */
[----:B------:R4:W-:Y:S03]  /*5350*/  MUFU.TANH R129, R11 ;  /* 0x0000000b00817308 */ /* 0x0009e60000002400 */
[----:B--2---:R-:W-:Y:S07]  /*5360*/  MOV R4, UR19 ;  /* 0x0000001300047c02 */ /* 0x004fee0008000f00 */
[----:B------:R2:W-:Y:S01]  /*5370*/  MUFU.TANH R121, R8 ;  /* 0x0000000800797308 */ /* 0x0005e20000002400 */
[----:B------:R-:W-:Y:S02]  /*5380*/  LEA R4, R4, R248, 0x6 ;  /* 0x000000f804047211 */ /* 0x000fe400078e30ff */
[----:B-1----:R-:W-:Y:S01]  /*5390*/  @!P0 IADD3 R10, R247, UR15, RZ ;  /* 0x0000000ff70a8c10 */ /* 0x002fe2000fffe0ff */
[----:B------:R-:W-:Y:S06]  /*53a0*/  FMUL.FTZ R12, R12, UR9 ;  /* 0x000000090c0c7c20 */ /* 0x000fec0008410000 */
[----:B------:R1:W3:Y:S01]  /*53b0*/  MUFU.TANH R131, R6 ;  /* 0x0000000600837308 */ /* 0x0002e20000002400 */
[----:B----4-:R-:W-:Y:S01]  /*53c0*/  I2FP.F32.S32 R11, R4 ;  /* 0x00000004000b7245 */ /* 0x010fe20000201400 */
[----:B------:R-:W-:Y:S01]  /*53d0*/  FMUL.FTZ R13, R13, UR9 ;  /* 0x000000090d0d7c20 */ /* 0x000fe20008410000 */
[----:B------:R-:W-:Y:S01]  /*53e0*/  FMUL.FTZ R14, R14, UR9 ;  /* 0x000000090e0e7c20 */ /* 0x000fe20008410000 */
[----:B------:R-:W-:Y:S01]  /*53f0*/  FMUL.FTZ R15, R15, UR9 ;  /* 0x000000090f0f7c20 */ /* 0x000fe20008410000 */
[----:B------:R-:W-:Y:S01]  /*5400*/  FMUL.FTZ R16, R16, UR9 ;  /* 0x0000000910107c20 */ /* 0x000fe20008410000 */
[----:B------:R-:W-:Y:S01]  /*5410*/  FMUL.FTZ R17, R17, UR9 ;  /* 0x0000000911117c20 */ /* 0x000fe20008410000 */
[----:B------:R-:W-:Y:S03]  /*5420*/  FMUL.FTZ R18, R18, UR9 ;  /* 0x0000000912127c20 */ /* 0x000fe60008410000 */
[----:B------:R3:W-:Y:S01]  /*5430*/  MUFU.TANH R128, R7 ;  /* 0x0000000700807308 */ /* 0x0007e20000002400 */
[----:B--2---:R-:W-:Y:S01]  /*5440*/  @!P0 VIMNMX R8, R10, UR10, PT ;  /* 0x0000000a0a088c48 */ /* 0x004fe2000bfe0100 */
[----:B------:R-:W-:Y:S03]  /*5450*/  FMUL.FTZ R19, R19, UR9 ;  /* 0x0000000913137c20 */ /* 0x000fe60008410000 */
[----:B------:R-:W-:Y:S05]  /*5460*/  @!P0 ISETP.GE.AND P2, PT, R4, R8, PT ;  /* 0x000000080400820c */ /* 0x000fea0003f46270 */
[----:B------:R2:W-:Y:S01]  /*5470*/  MUFU.TANH R118, R12 ;  /* 0x0000000c00767308 */ /* 0x0005e20000002400 */
[----:B-1----:R-:W-:Y:S05]  /*5480*/  FMUL.FTZ R6, R237, 1.4426950216293334961 ;  /* 0x3fb8aa3bed067820 */ /* 0x002fea0000410000 */
[----:B------:R-:W-:Y:S04]  /*5490*/  FSEL R6, R6, RZ, P1 ;  /* 0x000000ff06067208 */ /* 0x000fe80000800000 */
[----:B------:R1:W-:Y:S01]  /*54a0*/  MUFU.TANH R120, R9 ;  /* 0x0000000900787308 */ /* 0x0003e20000002400 */
[----:B---3--:R-:W-:Y:S01]  /*54b0*/  FFMA.FTZ R7, R11, UR5, R123 ;  /* 0x000000050b077c23 */ /* 0x008fe2000801007b */
[----:B------:R-:W-:Y:S04]  /*54c0*/  FSETP.NEU.FTZ.AND P1, PT, R238, -INF , PT ;  /* 0xff800000ee00780b */ /* 0x000fe80003f3d000 */
[----:B------:R-:W-:Y:S04]  /*54d0*/  @!P0 FSEL R7, R7, -INF , !P2 ;  /* 0xff80000007078808 */ /* 0x000fe80005000000 */
[----:B------:R-:W3:Y:S01]  /*54e0*/  MUFU.TANH R122, R5 ;  /* 0x00000005007a7308 */ /* 0x000ee20000002400 */
[----:B--2---:R-:W-:Y:S01]  /*54f0*/  FFMA.FTZ R12, R7, UR16, -R6 ;  /* 0x00000010070c7c23 */ /* 0x004fe20008010806 */
[----:B------:R-:W-:Y:S01]  /*5500*/  @!P0 VIADDMNMX R7, R10, R196, UR10, PT ;  /* 0x0000000a0a078e46 */ /* 0x000fe2000b8001c4 */
[----:B------:R-:W-:Y:S07]  /*5510*/  FFMA.FTZ R10, R11, UR5, R131 ;  /* 0x000000050b0a7c23 */ /* 0x000fee0008010083 */
[----:B------:R2:W-:Y:S01]  /*5520*/  MUFU.EX2 R203, R12 ;  /* 0x0000000c00cb7308 */ /* 0x0005e20000000800 */
[C---:B-1----:R-:W-:Y:S02]  /*5530*/  @!P0 IADD3 R9, R4.reuse, 0x1, RZ ;  /* 0x0000000104098810 */ /* 0x042fe40007ffe0ff */
[-C--:B------:R-:W-:Y:S02]  /*5540*/  @!P0 ISETP.GE.AND P3, PT, R4, R7.reuse, PT ;  /* 0x000000070400820c */ /* 0x080fe40003f66270 */
[----:B------:R-:W-:Y:S02]  /*5550*/  @!P0 ISETP.GE.AND P2, PT, R9, R8, PT ;  /* 0x000000080900820c */ /* 0x000fe40003f46270 */
[----:B------:R-:W-:Y:S03]  /*5560*/  @!P0 FSEL R10, R10, -INF , !P3 ;  /* 0xff8000000a0a8808 */ /* 0x000fe60005800000 */
[----:B------:R-:W1:Y:S01]  /*5570*/  MUFU.TANH R119, R13 ;  /* 0x0000000d00777308 */ /* 0x000e620000002400 */
[----:B---3--:R-:W-:Y:S05]  /*5580*/  FFMA.FTZ R5, R244, UR5, R122 ;  /* 0x00000005f4057c23 */ /* 0x008fea000801007a */
[----:B------:R-:W-:Y:S02]  /*5590*/  @!P0 FSEL R5, R5, -INF , !P2 ;  /* 0xff80000005058808 */ /* 0x000fe40005000000 */
[----:B------:R-:W-:Y:S01]  /*55a0*/  @!P0 ISETP.GE.AND P2, PT, R9, R7, PT ;  /* 0x000000070900820c */ /* 0x000fe20003f46270 */
[----:B--2---:R-:W-:Y:S01]  /*55b0*/  FMUL.FTZ R12, R238, 1.4426950216293334961 ;  /* 0x3fb8aa3bee0c7820 */ /* 0x004fe20000410000 */
[----:B------:R-:W-:Y:S01]  /*55c0*/  FFMA.FTZ R9, R244, UR5, R128 ;  /* 0x00000005f4097c23 */ /* 0x000fe20008010080 */
[----:B------:R-:W-:Y:S01]  /*55d0*/  FFMA.FTZ R11, R5, UR16, -R6 ;  /* 0x00000010050b7c23 */ /* 0x000fe20008010806 */
[----:B------:R2:W3:Y:S02]  /*55e0*/  MUFU.TANH R127, R14 ;  /* 0x0000000e007f7308 */ /* 0x0004e40000002400 */
[----:B------:R-:W-:Y:S02]  /*55f0*/  FSEL R5, R12, RZ, P1 ;  /* 0x000000ff0c057208 */ /* 0x000fe40000800000 */
[----:B------:R-:W-:Y:S02]  /*5600*/  @!P0 FSEL R9, R9, -INF , !P2 ;  /* 0xff80000009098808 */ /* 0x000fe40005000000 */
[----:B------:R-:W-:Y:S01]  /*5610*/  IADD3 R12, R4, 0x9, RZ ;  /* 0x00000009040c7810 */ /* 0x000fe20007ffe0ff */
[--C-:B------:R-:W-:Y:S03]  /*5620*/  FFMA.FTZ R10, R10, UR16, -R5.reuse ;  /* 0x000000100a0a7c23 */ /* 0x100fe60008010805 */
[----:B------:R4:W-:Y:S01]  /*5630*/  MUFU.EX2 R200, R11 ;  /* 0x0000000b00c87308 */ /* 0x0009e20000000800 */
[----:B------:R-:W-:Y:S09]  /*5640*/  FFMA.FTZ R9, R9, UR16, -R5 ;  /* 0x0000001009097c23 */ /* 0x000ff20008010805 */
[----:B------:R1:W-:Y:S01]  /*5650*/  MUFU.EX2 R226, R10 ;  /* 0x0000000a00e27308 */ /* 0x0003e20000000800 */
[----:B--2---:R-:W-:Y:S09]  /*5660*/  I2FP.F32.S32 R14, R12 ;  /* 0x0000000c000e7245 */ /* 0x004ff20000201400 */
[----:B------:R2:W-:Y:S01]  /*5670*/  MUFU.EX2 R225, R9 ;  /* 0x0000000900e17308 */ /* 0x0005e20000000800 */
[C---:B----4-:R-:W-:Y:S04]  /*5680*/  IADD3 R11, R4.reuse, 0x8, RZ ;  /* 0x00000008040b7810 */ /* 0x050fe80007ffe0ff */
[----:B------:R-:W-:Y:S02]  /*5690*/  I2FP.F32.S32 R13, R11 ;  /* 0x0000000b000d7245 */ /* 0x000fe40000201400 */
[CC--:B------:R-:W-:Y:S03]  /*56a0*/  @!P0 ISETP.GE.AND P1, PT, R11.reuse, R8.reuse, PT ;  /* 0x000000080b00820c */ /* 0x0c0fe60003f26270 */
[----:B------:R-:W4:Y:S01]  /*56b0*/  MUFU.TANH R126, R15 ;  /* 0x0000000f007e7308 */ /* 0x000f220000002400 */
[-C--:B------:R-:W-:Y:S01]  /*56c0*/  @!P0 ISETP.GE.AND P2, PT, R11, R7.reuse, PT ;  /* 0x000000070b00820c */ /* 0x080fe20003f46270 */
[C---:B-1----:R-:W-:Y:S01]  /*56d0*/  FFMA.FTZ R10, R13.reuse, UR5, R121 ;  /* 0x000000050d0a7c23 */ /* 0x042fe20008010079 */
[----:B------:R-:W-:Y:S01]  /*56e0*/  FFMA.FTZ R13, R13, UR5, R130 ;  /* 0x000000050d0d7c23 */ /* 0x000fe20008010082 */
[----:B------:R-:W-:Y:S03]  /*56f0*/  IADD3 R11, R4, 0x11, RZ ;  /* 0x00000011040b7810 */ /* 0x000fe60007ffe0ff */
[----:B------:R-:W-:Y:S03]  /*5700*/  @!P0 FSEL R10, R10, -INF , !P1 ;  /* 0xff8000000a0a8808 */ /* 0x000fe60004800000 */
[----:B------:R-:W1:Y:S01]  /*5710*/  MUFU.TANH R117, R16 ;  /* 0x0000001000757308 */ /* 0x000e620000002400 */
[----:B--2---:R-:W-:Y:S01]  /*5720*/  FFMA.FTZ R9, R14, UR5, R120 ;  /* 0x000000050e097c23 */ /* 0x004fe20008010078 */
[----:B------:R-:W-:Y:S01]  /*5730*/  @!P0 ISETP.GE.AND P1, PT, R12, R8, PT ;  /* 0x000000080c00820c */ /* 0x000fe20003f26270 */
[--C-:B------:R-:W-:Y:S01]  /*5740*/  FFMA.FTZ R10, R10, UR16, -R6.reuse ;  /* 0x000000100a0a7c23 */ /* 0x100fe20008010806 */
[----:B------:R-:W-:Y:S02]  /*5750*/  @!P0 FSEL R13, R13, -INF , !P2 ;  /* 0xff8000000d0d8808 */ /* 0x000fe40005000000 */
[----:B------:R-:W-:Y:S04]  /*5760*/  @!P0 FSEL R9, R9, -INF , !P1 ;  /* 0xff80000009098808 */ /* 0x000fe80004800000 */
[----:B------:R2:W-:Y:S01]  /*5770*/  MUFU.EX2 R202, R10 ;  /* 0x0000000a00ca7308 */ /* 0x0005e20000000800 */
[-C--:B------:R-:W-:Y:S01]  /*5780*/  @!P0 ISETP.GE.AND P1, PT, R12, R7.reuse, PT ;  /* 0x000000070c00820c */ /* 0x080fe20003f26270 */
[----:B------:R-:W-:Y:S01]  /*5790*/  FFMA.FTZ R12, R13, UR16, -R5 ;  /* 0x000000100d0c7c23 */ /* 0x000fe20008010805 */
[----:B------:R-:W-:Y:S07]  /*57a0*/  FFMA.FTZ R9, R9, UR16, -R6 ;  /* 0x0000001009097c23 */ /* 0x000fee0008010806 */
[----:B------:R3:W-:Y:S10]  /*57b0*/  MUFU.EX2 R199, R9 ;  /* 0x0000000900c77308 */ /* 0x0007f40000000800 */
[----:B------:R4:W-:Y:S01]  /*57c0*/  MUFU.EX2 R224, R12 ;  /* 0x0000000c00e07308 */ /* 0x0009e20000000800 */
[----:B--2---:R-:W-:Y:S04]  /*57d0*/  IADD3 R10, R4, 0x10, RZ ;  /* 0x00000010040a7810 */ /* 0x004fe80007ffe0ff */
[----:B------:R-:W-:Y:S02]  /*57e0*/  I2FP.F32.S32 R13, R10 ;  /* 0x0000000a000d7245 */ /* 0x000fe40000201400 */
[----:B------:R-:W-:Y:S03]  /*57f0*/  @!P0 ISETP.GE.AND P2, PT, R10, R7, PT ;  /* 0x000000070a00820c */ /* 0x000fe60003f46270 */
[----:B------:R-:W-:Y:S01]  /*5800*/  MUFU.TANH R116, R17 ;  /* 0x0000001100747308 */ /* 0x000fe20000002400 */
[----:B---3--:R-:W-:Y:S01]  /*5810*/  FFMA.FTZ R9, R14, UR5, R129 ;  /* 0x000000050e097c23 */ /* 0x008fe20008010081 */
[----:B------:R-:W-:Y:S04]  /*5820*/  I2FP.F32.S32 R14, R11 ;  /* 0x0000000b000e7245 */ /* 0x000fe80000201400 */
[----:B------:R-:W-:Y:S02]  /*5830*/  @!P0 FSEL R9, R9, -INF , !P1 ;  /* 0xff80000009098808 */ /* 0x000fe40004800000 */
[-C--:B------:R-:W-:Y:S01]  /*5840*/  @!P0 ISETP.GE.AND P1, PT, R10, R8.reuse, PT ;  /* 0x000000080a00820c */ /* 0x080fe20003f26270 */
[----:B----4-:R-:W-:Y:S01]  /*5850*/  FFMA.FTZ R12, R13, UR5, R118 ;  /* 0x000000050d0c7c23 */ /* 0x010fe20008010076 */
[----:B------:R-:W-:Y:S01]  /*5860*/  IADD3 R10, R4, 0x19, RZ ;  /* 0x00000019040a7810 */ /* 0x000fe20007ffe0ff */
[----:B------:R-:W-:Y:S01]  /*5870*/  FFMA.FTZ R9, R9, UR16, -R5 ;  /* 0x0000001009097c23 */ /* 0x000fe20008010805 */
[----:B------:R-:W2:Y:S02]  /*5880*/  MUFU.TANH R125, R18 ;  /* 0x00000012007d7308 */ /* 0x000ea40000002400 */
[----:B------:R-:W-:Y:S02]  /*5890*/  @!P0 FSEL R12, R12, -INF , !P1 ;  /* 0xff8000000c0c8808 */ /* 0x000fe40004800000 */
[----:B------:R-:W-:Y:S03]  /*58a0*/  @!P0 ISETP.GE.AND P1, PT, R11, R8, PT ;  /* 0x000000080b00820c */ /* 0x000fe60003f26270 */
[--C-:B------:R-:W-:Y:S03]  /*58b0*/  FFMA.FTZ R12, R12, UR16, -R6.reuse ;  /* 0x000000100c0c7c23 */ /* 0x100fe60008010806 */
[----:B------:R3:W-:Y:S10]  /*58c0*/  MUFU.EX2 R223, R9 ;  /* 0x0000000900df7308 */ /* 0x0007f40000000800 */
[----:B------:R4:W-:Y:S10]  /*58d0*/  MUFU.EX2 R201, R12 ;  /* 0x0000000c00c97308 */ /* 0x0009f40000000800 */
[----:B------:R-:W2:Y:S01]  /*58e0*/  MUFU.TANH R124, R19 ;  /* 0x00000013007c7308 */ /* 0x000ea20000002400 */
[----:B---3--:R-:W-:Y:S05]  /*58f0*/  FFMA.FTZ R9, R14, UR5, R119 ;  /* 0x000000050e097c23 */ /* 0x008fea0008010077 */
[----:B------:R-:W-:Y:S02]  /*5900*/  @!P0 FSEL R9, R9, -INF , !P1 ;  /* 0xff80000009098808 */ /* 0x000fe40004800000 */
[-C--:B------:R-:W-:Y:S01]  /*5910*/  @!P0 ISETP.GE.AND P1, PT, R11, R7.reuse, PT ;  /* 0x000000070b00820c */ /* 0x080fe20003f26270 */
[----:B----4-:R-:W-:Y:S01]  /*5920*/  FFMA.FTZ R12, R13, UR5, R127 ;  /* 0x000000050d0c7c23 */ /* 0x010fe2000801007f */
[----:B------:R-:W-:Y:S01]  /*5930*/  IADD3 R11, R4, 0x18, RZ ;  /* 0x00000018040b7810 */ /* 0x000fe20007ffe0ff */
[----:B------:R-:W-:Y:S01]  /*5940*/  FFMA.FTZ R9, R9, UR16, -R6 ;  /* 0x0000001009097c23 */ /* 0x000fe20008010806 */
[----:B------:R-:W-:Y:S02]  /*5950*/  I2FP.F32.S32 R13, R10 ;  /* 0x0000000a000d7245 */ /* 0x000fe40000201400 */
[----:B------:R-:W-:Y:S01]  /*5960*/  @!P0 FSEL R12, R12, -INF , !P2 ;  /* 0xff8000000c0c8808 */ /* 0x000fe20005000000 */
[----:B------:R3:W4:Y:S01]  /*5970*/  MUFU.EX2 R198, R9 ;  /* 0x0000000900c67308 */ /* 0x0007220000000800 */
[----:B------:R-:W-:Y:S03]  /*5980*/  @!P0 ISETP.GE.AND P2, PT, R11, R7, PT ;  /* 0x000000070b00820c */ /* 0x000fe60003f46270 */
[----:B------:R-:W-:Y:S01]  /*5990*/  FFMA.FTZ R4, R12, UR16, -R5 ;  /* 0x000000100c047c23 */ /* 0x000fe20008010805 */
[----:B------:R-:W-:Y:S05]  /*59a0*/  I2FP.F32.S32 R12, R11 ;  /* 0x0000000b000c7245 */ /* 0x000fea0000201400 */
[----:B------:R1:W-:Y:S01]  /*59b0*/  MUFU.EX2 R222, R4 ;  /* 0x0000000400de7308 */ /* 0x0003e20000000800 */
[----:B---3--:R-:W-:Y:S05]  /*59c0*/  FFMA.FTZ R9, R14, UR5, R126 ;  /* 0x000000050e097c23 */ /* 0x008fea000801007e */
[----:B------:R-:W-:Y:S02]  /*59d0*/  @!P0 FSEL R9, R9, -INF , !P1 ;  /* 0xff80000009098808 */ /* 0x000fe40004800000 */
[-C--:B------:R-:W-:Y:S01]  /*59e0*/  @!P0 ISETP.GE.AND P1, PT, R11, R8.reuse, PT ;  /* 0x000000080b00820c */ /* 0x080fe20003f26270 */
[----:B-1----:R-:W-:Y:S02]  /*59f0*/  FFMA.FTZ R4, R12, UR5, R117 ;  /* 0x000000050c047c23 */ /* 0x002fe40008010075 */
[----:B------:R-:W-:Y:S03]  /*5a00*/  FFMA.FTZ R9, R9, UR16, -R5 ;  /* 0x0000001009097c23 */ /* 0x000fe60008010805 */
[----:B------:R-:W-:Y:S01]  /*5a10*/  @!P0 FSEL R4, R4, -INF , !P1 ;  /* 0xff80000004048808 */ /* 0x000fe20004800000 */
[----:B------:R1:W3:Y:S01]  /*5a20*/  MUFU.EX2 R221, R9 ;  /* 0x0000000900dd7308 */ /* 0x0002e20000000800 */
[----:B------:R-:W-:Y:S01]  /*5a30*/  @!P0 ISETP.GE.AND P1, PT, R10, R8, PT ;  /* 0x000000080a00820c */ /* 0x000fe20003f26270 */
[----:B--2---:R-:W-:Y:S02]  /*5a40*/  FFMA.FTZ R8, R12, UR5, R125 ;  /* 0x000000050c087c23 */ /* 0x004fe4000801007d */
[----:B------:R-:W-:Y:S03]  /*5a50*/  FFMA.FTZ R4, R4, UR16, -R6 ;  /* 0x0000001004047c23 */ /* 0x000fe60008010806 */
[----:B------:R-:W-:Y:S03]  /*5a60*/  @!P0 FSEL R8, R8, -INF , !P2 ;  /* 0xff80000008088808 */ /* 0x000fe60005000000 */
[----:B------:R2:W-:Y:S02]  /*5a70*/  MUFU.EX2 R197, R4 ;  /* 0x0000000400c57308 */ /* 0x0005e40000000800 */
[--C-:B------:R-:W-:Y:S08]  /*5a80*/  FFMA.FTZ R8, R8, UR16, -R5.reuse ;  /* 0x0000001008087c23 */ /* 0x100ff00008010805 */
[----:B------:R3:W-:Y:S01]  /*5a90*/  MUFU.EX2 R207, R8 ;  /* 0x0000000800cf7308 */ /* 0x0007e20000000800 */
[----:B-1----:R-:W-:Y:S05]  /*5aa0*/  FFMA.FTZ R9, R13, UR5, R116 ;  /* 0x000000050d097c23 */ /* 0x002fea0008010074 */
[----:B------:R-:W-:Y:S02]  /*5ab0*/  @!P0 FSEL R9, R9, -INF , !P1 ;  /* 0xff80000009098808 */ /* 0x000fe40004800000 */
[----:B------:R-:W-:Y:S01]  /*5ac0*/  @!P0 ISETP.GE.AND P1, PT, R10, R7, PT ;  /* 0x000000070a00820c */ /* 0x000fe20003f26270 */
[----:B--2---:R-:W-:Y:S01]  /*5ad0*/  FFMA.FTZ R4, R13, UR5, R124 ;  /* 0x000000050d047c23 */ /* 0x004fe2000801007c */
[----:B----4-:R-:W-:Y:S01]  /*5ae0*/  F2FP.BF16.F32.PACK_AB R7, R198, R201 ;  /* 0x000000c9c607723e */ /* 0x010fe200000010ff */
[----:B------:R-:W-:Y:S03]  /*5af0*/  FFMA.FTZ R6, R9, UR16, -R6 ;  /* 0x0000001009067c23 */ /* 0x000fe60008010806 */
[----:B------:R-:W-:Y:S01]  /*5b00*/  @!P0 FSEL R4, R4, -INF , !P1 ;  /* 0xff80000004048808 */ /* 0x000fe20004800000 */
[----:B------:R1:W2:Y:S01]  /*5b10*/  MUFU.EX2 R196, R6 ;  /* 0x0000000600c47308 */ /* 0x0002a20000000800 */
[----:B------:R-:W-:Y:S02]  /*5b20*/  IADD3 R114, P0, R243, UR14, RZ ;  /* 0x0000000ef3727c10 */ /* 0x000fe4000ff1e0ff */
[----:B---3--:R-:W-:Y:S01]  /*5b30*/  F2FP.BF16.F32.PACK_AB R8, R223, R224 ;  /* 0x000000e0df08723e */ /* 0x008fe200000010ff */
[----:B------:R-:W-:Y:S01]  /*5b40*/  FFMA.FTZ R5, R4, UR16, -R5 ;  /* 0x0000001004057c23 */ /* 0x000fe20008010805 */
[----:B------:R-:W-:Y:S02]  /*5b50*/  F2FP.BF16.F32.PACK_AB R4, R199, R202 ;  /* 0x000000cac704723e */ /* 0x000fe400000010ff */
[----:B------:R-:W-:Y:S03]  /*5b60*/  IADD3.X R115, R242, UR13, RZ, P0, !PT ;  /* 0x0000000df2737c10 */ /* 0x000fe600087fe4ff */
[----:B------:R3:W4:Y:S01]  /*5b70*/  MUFU.EX2 R206, R5 ;  /* 0x0000000500ce7308 */ /* 0x0007220000000800 */
[----:B------:R-:W-:Y:S01]  /*5b80*/  PLOP3.LUT P0, PT, PT, PT, UP0, 0x80, 0x0 ;  /* 0x000000000000781c */ /* 0x000fe20003f0f008 */
[----:B------:R-:W4:Y:S05]  /*5b90*/  LDG.E R113, desc[UR6][R114.64] ;  /* 0x0000000672717981 */ /* 0x000f2a000c1e1900 */
[----:B------:R-:W4:Y:S01]  /*5ba0*/  LDG.E R112, desc[UR6][R114.64+0x20] ;  /* 0x0000200672707981 */ /* 0x000f22000c1e1900 */
[----:B-1----:R-:W-:Y:S05]  /*5bb0*/  F2FP.BF16.F32.PACK_AB R6, R200, R203 ;  /* 0x000000cbc806723e */ /* 0x002fea00000010ff */
[----:B------:R1:W-:Y:S01]  /*5bc0*/  STS [R234+0x22000], R6 ;  /* 0x02200006ea007388 */ /* 0x0003e20000000800 */
[----:B---3--:R-:W-:Y:S05]  /*5bd0*/  F2FP.BF16.F32.PACK_AB R5, R225, R226 ;  /* 0x000000e2e105723e */ /* 0x008fea00000010ff */
[----:B------:R2:W-:Y:S05]  /*5be0*/  STS [R234+0x22400], R5 ;  /* 0x02240005ea007388 */ /* 0x0005ea0000000800 */
[----:B------:R4:W-:Y:S05]  /*5bf0*/  STS [R236+0x22000], R4 ;  /* 0x02200004ec007388 */ /* 0x0009ea0000000800 */
[----:B------:R-:W-:Y:S05]  /*5c00*/  STS [R236+0x22400], R8 ;  /* 0x02240008ec007388 */ /* 0x000fea0000000800 */
[----:B------:R-:W-:Y:S01]  /*5c10*/  STS [R231+0x22000], R7 ;  /* 0x02200007e7007388 */ /* 0x000fe20000000800 */
[----:B-1----:R-:W-:Y:S05]  /*5c20*/  F2FP.BF16.F32.PACK_AB R6, R221, R222 ;  /* 0x000000dedd06723e */ /* 0x002fea00000010ff */
[----:B------:R-:W-:Y:S01]  /*5c30*/  STS [R231+0x22400], R6 ;  /* 0x02240006e7007388 */ /* 0x000fe20000000800 */
[----:B--2---:R-:W-:Y:S02]  /*5c40*/  F2FP.BF16.F32.PACK_AB R5, R196, R197 ;  /* 0x000000c5c405723e */ /* 0x004fe400000010ff */
[----:B----4-:R-:W-:Y:S03]  /*5c50*/  F2FP.BF16.F32.PACK_AB R4, R206, R207 ;  /* 0x000000cfce04723e */ /* 0x010fe600000010ff */
        /* <DEDUP_REMOVED lines=368> */
.L_x_699:
        /* <DEDUP_REMOVED lines=472> */
.L_x_700:
        /* <DEDUP_REMOVED lines=222> */
.L_x_702:
        /* <DEDUP_REMOVED lines=19> */
.L_x_703:
        /* <DEDUP_REMOVED lines=58> */
.L_x_705:
[----:B------:R-:W-:Y:S05]  /*a390*/  BSYNC B0 ;  /* 0x0000000000007941 */ /* 0x000fea0003800000 */
.L_x_704:
        /* <DEDUP_REMOVED lines=22> */
.L_x_707:
[----:B------:R-:W-:Y:S05]  /*a500*/  BSYNC B0 ;  /* 0x0000000000007941 */ /* 0x000fea0003800000 */
.L_x_706:
        /* <DEDUP_REMOVED lines=38> */
.L_x_709:
[----:B------:R-:W-:Y:S05]  /*a770*/  BSYNC B0 ;  /* 0x0000000000007941 */ /* 0x000fea0003800000 */
.L_x_708:
        /* <DEDUP_REMOVED lines=21> */
.L_x_682:
[----:B------:R-:W-:Y:S05]  /*a8d0*/  BSYNC B1 ;  /* 0x0000000000017941 */ /* 0x000fea0003800000 */
.L_x_668:
[----:B------:R-:W-:Y:S01]  /*a8e0*/  ULDC UR5, c[0x0][0xc] ;  /* 0x0000030000057ab9 */ /* 0x000fe20000000800 */
[----:B------:R-:W-:Y:S02]  /*a8f0*/  UIADD3 UR58, UR58, 0x1, URZ ;  /* 0x000000013a3a7890 */ /* 0x000fe4000fffe03f */
[----:B------:R-:W-:-:S04]  /*a900*/  UIADD3 UR19, UR5, UR19, URZ ;  /* 0x0000001305137290 */ /* 0x000fc8000fffe03f */
[----:B------:R-:W-:-:S06]  /*a910*/  UISETP.GE.AND UP0, UPT, UR19, UR61, UPT ;  /* 0x0000003d1300728c */ /* 0x000fcc000bf06270 */
[----:B------:R-:W-:-:S13]  /*a920*/  PLOP3.LUT P0, PT, PT, PT, UP0, 0x80, 0x0 ;  /* 0x000000000000781c */ /* 0x000fda0003f0f008 */
[----:B------:R-:W-:Y:S05]  /*a930*/  @P0 BRA `(.L_x_710) ;  /* 0x0000000000040947 */ /* 0x000fea0003800000 */
[----:B------:R-:W-:Y:S05]  /*a940*/  BRA `(.L_x_711) ;  /* 0xffffff6000507947 */ /* 0x000fea000383ffff */
.L_x_710:
[----:B------:R-:W-:Y:S05]  /*a950*/  EXIT ;  /* 0x000000000000794d */ /* 0x000fea0003800000 */
.L_x_712:
        /* <DEDUP_REMOVED lines=10> */
.L_x_1050:


//--------------------- .text._ZN5flash25flash_bwd_dot_do_o_kernelILb0E23Flash_bwd_kernel_traitsILi256ELi64ELi64ELi8ELi4ELi2ELi2ELb0ELb1EN7cutlass10bfloat16_tE19Flash_kernel_traitsILi256ELi64ELi64ELi8ES3_EEEEvNS_16Flash_bwd_paramsE --------------------------
	.section	.text._ZN5flash25flash_bwd_dot_do_o_kernelILb0E23Flash_bwd_kernel_traitsILi256ELi64ELi64ELi8ELi4ELi2ELi2ELb0ELb1EN7cutlass10bfloat16_tE19Flash_kernel_traitsILi256ELi64ELi64ELi8ES3_EEEEvNS_16Flash_bwd_paramsE,"ax",@progbits
	.align	128
        .global         _ZN5flash25flash_bwd_dot_do_o_kernelILb0E23Flash_bwd_kernel_traitsILi256ELi64ELi64ELi8ELi4ELi2ELi2ELb0ELb1EN7cutlass10bfloat16_tE19Flash_kernel_traitsILi256ELi64ELi64ELi8ES3_EEEEvNS_16Flash_bwd_paramsE
        .type           _ZN5flash25flash_bwd_dot_do_o_kernelILb0E23Flash_bwd_kernel_traitsILi256ELi64ELi64ELi8ELi4ELi2ELi2ELb0ELb1EN7cutlass10bfloat16_tE19Flash_kernel_traitsILi256ELi64ELi64ELi8ES3_EEEEvNS_16Flash_bwd_paramsE,@function
        .size           _ZN5flash25flash_bwd_dot_do_o_kernelILb0E23Flash_bwd_kernel_traitsILi256ELi64ELi64ELi8ELi4ELi2ELi2ELb0ELb1EN7cutlass10bfloat16_tE19Flash_kernel_traitsILi256ELi64ELi64ELi8ES3_EEEEvNS_16Flash_bwd_paramsE,(.L_x_1051 - _ZN5flash25flash_bwd_dot_do_o_kernelILb0E23Flash_bwd_kernel_traitsILi256ELi64ELi64ELi8ELi4ELi2ELi2ELb0ELb1EN7cutlass10bfloat16_tE19Flash_kernel_traitsILi256ELi64ELi64ELi8ES3_EEEEvNS_16Flash_bwd_paramsE)
        .other          _ZN5flash25flash_bwd_dot_do_o_kernelILb0E23Flash_bwd_kernel_traitsILi256ELi64ELi64ELi8ELi4ELi2ELi2ELb0ELb1EN7cutlass10bfloat16_tE19Flash_kernel_traitsILi256ELi64ELi64ELi8ES3_EEEEvNS_16Flash_bwd_paramsE,@"STO_CUDA_ENTRY STV_DEFAULT"
_ZN5flash25flash_bwd_dot_do_o_kernelILb0E23Flash_bwd_kernel_traitsILi256ELi64ELi64ELi8ELi4ELi2ELi2ELb0ELb1EN7cutlass10bfloat16_tE19Flash_kernel_traitsILi256ELi64ELi64ELi8ES3_EEEEvNS_16Flash_bwd_paramsE:
.text._ZN5flash25flash_bwd_dot_do_o_kernelILb0E23Flash_bwd_kernel_traitsILi256ELi64ELi64ELi8ELi4ELi2ELi2ELb0ELb1EN7cutlass10bfloat16_tE19Flash_kernel_traitsILi256ELi64ELi64ELi8ES3_EEEEvNS_16Flash_bwd_paramsE:
        /* <DEDUP_REMOVED lines=56> */
.L_x_713:
[----:B------:R-:W0:Y:S08]  /*0380*/  LDC R6, c[0x0][0x270] ;  /* 0x00009c00ff067b82 */ /* 0x000e300000000800 */
[----:B------:R-:W1:Y:S01]  /*0390*/  LDC R3, c[0x0][0x2d4] ;  /* 0x0000b500ff037b82 */ /* 0x000e620000000800 */
[----:B0-----:R-:W-:-:S04]  /*03a0*/  IMAD R6, R9, R6, UR5 ;  /* 0x0000000509067e24 */ /* 0x001fc8000f8e0206 */
[----:B-1----:R-:W-:-:S07]  /*03b0*/  IMAD R6, R6, R3, RZ ;  /* 0x0000000306067224 */ /* 0x002fce00078e02ff */
.L_x_714:
        /* <DEDUP_REMOVED lines=74> */
.L_x_716:
[----:B------:R-:W-:Y:S05]  /*0860*/  BSYNC B0 ;  /* 0x0000000000007941 */ /* 0x000fea0003800000 */
.L_x_715:
        /* <DEDUP_REMOVED lines=23> */
.L_x_718:
[----:B------:R-:W-:Y:S05]  /*09e0*/  BSYNC B0 ;  /* 0x0000000000007941 */ /* 0x000fea0003800000 */
.L_x_717:
        /* <DEDUP_REMOVED lines=30> */
.L_x_720:
[----:B------:R-:W-:Y:S05]  /*0bd0*/  BSYNC B0 ;  /* 0x0000000000007941 */ /* 0x000fea0003800000 */
.L_x_719:
        /* <DEDUP_REMOVED lines=31> */
.L_x_722:
[----:B------:R-:W-:Y:S05]  /*0dd0*/  BSYNC B0 ;  /* 0x0000000000007941 */ /* 0x000fea0003800000 */
.L_x_721:
        /* <DEDUP_REMOVED lines=219> */
.L_x_723:
        /* <DEDUP_REMOVED lines=15> */
.L_x_1051:


//--------------------- .text._ZN5flash25flash_bwd_dot_do_o_kernelILb1E23Flash_bwd_kernel_traitsILi256ELi64ELi64ELi8ELi4ELi2ELi2ELb0ELb1EN7cutlass10bfloat16_tE19Flash_kernel_traitsILi256ELi64ELi64ELi8ES3_EEEEvNS_16Flash_bwd_paramsE --------------------------
	.section	.text._ZN5flash25flash_bwd_dot_do_o_kernelILb1E23Flash_bwd_kernel_traitsILi256ELi64ELi64ELi8ELi4ELi2ELi2ELb0ELb1EN7cutlass10bfloat16_tE19Flash_kernel_traitsILi256ELi64ELi64ELi8ES3_EEEEvNS_16Flash_bwd_paramsE,"ax",@progbits
	.align	128
        .global         _ZN5flash25flash_bwd_dot_do_o_kernelILb1E23Flash_bwd_kernel_traitsILi256ELi64ELi64ELi8ELi4ELi2ELi2ELb0ELb1EN7cutlass10bfloat16_tE19Flash_kernel_traitsILi256ELi64ELi64ELi8ES3_EEEEvNS_16Flash_bwd_paramsE
        .type           _ZN5flash25flash_bwd_dot_do_o_kernelILb1E23Flash_bwd_kernel_traitsILi256ELi64ELi64ELi8ELi4ELi2ELi2ELb0ELb1EN7cutlass10bfloat16_tE19Flash_kernel_traitsILi256ELi64ELi64ELi8ES3_EEEEvNS_16Flash_bwd_paramsE,@function
        .size           _ZN5flash25flash_bwd_dot_do_o_kernelILb1E23Flash_bwd_kernel_traitsILi256ELi64ELi64ELi8ELi4ELi2ELi2ELb0ELb1EN7cutlass10bfloat16_tE19Flash_kernel_traitsILi256ELi64ELi64ELi8ES3_EEEEvNS_16Flash_bwd_paramsE,(.L_x_1052 - _ZN5flash25flash_bwd_dot_do_o_kernelILb1E23Flash_bwd_kernel_traitsILi256ELi64ELi64ELi8ELi4ELi2ELi2ELb0ELb1EN7cutlass10bfloat16_tE19Flash_kernel_traitsILi256ELi64ELi64ELi8ES3_EEEEvNS_16Flash_bwd_paramsE)
        .other          _ZN5flash25flash_bwd_dot_do_o_kernelILb1E23Flash_bwd_kernel_traitsILi256ELi64ELi64ELi8ELi4ELi2ELi2ELb0ELb1EN7cutlass10bfloat16_tE19Flash_kernel_traitsILi256ELi64ELi64ELi8ES3_EEEEvNS_16Flash_bwd_paramsE,@"STO_CUDA_ENTRY STV_DEFAULT"
_ZN5flash25flash_bwd_dot_do_o_kernelILb1E23Flash_bwd_kernel_traitsILi256ELi64ELi64ELi8ELi4ELi2ELi2ELb0ELb1EN7cutlass10bfloat16_tE19Flash_kernel_traitsILi256ELi64ELi64ELi8ES3_EEEEvNS_16Flash_bwd_paramsE:
.text._ZN5flash25flash_bwd_dot_do_o_kernelILb1E23Flash_bwd_kernel_traitsILi256ELi64ELi64ELi8ELi4ELi2ELi2ELb0ELb1EN7cutlass10bfloat16_tE19Flash_kernel_traitsILi256ELi64ELi64ELi8ES3_EEEEvNS_16Flash_bwd_paramsE:
        /* <DEDUP_REMOVED lines=65> */
.L_x_724:
        /* <DEDUP_REMOVED lines=27> */
.L_x_725:
[----:B------:R-:W-:-:S04]  /*05c0*/  IMAD R38, R15, R31, R36 ;  /* 0x0000001f0f267224 */ /* 0x000fc800078e0224 */
[----:B------:R-:W-:-:S07]  /*05d0*/  IMAD R38, R38, R16, RZ ;  /* 0x0000001026267224 */ /* 0x000fce00078e02ff */
.L_x_726:
        /* <DEDUP_REMOVED lines=81> */
.L_x_728:
[----:B------:R-:W-:Y:S05]  /*0af0*/  BSYNC B0 ;  /* 0x0000000000007941 */ /* 0x000fea0003800000 */
.L_x_727:
        /* <DEDUP_REMOVED lines=24> */
.L_x_730:
[----:B------:R-:W-:Y:S05]  /*0c80*/  BSYNC B0 ;  /* 0x0000000000007941 */ /* 0x000fea0003800000 */
.L_x_729:
        /* <DEDUP_REMOVED lines=35> */
.L_x_732:
[----:B------:R-:W-:Y:S05]  /*0ec0*/  BSYNC B0 ;  /* 0x0000000000007941 */ /* 0x000fea0003800000 */
.L_x_731:
        /* <DEDUP_REMOVED lines=32> */
.L_x_734:
[----:B------:R-:W-:Y:S05]  /*10d0*/  BSYNC B0 ;  /* 0x0000000000007941 */ /* 0x000fea0003800000 */
.L_x_733:
        /* <DEDUP_REMOVED lines=240> */
.L_x_735:
        /* <DEDUP_REMOVED lines=10> */
.L_x_1052:


//--------------------- .text._ZN5flash27flash_bwd_convert_dq_kernelI23Flash_bwd_kernel_traitsILi256ELi64ELi64ELi8ELi4ELi2ELi2ELb0ELb0EN7cutlass10bfloat16_tE19Flash_kernel_traitsILi256ELi64ELi64ELi8ES3_EEEEvNS_16Flash_bwd_paramsEi --------------------------
	.section	.text._ZN5flash27flash_bwd_convert_dq_kernelI23Flash_bwd_kernel_traitsILi256ELi64ELi64ELi8ELi4ELi2ELi2ELb0ELb0EN7cutlass10bfloat16_tE19Flash_kernel_traitsILi256ELi64ELi64ELi8ES3_EEEEvNS_16Flash_bwd_paramsEi,"ax",@progbits
	.align	128
        .global         _ZN5flash27flash_bwd_convert_dq_kernelI23Flash_bwd_kernel_traitsILi256ELi64ELi64ELi8ELi4ELi2ELi2ELb0ELb0EN7cutlass10bfloat16_tE19Flash_kernel_traitsILi256ELi64ELi64ELi8ES3_EEEEvNS_16Flash_bwd_paramsEi
        .type           _ZN5flash27flash_bwd_convert_dq_kernelI23Flash_bwd_kernel_traitsILi256ELi64ELi64ELi8ELi4ELi2ELi2ELb0ELb0EN7cutlass10bfloat16_tE19Flash_kernel_traitsILi256ELi64ELi64ELi8ES3_EEEEvNS_16Flash_bwd_paramsEi,@function
        .size           _ZN5flash27flash_bwd_convert_dq_kernelI23Flash_bwd_kernel_traitsILi256ELi64ELi64ELi8ELi4ELi2ELi2ELb0ELb0EN7cutlass10bfloat16_tE19Flash_kernel_traitsILi256ELi64ELi64ELi8ES3_EEEEvNS_16Flash_bwd_paramsEi,(.L_x_1053 - _ZN5flash27flash_bwd_convert_dq_kernelI23Flash_bwd_kernel_traitsILi256ELi64ELi64ELi8ELi4ELi2ELi2ELb0ELb0EN7cutlass10bfloat16_tE19Flash_kernel_traitsILi256ELi64ELi64ELi8ES3_EEEEvNS_16Flash_bwd_paramsEi)
        .other          _ZN5flash27flash_bwd_convert_dq_kernelI23Flash_bwd_kernel_traitsILi256ELi64ELi64ELi8ELi4ELi2ELi2ELb0ELb0EN7cutlass10bfloat16_tE19Flash_kernel_traitsILi256ELi64ELi64ELi8ES3_EEEEvNS_16Flash_bwd_paramsEi,@"STO_CUDA_ENTRY STV_DEFAULT"
_ZN5flash27flash_bwd_convert_dq_kernelI23Flash_bwd_kernel_traitsILi256ELi64ELi64ELi8ELi4ELi2ELi2ELb0ELb0EN7cutlass10bfloat16_tE19Flash_kernel_traitsILi256ELi64ELi64ELi8ES3_EEEEvNS_16Flash_bwd_paramsEi:
.text._ZN5flash27flash_bwd_convert_dq_kernelI23Flash_bwd_kernel_traitsILi256ELi64ELi64ELi8ELi4ELi2ELi2ELb0ELb0EN7cutlass10bfloat16_tE19Flash_kernel_traitsILi256ELi64ELi64ELi8ES3_EEEEvNS_16Flash_bwd_paramsEi:
        /* <DEDUP_REMOVED lines=40> */
.L_x_736:
        /* <DEDUP_REMOVED lines=106> */
.L_x_738:
        /* <DEDUP_REMOVED lines=172> */
.L_x_737:
        /* <DEDUP_REMOVED lines=207> */
.L_x_740:
[----:B------:R-:W-:Y:S05]  /*20d0*/  BSYNC B0 ;  /* 0x0000000000007941 */ /* 0x000fea0003800000 */
.L_x_739:
        /* <DEDUP_REMOVED lines=24> */
.L_x_741:
        /* <DEDUP_REMOVED lines=10> */
.L_x_1053:


//--------------------- .text._ZN5flash44flash_bwd_dq_dk_dv_loop_seqk_parallel_kernelI23Flash_bwd_kernel_traitsILi256ELi64ELi64ELi8ELi4ELi2ELi2ELb0ELb0EN7cutlass10bfloat16_tE19Flash_kernel_traitsILi256ELi64ELi64ELi8ES3_EELb1ELb1ELb0ELb0ELb0ELb0ELb0EEEvNS_16Flash_bwd_paramsE --------------------------
	.section	.text._ZN5flash44flash_bwd_dq_dk_dv_loop_seqk_parallel_kernelI23Flash_bwd_kernel_traitsILi256ELi64ELi64ELi8ELi4ELi2ELi2ELb0ELb0EN7cutlass10bfloat16_tE19Flash_kernel_traitsILi256ELi64ELi64ELi8ES3_EELb1ELb1ELb0ELb0ELb0ELb0ELb0EEEvNS_16Flash_bwd_paramsE,"ax",@progbits
	.align	128
        .global         _ZN5flash44flash_bwd_dq_dk_dv_loop_seqk_parallel_kernelI23Flash_bwd_kernel_traitsILi256ELi64ELi64ELi8ELi4ELi2ELi2ELb0ELb0EN7cutlass10bfloat16_tE19Flash_kernel_traitsILi256ELi64ELi64ELi8ES3_EELb1ELb1ELb0ELb0ELb0ELb0ELb0EEEvNS_16Flash_bwd_paramsE
        .type           _ZN5flash44flash_bwd_dq_dk_dv_loop_seqk_parallel_kernelI23Flash_bwd_kernel_traitsILi256ELi64ELi64ELi8ELi4ELi2ELi2ELb0ELb0EN7cutlass10bfloat16_tE19Flash_kernel_traitsILi256ELi64ELi64ELi8ES3_EELb1ELb1ELb0ELb0ELb0ELb0ELb0EEEvNS_16Flash_bwd_paramsE,@function
        .size           _ZN5flash44flash_bwd_dq_dk_dv_loop_seqk_parallel_kernelI23Flash_bwd_kernel_traitsILi256ELi64ELi64ELi8ELi4ELi2ELi2ELb0ELb0EN7cutlass10bfloat16_tE19Flash_kernel_traitsILi256ELi64ELi64ELi8ES3_EELb1ELb1ELb0ELb0ELb0ELb0ELb0EEEvNS_16Flash_bwd_paramsE,(.L_x_1054 - _ZN5flash44flash_bwd_dq_dk_dv_loop_seqk_parallel_kernelI23Flash_bwd_kernel_traitsILi256ELi64ELi64ELi8ELi4ELi2ELi2ELb0ELb0EN7cutlass10bfloat16_tE19Flash_kernel_traitsILi256ELi64ELi64ELi8ES3_EELb1ELb1ELb0ELb0ELb0ELb0ELb0EEEvNS_16Flash_bwd_paramsE)
        .other          _ZN5flash44flash_bwd_dq_dk_dv_loop_seqk_parallel_kernelI23Flash_bwd_kernel_traitsILi256ELi64ELi64ELi8ELi4ELi2ELi2ELb0ELb0EN7cutlass10bfloat16_tE19Flash_kernel_traitsILi256ELi64ELi64ELi8ES3_EELb1ELb1ELb0ELb0ELb0ELb0ELb0EEEvNS_16Flash_bwd_paramsE,@"STO_CUDA_ENTRY STV_DEFAULT"
_ZN5flash44flash_bwd_dq_dk_dv_loop_seqk_parallel_kernelI23Flash_bwd_kernel_traitsILi256ELi64ELi64ELi8ELi4ELi2ELi2ELb0ELb0EN7cutlass10bfloat16_tE19Flash_kernel_traitsILi256ELi64ELi64ELi8ES3_EELb1ELb1ELb0ELb0ELb0ELb0ELb0EEEvNS_16Flash_bwd_paramsE:
.text._ZN5flash44flash_bwd_dq_dk_dv_loop_seqk_parallel_kernelI23Flash_bwd_kernel_traitsILi256ELi64ELi64ELi8ELi4ELi2ELi2ELb0ELb0EN7cutlass10bfloat16_tE19Flash_kernel_traitsILi256ELi64ELi64ELi8ES3_EELb1ELb1ELb0ELb0ELb0ELb0ELb0EEEvNS_16Flash_bwd_paramsE:
        /* <DEDUP_REMOVED lines=14> */
[----:B------:R-:W-:Y:S01]  /*00e0*/  UMOV UR6, URZ ;  /* 0x0000003f00067c82 */ /* 0x000fe20008000000 */
[----:B------:R-:W-:-:S05]  /*00f0*/  IMAD.MOV.U32 R240, RZ, RZ, 0x20 ;  /* 0x00000020fff07424 */ /* 0x000fca00078e00ff */
[----:B------:R-:W3:Y:S08]  /*0100*/  S2UR UR52, SR_CTAID.Y ;  /* 0x00000000003479c3 */ /* 0x000ef00000002600 */
[----:B------:R-:W4:Y:S01]  /*0110*/  S2UR UR59, SR_CTAID.Z ;  /* 0x00000000003b79c3 */ /* 0x000f220000002700 */
[----:B--2---:R-:W-:Y:S01]  /*0120*/  ULEA UR4, UR4, UR5, 0x18 ;  /* 0x0000000504047291 */ /* 0x004fe2000f8ec03f */
[----:B-1----:R-:W-:Y:S01]  /*0130*/  SHF.R.S32.HI R6, RZ, 0x1f, R3 ;  /* 0x0000001fff067819 */ /* 0x002fe20000011403 */
[----:B---3--:R-:W-:-:S03]  /*0140*/  USHF.L.U32 UR5, UR52, 0x7, URZ ;  /* 0x0000000734057899 */ /* 0x008fc6000800063f */
        /* <DEDUP_REMOVED lines=18> */
[----:B------:R-:W-:Y:S01]  /*0270*/  SHF.R.S32.HI R5, RZ, 0x2, R6 ;  /* 0x00000002ff057819 */ /* 0x000fe20000011406 */
[----:B------:R-:W-:Y:S01]  /*0280*/  IMAD.SHL.U32 R11, R11, 0x40, RZ ;  /* 0x000000400b0b7824 */ /* 0x000fe200078e00ff */
[----:B------:R-:W-:-:S02]  /*0290*/  LEA.HI R19, R19, R8, RZ, 0x2 ;  /* 0x0000000813137211 */ /* 0x000fc400078f10ff */
[----:B------:R-:W-:Y:S02]  /*02a0*/  LEA.HI R7, R7, R8, RZ, 0x1 ;  /* 0x0000000807077211 */ /* 0x000fe400078f08ff */
[----:B------:R-:W-:Y:S02]  /*02b0*/  LOP3.LUT R19, R19, 0xfffffffc, RZ, 0xc0, !PT ;  /* 0xfffffffc13137812 */ /* 0x000fe400078ec0ff */
[----:B------:R-:W-:Y:S02]  /*02c0*/  LOP3.LUT R7, R7, 0xfffffffe, RZ, 0xc0, !PT ;  /* 0xfffffffe07077812 */ /* 0x000fe400078ec0ff */
[----:B------:R-:W-:Y:S01]  /*02d0*/  LOP3.LUT R11, R11, 0x1c0, RZ, 0xc0, !PT ;  /* 0x000001c00b0b7812 */ /* 0x000fe200078ec0ff */
[C---:B------:R-:W-:Y:S01]  /*02e0*/  IMAD.IADD R16, R8.reuse, 0x1, -R19 ;  /* 0x0000000108107824 */ /* 0x040fe200078e0a13 */
[----:B------:R-:W-:Y:S01]  /*02f0*/  SHF.R.S32.HI R17, RZ, 0x4, R2 ;  /* 0x00000004ff117819 */ /* 0x000fe20000011402 */
[----:B------:R-:W-:Y:S01]  /*0300*/  IMAD.IADD R7, R8, 0x1, -R7 ;  /* 0x0000000108077824 */ /* 0x000fe200078e0a07 */
[----:B------:R-:W-:-:S02]  /*0310*/  SHF.R.S32.HI R6, RZ, 0x1f, R6 ;  /* 0x0000001fff067819 */ /* 0x000fc40000011406 */
[----:B------:R-:W-:Y:S01]  /*0320*/  SHF.R.U32.HI R8, RZ, 0x3, R11 ;  /* 0x00000003ff087819 */ /* 0x000fe2000001160b */
[----:B------:R-:W-:Y:S01]  /*0330*/  STL [R1], R16 ;  /* 0x0000001001007387 */ /* 0x000fe20000100800 */
[----:B------:R-:W-:Y:S02]  /*0340*/  LEA.HI R2, R2, R17, RZ, 0x1 ;  /* 0x0000001102027211 */ /* 0x000fe400078f08ff */
[C---:B------:R-:W-:Y:S01]  /*0350*/  LOP3.LUT P4, RZ, R4.reuse, 0x4, RZ, 0xc0, !PT ;  /* 0x0000000404ff7812 */ /* 0x040fe2000788c0ff */
[----:B------:R-:W-:Y:S01]  /*0360*/  STL [R1+0x10], R20 ;  /* 0x0000101401007387 */ /* 0x000fe20000100800 */
[----:B------:R-:W-:Y:S02]  /*0370*/  LOP3.LUT R11, R11, 0x38, R20, 0xf8, !PT ;  /* 0x000000380b0b7812 */ /* 0x000fe400078ef814 */
[C---:B------:R-:W-:Y:S01]  /*0380*/  LOP3.LUT P3, RZ, R4.reuse, 0x2, RZ, 0xc0, !PT ;  /* 0x0000000204ff7812 */ /* 0x040fe2000786c0ff */
[----:B------:R-:W-:Y:S01]  /*0390*/  IMAD.SHL.U32 R4, R4, 0x40, RZ ;  /* 0x0000004004047824 */ /* 0x000fe200078e00ff */
[----:B------:R-:W-:-:S02]  /*03a0*/  LEA.HI R6, R6, R5, RZ, 0x3 ;  /* 0x0000000506067211 */ /* 0x000fc400078f18ff */
[----:B------:R-:W-:Y:S02]  /*03b0*/  LOP3.LUT R2, R2, 0xfffffffe, RZ, 0xc0, !PT ;  /* 0xfffffffe02027812 */ /* 0x000fe400078ec0ff */
[----:B------:R-:W-:Y:S01]  /*03c0*/  LOP3.LUT R8, R11, R8, RZ, 0x3c, !PT ;  /* 0x000000080b087212 */ /* 0x000fe200078e3cff */
[----:B------:R-:W-:Y:S01]  /*03d0*/  IMAD.SHL.U32 R11, R7, 0x10, RZ ;  /* 0x00000010070b7824 */ /* 0x000fe200078e00ff */
[----:B------:R-:W-:Y:S01]  /*03e0*/  LOP3.LUT R6, R6, 0xfffffff8, RZ, 0xc0, !PT ;  /* 0xfffffff806067812 */ /* 0x000fe200078ec0ff */
[----:B------:R-:W-:Y:S01]  /*03f0*/  IMAD.IADD R2, R17, 0x1, -R2 ;  /* 0x0000000111027824 */ /* 0x000fe200078e0a02 */
[----:B------:R-:W-:Y:S02]  /*0400*/  LOP3.LUT R4, R4, 0x1c0, RZ, 0xc0, !PT ;  /* 0x000001c004047812 */ /* 0x000fe400078ec0ff */
[----:B------:R-:W-:Y:S01]  /*0410*/  SHF.R.S32.HI R17, RZ, 0x7, R10 ;  /* 0x00000007ff117819 */ /* 0x000fe2000001140a */
[----:B------:R-:W-:Y:S01]  /*0420*/  IMAD.IADD R6, R5, 0x1, -R6 ;  /* 0x0000000105067824 */ /* 0x000fe200078e0a06 */
[----:B------:R-:W-:Y:S01]  /*0430*/  LOP3.LUT R250, R4, 0x10, R11, 0xf8, !PT ;  /* 0x0000001004fa7812 */ /* 0x000fe200078ef80b */
[C---:B------:R-:W-:Y:S01]  /*0440*/  IMAD.SHL.U32 R10, R2.reuse, 0x200, RZ ;  /* 0x00000200020a7824 */ /* 0x040fe200078e00ff */
[----:B------:R-:W-:Y:S01]  /*0450*/  SHF.R.S32.HI R5, RZ, 0x1f, R0 ;  /* 0x0000001fff057819 */ /* 0x000fe20000011400 */
[----:B------:R-:W-:Y:S01]  /*0460*/  IMAD.SHL.U32 R251, R2, 0x20, RZ ;  /* 0x0000002002fb7824 */ /* 0x000fe200078e00ff */
[----:B------:R-:W-:-:S02]  /*0470*/  LOP3.LUT R14, R4, 0x8, R15, 0xf8, !PT ;  /* 0x00000008040e7812 */ /* 0x000fc400078ef80f */
[----:B------:R-:W-:Y:S02]  /*0480*/  SHF.R.U32.HI R11, RZ, 0x3, R4 ;  /* 0x00000003ff0b7819 */ /* 0x000fe40000011604 */
[----:B------:R-:W-:Y:S02]  /*0490*/  LOP3.LUT R250, R250, 0x8, R15, 0xf8, !PT ;  /* 0x00000008fafa7812 */ /* 0x000fe400078ef80f */
[----:B------:R-:W-:Y:S02]  /*04a0*/  LEA.HI R5, R5, R0, RZ, 0x2 ;  /* 0x0000000005057211 */ /* 0x000fe400078f10ff */
[----:B------:R-:W-:Y:S02]  /*04b0*/  SHF.R.S32.HI R0, RZ, 0x1f, R13 ;  /* 0x0000001fff007819 */ /* 0x000fe4000001140d */
[----:B------:R-:W-:Y:S02]  /*04c0*/  LOP3.LUT R12, R6, 0x1, RZ, 0xc0, !PT ;  /* 0x00000001060c7812 */ /* 0x000fe400078ec0ff */
[----:B------:R-:W-:Y:S01]  /*04d0*/  LOP3.LUT R241, R14, R11, RZ, 0x3c, !PT ;  /* 0x0000000b0ef17212 */ /* 0x000fe200078e3cff */
[----:B------:R-:W-:Y:S01]  /*04e0*/  IMAD R14, R17, 0x800, R10 ;  /* 0x00000800110e7824 */ /* 0x000fe200078e020a */
[----:B------:R-:W-:Y:S01]  /*04f0*/  LOP3.LUT R250, R10, R250, R11, 0xf6, !PT ;  /* 0x000000fa0afa7212 */ /* 0x000fe200078ef60b */
[----:B------:R-:W-:Y:S01]  /*0500*/  IMAD.SHL.U32 R10, R3, 0x2, RZ ;  /* 0x00000002030a7824 */ /* 0x000fe200078e00ff */
[----:B------:R-:W-:Y:S01]  /*0510*/  SHF.R.S32.HI R11, RZ, 0x6, R9 ;  /* 0x00000006ff0b7819 */ /* 0x000fe20000011409 */
[----:B------:R-:W-:Y:S01]  /*0520*/  IMAD.SHL.U32 R9, R6, 0x40, RZ ;  /* 0x0000004006097824 */ /* 0x000fe200078e00ff */
[----:B------:R-:W-:Y:S01]  /*0530*/  LEA.HI R0, R0, R13, RZ, 0x3 ;  /* 0x0000000d00007211 */ /* 0x000fe200078f18ff */
[----:B------:R-:W-:Y:S01]  /*0540*/  IMAD.IADD R241, R14, 0x1, R241 ;  /* 0x000000010ef17824 */ /* 0x000fe200078e02f1 */
[----:B------:R-:W-:Y:S01]  /*0550*/  ISETP.NE.U32.AND P0, PT, R12, 0x1, PT ;  /* 0x000000010c00780c */ /* 0x000fe20003f05070 */
[----:B------:R-:W-:Y:S01]  /*0560*/  IMAD.SHL.U32 R12, R17, 0x20, RZ ;  /* 0x00000020110c7824 */ /* 0x000fe200078e00ff */
[C---:B------:R-:W-:Y:S01]  /*0570*/  LOP3.LUT R4, R0.reuse, 0xfffffff8, RZ, 0xc0, !PT ;  /* 0xfffffff800047812 */ /* 0x040fe200078ec0ff */
[----:B------:R-:W-:Y:S01]  /*0580*/  IMAD R8, R11, 0x200, R8 ;  /* 0x000002000b087824 */ /* 0x000fe200078e0208 */
[----:B------:R-:W-:Y:S01]  /*0590*/  LOP3.LUT R9, R9, 0x1c0, RZ, 0xc0, !PT ;  /* 0x000001c009097812 */ /* 0x000fe200078ec0ff */
[----:B------:R-:W-:Y:S01]  /*05a0*/  IMAD.SHL.U32 R0, R0, 0x40, RZ ;  /* 0x0000004000007824 */ /* 0x000fe200078e00ff */
[----:B------:R-:W-:Y:S01]  /*05b0*/  R2P PR, R6, 0x6 ;  /* 0x0000000606007804 */ /* 0x000fe20000000000 */
[----:B------:R-:W-:Y:S01]  /*05c0*/  IMAD.SHL.U32 R6, R11, 0x8, RZ ;  /* 0x000000080b067824 */ /* 0x000fe200078e00ff */
[----:B------:R-:W-:Y:S01]  /*05d0*/  LOP3.LUT R12, R9, 0x20, R12, 0xf8, !PT ;  /* 0x00000020090c7812 */ /* 0x000fe200078ef80c */
[----:B------:R-:W-:Y:S01]  /*05e0*/  IMAD.IADD R4, R13, 0x1, -R4 ;  /* 0x000000010d047824 */ /* 0x000fe200078e0a04 */
[----:B------:R-:W-:Y:S01]  /*05f0*/  SHF.R.U32.HI R3, RZ, 0x3, R9 ;  /* 0x00000003ff037819 */ /* 0x000fe20000011609 */
[----:B------:R1:W-:Y:S01]  /*0600*/  STL [R1+0x4], R8 ;  /* 0x0000040801007387 */ /* 0x0003e20000100800 */
[----:B------:R-:W-:Y:S01]  /*0610*/  LOP3.LUT R6, R6, 0x18, RZ, 0xc0, !PT ;  /* 0x0000001806067812 */ /* 0x000fe200078ec0ff */
[----:B------:R-:W-:Y:S01]  /*0620*/  IMAD.SHL.U32 R4, R4, 0x40, RZ ;  /* 0x0000004004047824 */ /* 0x000fe200078e00ff */
[----:B------:R-:W-:-:S02]  /*0630*/  LOP3.LUT R11, R12, R3, RZ, 0x3c, !PT ;  /* 0x000000030c0b7212 */ /* 0x000fc400078e3cff */
[----:B------:R-:W-:Y:S02]  /*0640*/  LOP3.LUT R251, R6, 0x20, R251, 0xf8, !PT ;  /* 0x0000002006fb7812 */ /* 0x000fe400078ef8fb */
[----:B------:R-:W-:Y:S01]  /*0650*/  LOP3.LUT R6, R3, R9, R6, 0x1e, !PT ;  /* 0x0000000903067212 */ /* 0x000fe200078e1e06 */
[----:B------:R-:W-:Y:S01]  /*0660*/  IMAD R9, R7, 0x400, R10 ;  /* 0x0000040007097824 */ /* 0x000fe200078e020a */
[----:B------:R-:W-:Y:S02]  /*0670*/  LOP3.LUT R4, R4, 0x1c0, RZ, 0xc0, !PT ;  /* 0x000001c004047812 */ /* 0x000fe400078ec0ff */
[----:B------:R-:W-:Y:S02]  /*0680*/  LOP3.LUT R0, R0, 0xfffffe00, RZ, 0xc0, !PT ;  /* 0xfffffe0000007812 */ /* 0x000fe400078ec0ff */
[----:B------:R-:W-:Y:S02]  /*0690*/  SHF.R.U32.HI R249, RZ, 0x3, R4 ;  /* 0x00000003fff97819 */ /* 0x000fe40000011604 */
[----:B------:R-:W-:Y:S01]  /*06a0*/  SEL R240, R240, 0xffffffe0, !P3 ;  /* 0xffffffe0f0f07807 */ /* 0x000fe20005800000 */
[----:B------:R-:W-:Y:S01]  /*06b0*/  IMAD R252, R16, 0x400, R0 ;  /* 0x0000040010fc7824 */ /* 0x000fe200078e0200 */
[----:B------:R-:W-:-:S02]  /*06c0*/  LOP3.LUT R251, R249, R251, R4, 0x1e, !PT ;  /* 0x000000fbf9fb7212 */ /* 0x000fc400078e1e04 */
[----:B------:R-:W-:Y:S02]  /*06d0*/  LEA R241, R241, UR4, 0x1 ;  /* 0x00000004f1f17c11 */ /* 0x000fe4000f8e08ff */
[----:B------:R-:W-:Y:S02]  /*06e0*/  LOP3.LUT R251, R251, R0, RZ, 0xfc, !PT ;  /* 0x00000000fbfb7212 */ /* 0x000fe400078efcff */
[----:B------:R-:W-:Y:S01]  /*06f0*/  LEA R250, R250, UR4, 0x1 ;  /* 0x00000004fafa7c11 */ /* 0x000fe2000f8e08ff */
[----:B------:R-:W-:Y:S02]  /*0700*/  IMAD.IADD R240, R240, 0x1, R241 ;  /* 0x00000001f0f07824 */ /* 0x000fe400078e02f1 */
[----:B-1----:R-:W-:-:S04]  /*0710*/  IMAD R8, R16, 0x400, R10 ;  /* 0x0000040010087824 */ /* 0x002fc800078e020a */
[----:B------:R-:W-:Y:S02]  /*0720*/  IMAD.IADD R3, R8, 0x1, R11 ;  /* 0x0000000108037824 */ /* 0x000fe400078e020b */
[----:B------:R-:W-:Y:S02]  /*0730*/  IMAD.SHL.U32 R11, R2, 0x8, RZ ;  /* 0x00000008020b7824 */ /* 0x000fe400078e00ff */
[----:B------:R-:W-:Y:S01]  /*0740*/  IMAD.IADD R2, R9, 0x1, R6 ;  /* 0x0000000109027824 */ /* 0x000fe200078e0206 */
[----:B------:R-:W-:Y:S02]  /*0750*/  LEA R9, R3, UR4, 0x1 ;  /* 0x0000000403097c11 */ /* 0x000fe4000f8e08ff */
[----:B------:R-:W-:Y:S01]  /*0760*/  LOP3.LUT R6, R4, 0x8, R11, 0xf8, !PT ;  /* 0x0000000804067812 */ /* 0x000fe200078ef80b */
[----:B------:R-:W-:Y:S02]  /*0770*/  IMAD R4, R7, 0x400, R0 ;  /* 0x0000040007047824 */ /* 0x000fe400078e0200 */
[----:B------:R-:W-:Y:S01]  /*0780*/  IMAD.U32 R0, RZ, RZ, UR5 ;  /* 0x00000005ff007e24 */ /* 0x000fe2000f8e00ff */
[----:B------:R-:W-:Y:S01]  /*0790*/  LOP3.LUT R249, R6, R249, RZ, 0x3c, !PT ;  /* 0x000000f906f97212 */ /* 0x000fe200078e3cff */
[----:B------:R-:W-:Y:S01]  /*07a0*/  IMAD.U32 R6, RZ, RZ, UR6 ;  /* 0x00000006ff067e24 */ /* 0x000fe2000f8e00ff */
[----:B------:R-:W-:Y:S01]  /*07b0*/  USHF.R.S32.HI UR6, URZ, 0x1f, UR52 ;  /* 0x0000001f3f067899 */ /* 0x000fe20008011434 */
[----:B------:R-:W-:Y:S01]  /*07c0*/  IMAD.MOV.U32 R0, RZ, RZ, 0x40 ;  /* 0x00000040ff007424 */ /* 0x000fe200078e00ff */
[----:B----4-:R-:W-:Y:S01]  /*07d0*/  USHF.R.S32.HI UR5, URZ, 0x1f, UR59 ;  /* 0x0000001f3f057899 */ /* 0x010fe2000801143b */
[----:B------:R-:W-:Y:S01]  /*07e0*/  IMAD.IADD R252, R252, 0x1, R249 ;  /* 0x00000001fcfc7824 */ /* 0x000fe200078e02f9 */
[----:B------:R1:W-:Y:S01]  /*07f0*/  STL [R1+0x8], R6 ;  /* 0x0000080601007387 */ /* 0x0003e20000100800 */
[----:B------:R-:W-:-:S03]  /*0800*/  IMAD.IADD R249, R249, 0x1, R4 ;  /* 0x00000001f9f97824 */ /* 0x000fc600078e0204 */
[----:B------:R-:W-:Y:S02]  /*0810*/  IMAD.U32 R4, RZ, RZ, UR5 ;  /* 0x00000005ff047e24 */ /* 0x000fe4000f8e00ff */
[----:B------:R-:W-:Y:S02]  /*0820*/  IMAD.MOV.U32 R4, RZ, RZ, -0x10 ;  /* 0xfffffff0ff047424 */ /* 0x000fe400078e00ff */
[----:B------:R-:W-:Y:S01]  /*0830*/  IMAD.U32 R7, RZ, RZ, UR5 ;  /* 0x00000005ff077e24 */ /* 0x000fe2000f8e00ff */
[----:B------:R-:W-:Y:S01]  /*0840*/  UIADD3 UR5, UR4, 0x28000, URZ ;  /* 0x0002800004057890 */ /* 0x000fe2000fffe03f */
[C---:B------:R-:W-:Y:S01]  /*0850*/  VIADD R7, R9.reuse, 0x20 ;  /* 0x0000002009077836 */ /* 0x040fe20000000000 */
[----:B------:R-:W-:Y:S01]  /*0860*/  SEL R4, R4, 0x10, !P0 ;  /* 0x0000001004047807 */ /* 0x000fe20004000000 */
[----:B------:R-:W-:-:S03]  /*0870*/  @P1 VIADD R7, R9, 0xffffffe0 ;  /* 0xffffffe009071836 */ /* 0x000fc60000000000 */
[----:B------:R-:W-:Y:S01]  /*0880*/  LEA R249, R249, UR5, 0x1 ;  /* 0x00000005f9f97c11 */ /* 0x000fe2000f8e08ff */
[----:B-1----:R-:W-:Y:S01]  /*0890*/  IMAD.U32 R6, RZ, RZ, UR6 ;  /* 0x00000006ff067e24 */ /* 0x002fe2000f8e00ff */
[----:B------:R-:W-:Y:S01]  /*08a0*/  SHF.R.S32.HI R6, RZ, 0x2, R5 ;  /* 0x00000002ff067819 */ /* 0x000fe20000011405 */
[----:B------:R-:W-:Y:S01]  /*08b0*/  UIADD3 UR6, UR4, 0x18000, URZ ;  /* 0x0001800004067890 */ /* 0x000fe2000fffe03f */
[----:B------:R-:W-:-:S03]  /*08c0*/  SEL R5, R0, 0xffffffc0, !P4 ;  /* 0xffffffc000057807 */ /* 0x000fc60006000000 */
[----:B------:R-:W-:Y:S02]  /*08d0*/  IMAD R0, R16, 0x10, R6 ;  /* 0x0000001010007824 */ /* 0x000fe400078e0206 */
[----:B------:R-:W-:Y:S01]  /*08e0*/  LEA R8, R2, UR6, 0x1 ;  /* 0x0000000602087c11 */ /* 0x000fe2000f8e08ff */
[C---:B------:R-:W-:Y:S01]  /*08f0*/  IMAD.IADD R3, R5.reuse, 0x1, R241 ;  /* 0x0000000105037824 */ /* 0x040fe200078e02f1 */
[----:B------:R-:W-:Y:S01]  /*0900*/  ULDC.64 UR6, c[0x0][0x208] ;  /* 0x0000820000067ab9 */ /* 0x000fe20000000a00 */
[----:B------:R1:W-:Y:S01]  /*0910*/  STL [R1+0x18], R0 ;  /* 0x0000180001007387 */ /* 0x0003e20000100800 */
[----:B------:R-:W-:Y:S02]  /*0920*/  IMAD.IADD R2, R5, 0x1, R240 ;  /* 0x0000000105027824 */ /* 0x000fe400078e02f0 */
[C---:B------:R-:W-:Y:S01]  /*0930*/  VIADD R6, R8.reuse, 0x40 ;  /* 0x0000004008067836 */ /* 0x040fe20000000000 */
[----:B------:R2:W-:Y:S01]  /*0940*/  STL [R1+0x1c], R9 ;  /* 0x00001c0901007387 */ /* 0x0005e20000100800 */
[----:B------:R-:W-:-:S03]  /*0950*/  @P2 VIADD R6, R8, 0xffffffc0 ;  /* 0xffffffc008062836 */ /* 0x000fc60000000000 */
[----:B------:R2:W-:Y:S01]  /*0960*/  STL [R1+0x20], R8 ;  /* 0x0000200801007387 */ /* 0x0005e20000100800 */
[----:B-1----:R-:W-:Y:S02]  /*0970*/  IMAD.IADD R0, R5, 0x1, R250 ;  /* 0x0000000105007824 */ /* 0x002fe400078e02fa */
[----:B------:R-:W-:Y:S02]  /*0980*/  IMAD.IADD R5, R9, 0x1, R4 ;  /* 0x0000000109057824 */ /* 0x000fe400078e0204 */
[----:B------:R-:W-:-:S03]  /*0990*/  IMAD.IADD R4, R4, 0x1, R7 ;  /* 0x0000000104047824 */ /* 0x000fc600078e0207 */
[----:B------:R2:W-:Y:S04]  /*09a0*/  STL [R1+0x2c], R5 ;  /* 0x00002c0501007387 */ /* 0x0005e80000100800 */
[----:B------:R2:W-:Y:S04]  /*09b0*/  STL [R1+0x24], R7 ;  /* 0x0000240701007387 */ /* 0x0005e80000100800 */
[----:B------:R2:W-:Y:S04]  /*09c0*/  STL [R1+0x28], R6 ;  /* 0x0000280601007387 */ /* 0x0005e80000100800 */
[----:B------:R2:W-:Y:S02]  /*09d0*/  STL [R1+0x44], R4 ;  /* 0x0000440401007387 */ /* 0x0005e40000100800 */
.L_x_788:
        /* <DEDUP_REMOVED lines=23> */
[----:B--2---:R-:W-:Y:S01]  /*0b50*/  IMAD.U32 R6, RZ, RZ, UR10 ;  /* 0x0000000aff067e24 */ /* 0x004fe2000f8e00ff */
[----:B------:R-:W-:Y:S01]  /*0b60*/  UISETP.NE.AND UP4, UPT, UR18, URZ, UPT ;  /* 0x0000003f1200728c */ /* 0x000fe2000bf85270 */
[----:B------:R-:W-:Y:S01]  /*0b70*/  IMAD.U32 R17, RZ, RZ, UR9 ;  /* 0x00000009ff117e24 */ /* 0x000fe2000f8e00ff */
[----:B------:R-:W-:Y:S01]  /*0b80*/  UISETP.EQ.U32.AND UP1, UPT, UR14, URZ, UPT ;  /* 0x0000003f0e00728c */ /* 0x000fe2000bf22070 */
[----:B------:R-:W-:Y:S01]  /*0b90*/  PLOP3.LUT P3, PT, PT, PT, UP2, 0x80, 0x0 ;  /* 0x000000000000781c */ /* 0x000fe20003f6f028 */
[----:B------:R-:W-:Y:S01]  /*0ba0*/  IMAD.U32 R7, RZ, RZ, UR11 ;  /* 0x0000000bff077e24 */ /* 0x000fe2000f8e00ff */
[----:B------:R-:W-:Y:S01]  /*0bb0*/  UIADD3 UR10, UP0, UR17, UR14, URZ ;  /* 0x0000000e110a7290 */ /* 0x000fe2000ff1e03f */
[----:B---3--:R-:W2:Y:S01]  /*0bc0*/  @P0 LDG.E R4, desc[UR6][R16.64] ;  /* 0x0000000610040981 */ /* 0x008ea2000c1e1900 */
[----:B------:R-:W-:Y:S01]  /*0bd0*/  UISETP.EQ.OR.EX UP1, UPT, UR15, URZ, !UP4, UP1 ;  /* 0x0000003f0f00728c */ /* 0x000fe2000e722710 */
[----:B------:R-:W-:Y:S01]  /*0be0*/  IMAD.U32 R14, RZ, RZ, UR16 ;  /* 0x00000010ff0e7e24 */ /* 0x000fe2000f8e00ff */
[----:B------:R-:W1:Y:S01]  /*0bf0*/  S2R R10, SR_TID.X ;  /* 0x00000000000a7919 */ /* 0x000e620000002100 */
[----:B------:R-:W-:-:S03]  /*0c00*/  UIADD3.X UR5, UR5, UR15, URZ, UP0, !UPT ;  /* 0x0000000f05057290 */ /* 0x000fc600087fe43f */
[----:B------:R-:W-:Y:S01]  /*0c10*/  PLOP3.LUT P2, PT, PT, PT, UP1, 0x80, 0x0 ;  /* 0x000000000000781c */ /* 0x000fe20003f4f018 */
[----:B------:R-:W3:Y:S01]  /*0c20*/  @P1 LDG.E R6, desc[UR6][R6.64] ;  /* 0x0000000606061981 */ /* 0x000ee2000c1e1900 */
[----:B------:R-:W-:Y:S01]  /*0c30*/  IMAD.U32 R15, RZ, RZ, UR13 ;  /* 0x0000000dff0f7e24 */ /* 0x000fe2000f8e00ff */
[----:B------:R-:W-:Y:S01]  /*0c40*/  UMOV UR23, URZ ;  /* 0x0000003f00177c82 */ /* 0x000fe20008000000 */
[----:B------:R-:W-:Y:S01]  /*0c50*/  IMAD.U32 R12, RZ, RZ, UR10 ;  /* 0x0000000aff0c7e24 */ /* 0x000fe2000f8e00ff */
[----:B------:R-:W-:Y:S01]  /*0c60*/  @!UP3 ULDC.64 UR8, c[0x0][0x318] ;  /* 0x0000c6000008bab9 */ /* 0x000fe20000000a00 */
[----:B------:R-:W-:Y:S01]  /*0c70*/  IMAD.U32 R13, RZ, RZ, UR5 ;  /* 0x00000005ff0d7e24 */ /* 0x000fe2000f8e00ff */
[----:B------:R-:W4:Y:S04]  /*0c80*/  @P3 LDG.E R8, desc[UR6][R14.64] ;  /* 0x000000060e083981 */ /* 0x000f28000c1e1900 */
[----:B------:R-:W5:Y:S04]  /*0c90*/  @P3 LDG.E R5, desc[UR6][R14.64+0x4] ;  /* 0x000004060e053981 */ /* 0x000f68000c1e1900 */
        /* <DEDUP_REMOVED lines=12> */
[----:B-1----:R-:W-:Y:S01]  /*0d60*/  SHF.R.S32.HI R9, RZ, 0x1f, R10 ;  /* 0x0000001fff097819 */ /* 0x002fe2000001140a */
[----:B------:R-:W-:Y:S01]  /*0d70*/  USHF.L.U32 UR13, UR16, 0x6, URZ ;  /* 0x00000006100d7899 */ /* 0x000fe2000800063f */
[----:B--2---:R-:W-:Y:S02]  /*0d80*/  @P0 R2UR UR10, R4 ;  /* 0x00000000040a02ca */ /* 0x004fe400000e0000 */
[----:B------:R-:W-:-:S04]  /*0d90*/  ISETP.NE.U32.AND P0, PT, RZ, UR14, PT ;  /* 0x0000000eff007c0c */ /* 0x000fc8000bf05070 */
[----:B------:R-:W-:Y:S02]  /*0da0*/  ISETP.NE.AND.EX P0, PT, RZ, UR15, PT, P0 ;  /* 0x0000000fff007c0c */ /* 0x000fe4000bf05300 */
[----:B---3--:R-:W-:Y:S02]  /*0db0*/  @P1 R2UR UR23, R6 ;  /* 0x00000000061712ca */ /* 0x008fe400000e0000 */
[----:B----4-:R-:W-:Y:S02]  /*0dc0*/  @P3 R2UR UR5, R8 ;  /* 0x00000000080532ca */ /* 0x010fe400000e0000 */
[----:B-----5:R-:W-:-:S09]  /*0dd0*/  @P3 R2UR UR17, R5 ;  /* 0x00000000051132ca */ /* 0x020fd200000e0000 */
        /* <DEDUP_REMOVED lines=9> */
.L_x_742:
[----:B------:R-:W2:Y:S01]  /*0e70*/  LDL R4, [R1+0x8] ;  /* 0x0000080001047983 */ /* 0x000ea20000100800 */
[----:B------:R-:W-:Y:S01]  /*0e80*/  @!UP3 UIADD3 UR10, UR9, UR8, -UR23 ;  /* 0x00000008090ab290 */ /* 0x000fe2000fffe817 */
[----:B------:R-:W-:Y:S01]  /*0e90*/  LEA.HI R6, R9, R10, RZ, 0x3 ;  /* 0x0000000a09067211 */ /* 0x000fe200078f18ff */
[----:B------:R-:W-:Y:S02]  /*0ea0*/  @UP2 UIADD3 UR17, UR17, -UR5, URZ ;  /* 0x8000000511112290 */ /* 0x000fe4000fffe03f */
[----:B------:R-:W-:Y:S01]  /*0eb0*/  UISETP.GT.AND UP0, UPT, UR10, UR32, UPT ;  /* 0x000000200a00728c */ /* 0x000fe2000bf04270 */
[----:B------:R-:W-:-:S04]  /*0ec0*/  SHF.R.S32.HI R6, RZ, 0x3, R6 ;  /* 0x00000003ff067819 */ /* 0x000fc80000011406 */
[----:B------:R-:W-:Y:S01]  /*0ed0*/  SHF.R.S32.HI R7, RZ, 0x1f, R6 ;  /* 0x0000001fff077819 */ /* 0x000fe20000011406 */
[----:B------:R-:W-:Y:S01]  /*0ee0*/  @!UP2 ULDC UR17, c[0x0][0x2c4] ;  /* 0x0000b1000011aab9 */ /* 0x000fe20000000800 */
[----:B------:R-:W-:Y:S02]  /*0ef0*/  PLOP3.LUT P0, PT, PT, PT, UP0, 0x80, 0x0 ;  /* 0x000000000000781c */ /* 0x000fe40003f0f008 */
[----:B--2---:R-:W-:-:S13]  /*0f00*/  R2UR UR14, R4 ;  /* 0x00000000040e72ca */ /* 0x004fda00000e0000 */
[----:B------:R-:W-:-:S06]  /*0f10*/  UIMAD UR8, UR11, UR14, UR13 ;  /* 0x0000000e0b0872a4 */ /* 0x000fcc000f8e020d */
[----:B------:R-:W-:Y:S01]  /*0f20*/  IMAD.U32 R12, RZ, RZ, UR8 ;  /* 0x00000008ff0c7e24 */ /* 0x000fe2000f8e00ff */
[----:B------:R-:W-:-:S04]  /*0f30*/  IADD3 R13, P1, R6, UR8, RZ ;  /* 0x00000008060d7c10 */ /* 0x000fc8000ff3e0ff */
[----:B------:R-:W-:Y:S01]  /*0f40*/  LEA.HI.X.SX32 R12, R12, R7, 0x1, P1 ;  /* 0x000000070c0c7211 */ /* 0x000fe200008f0eff */
[----:B------:R-:W-:Y:S08]  /*0f50*/  @!P0 BRA `(.L_x_743) ;  /* 0x000000a800888947 */ /* 0x000ff00003800000 */
        /* <DEDUP_REMOVED lines=9> */
[----:B------:R-:W-:Y:S01]  /*0ff0*/  ULDC.U8 UR18, c[0x0][0x3d8] ;  /* 0x0000f60000127ab9 */ /* 0x000fe20000000000 */
[----:B------:R-:W-:Y:S02]  /*1000*/  @!UP1 UIMAD UR11, UR60, UR8, URZ ;  /* 0x000000083c0b92a4 */ /* 0x000fe4000f8e023f */
[----:B------:R-:W-:Y:S02]  /*1010*/  UIMAD UR54, UR16, UR15, UR35 ;  /* 0x0000000f103672a4 */ /* 0x000fe4000f8e0223 */
[----:B------:R-:W-:Y:S02]  /*1020*/  @!UP1 UIMAD UR36, UR52, UR9, UR11 ;  /* 0x00000009342492a4 */ /* 0x000fe4000f8e020b */
[----:B------:R-:W-:Y:S01]  /*1030*/  UIADD3 UR11, UR17, 0x3f, URZ ;  /* 0x0000003f110b7890 */ /* 0x000fe2000fffe03f */
[----:B------:R-:W-:Y:S01]  /*1040*/  @UP1 ULDC.64 UR14, c[0x0][0x420] ;  /* 0x00010800000e1ab9 */ /* 0x000fe20000000a00 */
[----:B-1----:R-:W-:Y:S01]  /*1050*/  IABS R11, R4 ;  /* 0x00000004000b7213 */ /* 0x002fe20000000000 */
[----:B------:R-:W-:Y:S01]  /*1060*/  @UP1 UIMAD.WIDE.U32 UR46, UR5, UR14, URZ ;  /* 0x0000000e052e12a5 */ /* 0x000fe2000f8e003f */
[----:B------:R-:W-:Y:S01]  /*1070*/  ISETP.NE.AND P3, PT, R4, RZ, PT ;  /* 0x000000ff0400720c */ /* 0x000fe20003f65270 */
[----:B------:R-:W-:Y:S01]  /*1080*/  ULDC UR61, c[0x0][0x2d4] ;  /* 0x0000b500003d7ab9 */ /* 0x000fe20000000800 */
[----:B------:R-:W1:Y:S01]  /*1090*/  I2F.RP R14, R11 ;  /* 0x0000000b000e7306 */ /* 0x000e620000209400 */
[----:B------:R-:W-:-:S02]  /*10a0*/  UISETP.NE.AND UP3, UPT, UR18, URZ, UPT ;  /* 0x0000003f1200728c */ /* 0x000fc4000bf65270 */
[----:B------:R-:W-:Y:S01]  /*10b0*/  USHF.R.S32.HI UR22, URZ, 0x1f, UR11 ;  /* 0x0000001f3f167899 */ /* 0x000fe2000801140b */
[----:B------:R-:W-:Y:S01]  /*10c0*/  ULDC.64 UR26, c[0x0][0x240] ;  /* 0x00009000001a7ab9 */ /* 0x000fe20000000a00 */
[----:B------:R-:W-:Y:S02]  /*10d0*/  USHF.R.S32.HI UR43, URZ, 0x1f, UR61 ;  /* 0x0000001f3f2b7899 */ /* 0x000fe4000801143d */
[----:B------:R-:W-:Y:S01]  /*10e0*/  UISETP.NE.AND UP0, UPT, UR39, -0x1, UPT ;  /* 0xffffffff2700788c */ /* 0x000fe2000bf05270 */
[----:B------:R-:W-:Y:S01]  /*10f0*/  ULDC UR24, c[0x0][0x2dc] ;  /* 0x0000b70000187ab9 */ /* 0x000fe20000000800 */
[----:B------:R-:W-:Y:S01]  /*1100*/  ULDC UR48, c[0x0][0x270] ;  /* 0x00009c0000307ab9 */ /* 0x000fe20000000800 */
[----:B------:R-:W-:Y:S02]  /*1110*/  @UP1 UIMAD UR40, UR5, UR15, UR47 ;  /* 0x0000000f052812a4 */ /* 0x000fe4000f8e022f */
[----:B------:R-:W-:Y:S01]  /*1120*/  @!UP1 UIMAD.WIDE.U32 UR44, UR52, UR8, URZ ;  /* 0x00000008342c92a5 */ /* 0x000fe2000f8e003f */
[----:B-1----:R-:W1:Y:S01]  /*1130*/  MUFU.RCP R14, R14 ;  /* 0x0000000e000e7308 */ /* 0x002e620000001000 */
[----:B------:R-:W-:-:S02]  /*1140*/  USHF.L.U64.HI UR16, UR52, 0x7, UR60 ;  /* 0x0000000734107899 */ /* 0x000fc4000801023c */
[----:B------:R-:W-:Y:S02]  /*1150*/  UIMAD.WIDE.U32 UR20, UR5, UR26, URZ ;  /* 0x0000001a051472a5 */ /* 0x000fe4000f8e003f */
[----:B------:R-:W-:Y:S02]  /*1160*/  UIMAD.WIDE UR8, UR24, UR48, URZ ;  /* 0x00000030180872a5 */ /* 0x000fe4000f8e023f */
[----:B------:R-:W-:Y:S02]  /*1170*/  UIMAD.WIDE.U32 UR14, UR52, UR61, URZ ;  /* 0x0000003d340e72a5 */ /* 0x000fe4000f8e003f */
[----:B------:R-:W-:Y:S02]  /*1180*/  ULEA.HI UR22, UR22, UR11, URZ, 0x6 ;  /* 0x0000000b16167291 */ /* 0x000fe4000f8f303f */
[----:B------:R-:W-:Y:S02]  /*1190*/  UIMAD UR11, UR43, UR52, URZ ;  /* 0x000000342b0b72a4 */ /* 0x000fe4000f8e023f */
[----:B------:R-:W-:-:S02]  /*11a0*/  USEL UR37, UR16, URZ, UP2 ;  /* 0x0000003f10257287 */ /* 0x000fc40009000000 */
[----:B------:R-:W-:Y:S01]  /*11b0*/  USEL UR41, UR28, UR20, !UP1 ;  /* 0x000000141c297287 */ /* 0x000fe2000c800000 */
[----:B-1----:R-:W-:Y:S01]  /*11c0*/  VIADD R14, R14, 0xffffffe ;  /* 0x0ffffffe0e0e7836 */ /* 0x002fe20000000000 */
[----:B------:R-:W-:Y:S02]  /*11d0*/  UIADD3 UR38, UR29, UR38, URZ ;  /* 0x000000261d267290 */ /* 0x000fe4000fffe03f */
[----:B------:R-:W-:Y:S01]  /*11e0*/  USHF.L.U32 UR13, UR52, 0x7, URZ ;  /* 0x00000007340d7899 */ /* 0x000fe2000800063f */
[----:B------:R-:W1:Y:S01]  /*11f0*/  F2I.FTZ.U32.TRUNC.NTZ R15, R14 ;  /* 0x0000000e000f7305 */ /* 0x000e62000021f000 */
[----:B------:R-:W-:Y:S01]  /*1200*/  ULDC UR49, c[0x0][0x2c4] ;  /* 0x0000b10000317ab9 */ /* 0x000fe20000000800 */
[----:B------:R-:W-:Y:S02]  /*1210*/  UIMAD.WIDE.U32 UR28, UR8, UR14, URZ ;  /* 0x0000000e081c72a5 */ /* 0x000fe4000f8e003f */
[----:B------:R-:W-:Y:S02]  /*1220*/  UIMAD UR16, UR9, UR14, URZ ;  /* 0x0000000e091072a4 */ /* 0x000fe4000f8e023f */
[----:B------:R-:W-:-:S02]  /*1230*/  UIMAD UR14, UR60, UR61, UR11 ;  /* 0x0000003d3c0e72a4 */ /* 0x000fc4000f8e020b */
[----:B------:R-:W-:Y:S02]  /*1240*/  @UP3 UIMAD UR11, UR52, UR49, URZ ;  /* 0x00000031340b32a4 */ /* 0x000fe4000f8e023f */
[----:B------:R-:W-:Y:S02]  /*1250*/  USEL UR42, UR13, URZ, UP2 ;  /* 0x0000003f0d2a7287 */ /* 0x000fe40009000000 */
[----:B------:R-:W-:Y:S02]  /*1260*/  @UP0 UIADD3 UR13, UR23, UR39, URZ ;  /* 0x00000027170d0290 */ /* 0x000fe4000fffe03f */
[----:B------:R-:W-:Y:S01]  /*1270*/  UIADD3 UR14, UR15, UR14, URZ ;  /* 0x0000000e0f0e7290 */ /* 0x000fe2000fffe03f */
[----:B-1----:R-:W-:Y:S01]  /*1280*/  IMAD.MOV R5, RZ, RZ, -R15 ;  /* 0x000000ffff057224 */ /* 0x002fe200078e0a0f */
[----:B------:R-:W-:Y:S01]  /*1290*/  ULDC.U8 UR19, c[0x0][0x480] ;  /* 0x0001200000137ab9 */ /* 0x000fe20000000000 */
[----:B------:R-:W-:Y:S01]  /*12a0*/  IMAD.MOV.U32 R14, RZ, RZ, RZ ;  /* 0x000000ffff0e7224 */ /* 0x000fe200078e00ff */
[----:B------:R-:W-:Y:S01]  /*12b0*/  @UP3 USEL UR15, UR11, UR5, !UP1 ;  /* 0x000000050b0f3287 */ /* 0x000fe2000c800000 */
[----:B------:R-:W-:Y:S01]  /*12c0*/  IMAD R8, R5, R11, RZ ;  /* 0x0000000b05087224 */ /* 0x000fe200078e02ff */
[----:B------:R-:W-:Y:S01]  /*12d0*/  IABS R5, UR59 ;  /* 0x0000003b00057c13 */ /* 0x000fe20008000000 */
[----:B------:R-:W-:-:S02]  /*12e0*/  ULOP3.LUT UR11, UR22, 0xffffffc0, URZ, 0xc0, !UPT ;  /* 0xffffffc0160b7892 */ /* 0x000fc4000f8ec03f */
[----:B------:R-:W-:Y:S01]  /*12f0*/  IMAD.HI.U32 R8, R15, R8, R14 ;  /* 0x000000080f087227 */ /* 0x000fe200078e000e */
[----:B------:R-:W-:Y:S02]  /*1300*/  UISETP.NE.AND UP4, UPT, UR19, URZ, UPT ;  /* 0x0000003f1300728c */ /* 0x000fe4000bf85270 */
[----:B------:R-:W-:Y:S01]  /*1310*/  UIMAD UR35, UR5, UR27, URZ ;  /* 0x0000001b052372a4 */ /* 0x000fe2000f8e023f */
[----:B------:R-:W-:Y:S02]  /*1320*/  @UP0 ULDC.64 UR18, c[0x0][0x248] ;  /* 0x0000920000120ab9 */ /* 0x000fe40000000a00 */
[----:B------:R-:W-:Y:S01]  /*1330*/  IMAD.HI.U32 R14, R8, R5, RZ ;  /* 0x00000005080e7227 */ /* 0x000fe200078e00ff */
[----:B------:R-:W-:Y:S02]  /*1340*/  @UP0 UIMAD.WIDE.U32 UR30, UR13, UR18, URZ ;  /* 0x000000120d1e02a5 */ /* 0x000fe4000f8e003f */
[----:B------:R-:W-:Y:S02]  /*1350*/  @UP0 UIMAD UR51, UR13, UR19, URZ ;  /* 0x000000130d3302a4 */ /* 0x000fe4000f8e023f */
[----:B------:R-:W-:Y:S01]  /*1360*/  IADD3 R8, -R14, RZ, RZ ;  /* 0x000000ff0e087210 */ /* 0x000fe20007ffe1ff */
[----:B------:R-:W-:Y:S01]  /*1370*/  UIADD3 UR11, UR11, -0x40, URZ ;  /* 0xffffffc00b0b7890 */ /* 0x000fe2000fffe03f */
[----:B------:R-:W-:Y:S01]  /*1380*/  @UP3 ULDC UR13, c[0x0][0x2e4] ;  /* 0x0000b900000d3ab9 */ /* 0x000fe20000000800 */
[----:B------:R-:W-:-:S02]  /*1390*/  UIMAD UR16, UR8, UR14, UR16 ;  /* 0x0000000e081072a4 */ /* 0x000fc4000f8e0210 */
[C---:B------:R-:W-:Y:S01]  /*13a0*/  IMAD R8, R11.reuse, R8, R5 ;  /* 0x000000080b087224 */ /* 0x040fe200078e0205 */
[----:B------:R-:W-:Y:S01]  /*13b0*/  @!UP3 UIMAD UR14, UR52, UR48, UR59 ;  /* 0x00000030340eb2a4 */ /* 0x000fe2000f8e023b */
[----:B------:R-:W-:Y:S01]  /*13c0*/  LOP3.LUT R5, R4, UR59, RZ, 0x3c, !PT ;  /* 0x0000003b04057c12 */ /* 0x000fe2000f8e3cff */
[----:B------:R-:W-:Y:S02]  /*13d0*/  @UP1 UIADD3 UR38, UR21, UR35, URZ ;  /* 0x0000002315261290 */ /* 0x000fe4000fffe03f */
[----:B------:R-:W-:Y:S01]  /*13e0*/  ISETP.GT.U32.AND P1, PT, R11, R8, PT ;  /* 0x000000080b00720c */ /* 0x000fe20003f24070 */
[----:B------:R-:W-:Y:S01]  /*13f0*/  @UP3 UIMAD UR48, UR59, UR13, UR15 ;  /* 0x0000000d3b3032a4 */ /* 0x000fe2000f8e020f */
[----:B------:R-:W-:Y:S01]  /*1400*/  ISETP.GE.AND P2, PT, R5, RZ, PT ;  /* 0x000000ff0500720c */ /* 0x000fe20003f46270 */
[----:B------:R-:W-:Y:S02]  /*1410*/  USHF.R.S32.HI UR35, URZ, 0x1f, UR11 ;  /* 0x0000001f3f237899 */ /* 0x000fe4000801140b */
[----:B------:R-:W-:-:S02]  /*1420*/  UIADD3 UR13, UP2, UR11, UR42, URZ ;  /* 0x0000002a0b0d7290 */ /* 0x000fc4000ff5e03f */
[----:B------:R-:W-:Y:S02]  /*1430*/  @!UP3 UIMAD UR48, UR14, UR49, URZ ;  /* 0x000000310e30b2a4 */ /* 0x000fe4000f8e023f */
[----:B------:R-:W-:Y:S02]  /*1440*/  UIADD3.X UR15, UR35, UR37, URZ, UP2, !UPT ;  /* 0x00000025230f7290 */ /* 0x000fe400097fe43f */
[----:B------:R-:W-:Y:S02]  /*1450*/  UIMAD UR14, UR9, UR13, URZ ;  /* 0x0000000d090e72a4 */ /* 0x000fe4000f8e023f */
[----:B------:R-:W-:Y:S01]  /*1460*/  @!P1 IMAD.IADD R8, R8, 0x1, -R11 ;  /* 0x0000000108089824 */ /* 0x000fe200078e0a0b */
[----:B------:R-:W-:Y:S01]  /*1470*/  @UP0 UIADD3 UR33, UR23, UR39, URZ ;  /* 0x0000002717210290 */ /* 0x000fe2000fffe03f */
[----:B------:R-:W-:Y:S01]  /*1480*/  @!P1 VIADD R14, R14, 0x1 ;  /* 0x000000010e0e9836 */ /* 0x000fe20000000000 */
[----:B------:R-:W-:Y:S01]  /*1490*/  PLOP3.LUT P1, PT, PT, PT, UP0, 0x80, 0x0 ;  /* 0x000000000000781c */ /* 0x000fe20003f2f008 */
[----:B------:R-:W-:Y:S01]  /*14a0*/  UIMAD UR53, UR59, UR24, URZ ;  /* 0x000000183b3572a4 */ /* 0x000fe2000f8e023f */
[----:B------:R-:W-:Y:S01]  /*14b0*/  ISETP.GE.U32.AND P0, PT, R8, R11, PT ;  /* 0x0000000b0800720c */ /* 0x000fe20003f06070 */
[----:B------:R-:W-:Y:S01]  /*14c0*/  UIADD3 UR49, UR29, UR16, URZ ;  /* 0x000000101d317290 */ /* 0x000fe2000fffe03f */
[----:B------:R-:W-:Y:S01]  /*14d0*/  @UP0 ULDC.64 UR24, c[0x0][0x250] ;  /* 0x0000940000180ab9 */ /* 0x000fe20000000a00 */
[----:B------:R-:W-:-:S02]  /*14e0*/  UIMAD.WIDE.U32 UR42, UR8, UR13, URZ ;  /* 0x0000000d082a72a5 */ /* 0x000fc4000f8e003f */
[----:B------:R-:W-:Y:S02]  /*14f0*/  UIMAD.WIDE.U32 UR20, UR8, UR5, URZ ;  /* 0x00000005081472a5 */ /* 0x000fe4000f8e003f */
[----:B------:R-:W-:Y:S02]  /*1500*/  UIMAD UR16, UR9, UR5, URZ ;  /* 0x00000005091072a4 */ /* 0x000fe4000f8e023f */
[----:B------:R-:W-:Y:S02]  /*1510*/  UIMAD UR13, UR8, UR15, UR14 ;  /* 0x0000000f080d72a4 */ /* 0x000fe4000f8e020e */
[----:B------:R-:W-:Y:S02]  /*1520*/  @UP0 UIMAD.WIDE.U32 UR8, UR33, UR24, URZ ;  /* 0x00000018210802a5 */ /* 0x000fe4000f8e003f */
[----:B------:R-:W-:Y:S01]  /*1530*/  @P0 IADD3 R14, R14, 0x1, RZ ;  /* 0x000000010e0e0810 */ /* 0x000fe20007ffe0ff */
[----:B------:R-:W-:Y:S01]  /*1540*/  @UP0 UIMAD UR14, UR33, UR25, URZ ;  /* 0x00000019210e02a4 */ /* 0x000fe2000f8e023f */
[----:B------:R-:W-:Y:S01]  /*1550*/  PLOP3.LUT P0, PT, PT, PT, UP3, 0x80, 0x0 ;  /* 0x000000000000781c */ /* 0x000fe20003f0f038 */
[----:B------:R-:W-:-:S02]  /*1560*/  @!UP1 UIADD3 UR40, UR45, UR36, URZ ;  /* 0x000000242d289290 */ /* 0x000fc4000fffe03f */
[----:B------:R-:W-:Y:S01]  /*1570*/  IMAD.MOV.U32 R11, RZ, RZ, R14 ;  /* 0x000000ffff0b7224 */ /* 0x000fe200078e000e */
[----:B------:R-:W-:Y:S02]  /*1580*/  USHF.R.S32.HI UR50, URZ, 0x6, UR22 ;  /* 0x000000063f327899 */ /* 0x000fe40008011416 */
[----:B------:R-:W-:Y:S02]  /*1590*/  USEL UR55, UR54, URZ, UP4 ;  /* 0x0000003f36377287 */ /* 0x000fe4000a000000 */
[----:B------:R-:W-:Y:S01]  /*15a0*/  USEL UR58, UR28, UR20, !UP1 ;  /* 0x000000141c3a7287 */ /* 0x000fe2000c800000 */
[----:B------:R-:W-:Y:S01]  /*15b0*/  @!P2 IADD3 R11, -R11, RZ, RZ ;  /* 0x000000ff0b0ba210 */ /* 0x000fe20007ffe1ff */
[----:B------:R-:W-:Y:S01]  /*15c0*/  USHF.R.S32.HI UR57, URZ, 0x1f, UR53 ;  /* 0x0000001f3f397899 */ /* 0x000fe20008011435 */
[----:B------:R-:W-:Y:S01]  /*15d0*/  @!P3 LOP3.LUT R11, RZ, R4, RZ, 0x33, !PT ;  /* 0x00000004ff0bb212 */ /* 0x000fe200078e33ff */
[----:B------:R-:W-:Y:S02]  /*15e0*/  USEL UR56, UR34, URZ, UP4 ;  /* 0x0000003f22387287 */ /* 0x000fe4000a000000 */
[----:B------:R-:W-:-:S02]  /*15f0*/  @UP0 UIADD3 UR37, UR9, UR14, URZ ;  /* 0x0000000e09250290 */ /* 0x000fc4000fffe03f */
        /* <DEDUP_REMOVED lines=18> */
.L_x_744:
        /* <DEDUP_REMOVED lines=13> */
.L_x_745:
        /* <DEDUP_REMOVED lines=11> */
.L_x_746:
[----:B------:R-:W-:Y:S02]  /*18a0*/  ULDC UR5, c[0x0][0x270] ;  /* 0x00009c0000057ab9 */ /* 0x000fe40000000800 */
[----:B------:R-:W-:-:S04]  /*18b0*/  UIMAD UR5, UR52, UR5, UR59 ;  /* 0x00000005340572a4 */ /* 0x000fc8000f8e023b */
[----:B------:R-:W-:-:S12]  /*18c0*/  UIMAD UR5, UR5, UR61, URZ ;  /* 0x0000003d050572a4 */ /* 0x000fd8000f8e023f */
.L_x_747:
[----:B------:R-:W2:Y:S01]  /*18d0*/  LDL.64 R16, [R1+0x10] ;  /* 0x0000100001107983 */ /* 0x000ea20000100a00 */
[----:B------:R-:W1:Y:S01]  /*18e0*/  LDC.64 R4, c[0x0][0x420] ;  /* 0x00010800ff047b82 */ /* 0x000e620000000a00 */
[----:B------:R-:W-:Y:S01]  /*18f0*/  ULDC UR8, c[0x0][0x2dc] ;  /* 0x0000b70000087ab9 */ /* 0x000fe20000000800 */
[----:B------:R-:W-:Y:S01]  /*1900*/  ULDC UR9, c[0x0][0x270] ;  /* 0x00009c0000097ab9 */ /* 0x000fe20000000800 */
[----:B------:R3:W2:Y:S01]  /*1910*/  LDL.64 R36, [R1+0x10] ;  /* 0x0000100001247983 */ /* 0x0006a20000100a00 */
[----:B------:R-:W-:Y:S01]  /*1920*/  UIMAD UR13, UR8, UR9, URZ ;  /* 0x00000009080d72a4 */ /* 0x000fe2000f8e023f */
[----:B------:R-:W-:Y:S01]  /*1930*/  LEA.HI R15, R9, R10, RZ, 0x5 ;  /* 0x0000000a090f7211 */ /* 0x000fe200078f28ff */
[----:B------:R-:W-:Y:S01]  /*1940*/  UIADD3 UR9, -UR10, UR17, UR32 ;  /* 0x000000110a097290 */ /* 0x000fe2000fffe120 */
[----:B------:R-:W-:Y:S01]  /*1950*/  BSSY B1, `(.L_x_743) ;  /* 0x0000a02000017945 */ /* 0x000fe20003800000 */
[----:B------:R-:W-:Y:S01]  /*1960*/  USHF.R.S32.HI UR51, URZ, 0x1f, UR59 ;  /* 0x0000001f3f337899 */ /* 0x000fe2000801143b */
[----:B------:R-:W-:Y:S01]  /*1970*/  ULDC UR8, c[0x0][0x398] ;  /* 0x0000e60000087ab9 */ /* 0x000fe20000000800 */
[----:B------:R-:W-:Y:S01]  /*1980*/  ULDC.64 UR20, c[0x0][0x428] ;  /* 0x00010a0000147ab9 */ /* 0x000fe20000000a00 */
[----:B------:R-:W-:Y:S01]  /*1990*/  UIADD3 UR9, UR9, -UR8, URZ ;  /* 0x8000000809097290 */ /* 0x000fe2000fffe03f */
[----:B------:R-:W-:Y:S01]  /*19a0*/  MOV R20, UR20 ;  /* 0x0000001400147c02 */ /* 0x000fe20008000f00 */
[----:B------:R-:W-:-:S02]  /*19b0*/  UIMAD UR15, UR51, UR20, URZ ;  /* 0x00000014330f72a4 */ /* 0x000fc4000f8e023f */
[----:B------:R-:W-:Y:S02]  /*19c0*/  USHF.L.U32 UR8, UR13, 0x6, URZ ;  /* 0x000000060d087899 */ /* 0x000fe4000800063f */
[----:B------:R-:W-:Y:S02]  /*19d0*/  UIADD3 UR34, UR11, UR5, URZ ;  /* 0x000000050b227290 */ /* 0x000fe4000fffe03f */
[----:B------:R-:W-:Y:S02]  /*19e0*/  UIADD3 UR16, UR11, UR48, URZ ;  /* 0x000000300b107290 */ /* 0x000fe4000fffe03f */
[----:B------:R-:W-:Y:S01]  /*19f0*/  UIMAD UR21, UR59, UR21, UR15 ;  /* 0x000000153b1572a4 */ /* 0x000fe2000f8e020f */
[----:B-1----:R-:W-:Y:S01]  /*1a00*/  IMAD R26, R4, UR35, RZ ;  /* 0x00000023041a7c24 */ /* 0x002fe2000f8e02ff */
[----:B------:R-:W-:Y:S01]  /*1a10*/  USHF.R.S32.HI UR15, URZ, 0x1f, UR8 ;  /* 0x0000001f3f0f7899 */ /* 0x000fe20008011408 */
[----:B------:R-:W-:Y:S01]  /*1a20*/  IMAD R21, R7, R4, RZ ;  /* 0x0000000407157224 */ /* 0x000fe200078e02ff */
[----:B------:R-:W-:Y:S01]  /*1a30*/  ULDC.64 UR30, c[0x0][0x400] ;  /* 0x00010000001e7ab9 */ /* 0x000fe20000000a00 */
[----:B------:R-:W-:Y:S01]  /*1a40*/  IMAD R26, R5, UR11, R26 ;  /* 0x0000000b051a7c24 */ /* 0x000fe2000f8e021a */
[----:B------:R-:W-:Y:S01]  /*1a50*/  ULDC.64 UR28, c[0x0][0x258] ;  /* 0x00009600001c7ab9 */ /* 0x000fe20000000a00 */
[----:B------:R-:W-:Y:S01]  /*1a60*/  USHF.R.S32.HI UR20, URZ, 0x1f, UR9 ;  /* 0x0000001f3f147899 */ /* 0x000fe20008011409 */
[----:B------:R-:W-:Y:S01]  /*1a70*/  IMAD R21, R6, R5, R21 ;  /* 0x0000000506157224 */ /* 0x000fe200078e0215 */
[----:B------:R-:W-:Y:S01]  /*1a80*/  ULDC.64 UR46, c[0x0][0x478] ;  /* 0x00011e00002e7ab9 */ /* 0x000fe20000000a00 */
[----:B------:R-:W-:Y:S01]  /*1a90*/  ULDC.64 UR44, c[0x0][0x2b0] ;  /* 0x0000ac00002c7ab9 */ /* 0x000fe20000000a00 */
[----:B------:R-:W-:-:S02]  /*1aa0*/  ULEA.HI UR20, UR20, UR9, URZ, 0x6 ;  /* 0x0000000914147291 */ /* 0x000fc4000f8f303f */
[----:B------:R-:W-:Y:S02]  /*1ab0*/  UIADD3 UR5, UR50, -0x1, URZ ;  /* 0xffffffff32057890 */ /* 0x000fe4000fffe03f */
[----:B------:R-:W-:Y:S01]  /*1ac0*/  USHF.R.S32.HI UR20, URZ, 0x6, UR20 ;  /* 0x000000063f147899 */ /* 0x000fe20008011414 */
[----:B--2---:R-:W-:-:S04]  /*1ad0*/  IMAD.MOV.U32 R36, RZ, RZ, R16 ;  /* 0x000000ffff247224 */ /* 0x004fc800078e0010 */
[C---:B------:R-:W-:Y:S01]  /*1ae0*/  VIADD R35, R36.reuse, 0x40 ;  /* 0x0000004024237836 */ /* 0x040fe20000000000 */
[----:B------:R-:W-:Y:S01]  /*1af0*/  SHF.R.S32.HI R37, RZ, 0x1f, R36 ;  /* 0x0000001fff257819 */ /* 0x000fe20000011424 */
[C---:B------:R-:W-:Y:S01]  /*1b00*/  VIADD R34, R36.reuse, 0x80 ;  /* 0x0000008024227836 */ /* 0x040fe20000000000 */
[C---:B------:R-:W-:Y:S02]  /*1b10*/  IADD3 R16, P0, R36.reuse, UR14, RZ ;  /* 0x0000000e24107c10 */ /* 0x040fe4000ff1e0ff */
[----:B------:R-:W-:Y:S01]  /*1b20*/  IADD3 R33, R36, 0xc0, RZ ;  /* 0x000000c024217810 */ /* 0x000fe20007ffe0ff */
[----:B------:R3:W-:Y:S01]  /*1b30*/  STL [R1+0x14], R37 ;  /* 0x0000142501007387 */ /* 0x0007e20000100800 */
[----:B------:R-:W-:Y:S02]  /*1b40*/  IADD3.X R17, R37, UR40, RZ, P0, !PT ;  /* 0x0000002825117c10 */ /* 0x000fe400087fe4ff */
[----:B------:R-:W-:Y:S01]  /*1b50*/  IADD3 R18, P0, R6, UR11, RZ ;  /* 0x0000000b06127c10 */ /* 0x000fe2000ff1e0ff */
[----:B------:R-:W-:Y:S01]  /*1b60*/  IMAD.WIDE.U32 R16, R4, UR11, R16 ;  /* 0x0000000b04107c25 */ /* 0x000fe2000f8e0010 */
[----:B------:R-:W-:-:S02]  /*1b70*/  UIADD3 UR11, UP2, UP1, UR42, UR8, UR53 ;  /* 0x000000082a0b7290 */ /* 0x000fc4000f95e035 */
[----:B------:R-:W-:Y:S01]  /*1b80*/  IADD3.X R23, R7, UR35, RZ, P0, !PT ;  /* 0x0000002307177c10 */ /* 0x000fe200087fe4ff */
[----:B------:R-:W-:Y:S01]  /*1b90*/  UIMAD.WIDE UR34, UR34, 0x4, UR46 ;  /* 0x00000004222278a5 */ /* 0x000fe2000f8e022e */
[----:B------:R-:W-:Y:S01]  /*1ba0*/  IMAD.IADD R27, R17, 0x1, R26 ;  /* 0x00000001111b7824 */ /* 0x000fe200078e021a */
[----:B------:R-:W-:Y:S01]  /*1bb0*/  LOP3.LUT R17, R15, 0xffffffe0, RZ, 0xc0, !PT ;  /* 0xffffffe00f117812 */ /* 0x000fe200078ec0ff */
[----:B------:R-:W-:Y:S01]  /*1bc0*/  UIADD3.X UR8, UR54, UR15, UR57, UP2, UP1 ;  /* 0x0000000f36087290 */ /* 0x000fe200097e2439 */
[----:B------:R-:W-:Y:S01]  /*1bd0*/  SHF.R.S32.HI R15, RZ, 0x5, R15 ;  /* 0x00000005ff0f7819 */ /* 0x000fe2000001140f */
[----:B------:R-:W-:Y:S01]  /*1be0*/  UIADD3 UR11, UP2, UP1, UR56, UR11, UR58 ;  /* 0x0000000b380b7290 */ /* 0x000fe2000f95e03a */
[----:B------:R-:W-:Y:S01]  /*1bf0*/  IMAD.MOV.U32 R26, RZ, RZ, R16 ;  /* 0x000000ffff1a7224 */ /* 0x000fe200078e0010 */
[----:B------:R-:W-:Y:S01]  /*1c00*/  UMOV UR15, UR35 ;  /* 0x00000023000f7c82 */ /* 0x000fe20008000000 */
[----:B------:R-:W-:Y:S01]  /*1c10*/  IMAD.IADD R8, R10, 0x1, -R17 ;  /* 0x000000010a087824 */ /* 0x000fe200078e0a11 */
[----:B------:R-:W-:Y:S01]  /*1c20*/  UIADD3.X UR8, UR55, UR8, UR49, UP2, UP1 ;  /* 0x0000000837087290 */ /* 0x000fe200097e2431 */
[----:B------:R-:W-:Y:S01]  /*1c30*/  IMAD R19, R23, UR26, RZ ;  /* 0x0000001a17137c24 */ /* 0x000fe2000f8e02ff */
[----:B------:R-:W-:Y:S01]  /*1c40*/  UISETP.LT.AND UP1, UPT, URZ, UR20, UPT ;  /* 0x000000143f00728c */ /* 0x000fe2000bf21270 */
[----:B------:R-:W-:Y:S01]  /*1c50*/  IMAD R15, R15, UR13, R8 ;  /* 0x0000000d0f0f7c24 */ /* 0x000fe2000f8e0208 */
[----:B------:R-:W-:Y:S01]  /*1c60*/  UIMAD UR13, UR51, UR28, URZ ;  /* 0x0000001c330d72a4 */ /* 0x000fe2000f8e023f */
[----:B------:R-:W-:Y:S01]  /*1c70*/  IMAD.WIDE.U32 R24, R18, UR26, R36 ;  /* 0x0000001a12187c25 */ /* 0x000fe2000f8e0024 */
[----:B------:R-:W-:-:S02]  /*1c80*/  USEL UR20, URZ, UR20, !UP1 ;  /* 0x000000143f147287 */ /* 0x000fc4000c800000 */
[C---:B------:R-:W-:Y:S01]  /*1c90*/  IADD3 R16, P0, R15.reuse, UR11, RZ ;  /* 0x0000000b0f107c10 */ /* 0x040fe2000ff1e0ff */
[----:B------:R-:W-:Y:S01]  /*1ca0*/  IMAD R19, R18, UR27, R19 ;  /* 0x0000001b12137c24 */ /* 0x000fe2000f8e0213 */
[----:B------:R-:W-:Y:S01]  /*1cb0*/  IADD3 R24, P2, R24, UR41, RZ ;  /* 0x0000002918187c10 */ /* 0x000fe2000ff5e0ff */
[----:B------:R-:W-:Y:S01]  /*1cc0*/  IMAD.WIDE.U32 R26, R20, UR59, R26 ;  /* 0x0000003b141a7c25 */ /* 0x000fe2000f8e001a */
[----:B------:R-:W-:Y:S01]  /*1cd0*/  LEA.HI.X.SX32 R15, R15, UR8, 0x1, P0 ;  /* 0x000000080f0f7c11 */ /* 0x000fe200080f0eff */
[----:B------:R-:W-:Y:S01]  /*1ce0*/  UIMAD UR13, UR59, UR29, UR13 ;  /* 0x0000001d3b0d72a4 */ /* 0x000fe2000f8e020d */
[C---:B------:R-:W-:Y:S01]  /*1cf0*/  LEA R28, P0, R16.reuse, UR30, 0x2 ;  /* 0x0000001e101c7c11 */ /* 0x040fe2000f8010ff */
[----:B------:R-:W-:Y:S01]  /*1d00*/  VIADD R27, R27, UR21 ;  /* 0x000000151b1b7c36 */ /* 0x000fe20008000000 */
[----:B------:R-:W-:Y:S01]  /*1d10*/  IADD3.X R25, R25, UR38, R19, P2, !PT ;  /* 0x0000002619197c10 */ /* 0x000fe200097fe413 */
[----:B------:R-:W-:Y:S01]  /*1d20*/  UISETP.GT.AND UP1, UPT, UR50, UR20, UPT ;  /* 0x000000143200728c */ /* 0x000fe2000bf24270 */
[----:B------:R-:W-:Y:S01]  /*1d30*/  LEA.HI.X R29, R16, UR31, R15, 0x2, P0 ;  /* 0x0000001f101d7c11 */ /* 0x000fe200080f140f */
[----:B------:R-:W-:Y:S01]  /*1d40*/  IMAD.WIDE.U32 R26, R6, R4, R26 ;  /* 0x00000004061a7225 */ /* 0x000fe200078e001a */
[----:B------:R-:W-:Y:S01]  /*1d50*/  MOV R16, UR28 ;  /* 0x0000001c00107c02 */ /* 0x000fe20008000f00 */
[----:B------:R-:W-:Y:S01]  /*1d60*/  ULDC.64 UR28, c[0x0][0x210] ;  /* 0x00008400001c7ab9 */ /* 0x000fe20000000a00 */
[----:B------:R-:W-:Y:S01]  /*1d70*/  ULDC.64 UR30, c[0x0][0x3e0] ;  /* 0x0000f800001e7ab9 */ /* 0x000fe20000000a00 */
[----:B------:R-:W-:Y:S01]  /*1d80*/  IMAD.IADD R21, R27, 0x1, R21 ;  /* 0x000000011b157824 */ /* 0x000fe200078e0215 */
[----:B------:R-:W-:Y:S01]  /*1d90*/  LEA R41, P2, R26, UR30, 0x1 ;  /* 0x0000001e1a297c11 */ /* 0x000fe2000f8408ff */
[----:B------:R-:W-:Y:S01]  /*1da0*/  IMAD.WIDE.U32 R24, R16, UR59, R24 ;  /* 0x0000003b10187c25 */ /* 0x000fe2000f8e0018 */
[----:B------:R3:W-:Y:S01]  /*1db0*/  STL.64 [R1+0x70], R28 ;  /* 0x0000701c01007387 */ /* 0x0007e20000100a00 */
[----:B------:R-:W-:Y:S01]  /*1dc0*/  PLOP3.LUT P0, PT, PT, PT, UP1, 0x80, 0x0 ;  /* 0x000000000000781c */ /* 0x000fe20003f0f018 */
[----:B------:R-:W-:Y:S01]  /*1dd0*/  UIMAD.WIDE UR8, UR16, 0x4, UR44 ;  /* 0x00000004100878a5 */ /* 0x000fe2000f8e022c */
[----:B------:R-:W-:Y:S01]  /*1de0*/  LEA.HI.X R40, R26, UR31, R21, 0x1, P2 ;  /* 0x0000001f1a287c11 */ /* 0x000fe200090f0c15 */
[----:B------:R3:W-:Y:S01]  /*1df0*/  STL [R1+0x40], R35 ;  /* 0x0000402301007387 */ /* 0x0007e20000100800 */
[C---:B------:R-:W-:Y:S01]  /*1e00*/  LEA R39, P3, R24.reuse, UR28, 0x1 ;  /* 0x0000001c18277c11 */ /* 0x040fe2000f8608ff */
[----:B------:R-:W-:Y:S01]  /*1e10*/  UMOV UR16, UR34 ;  /* 0x0000002200107c82 */ /* 0x000fe20008000000 */
[----:B------:R-:W-:Y:S01]  /*1e20*/  IADD3 R17, R25, UR13, RZ ;  /* 0x0000000d19117c10 */ /* 0x000fe2000fffe0ff */
[----:B------:R3:W-:Y:S03]  /*1e30*/  STL [R1+0x3c], R34 ;  /* 0x00003c2201007387 */ /* 0x0007e60000100800 */
[----:B------:R-:W-:Y:S01]  /*1e40*/  LEA.HI.X R38, R24, UR29, R17, 0x1, P3 ;  /* 0x0000001d18267c11 */ /* 0x000fe200098f0c11 */
[----:B------:R3:W-:Y:S04]  /*1e50*/  STL [R1+0x4c], R39 ;  /* 0x00004c2701007387 */ /* 0x0007e80000100800 */
[----:B------:R3:W-:Y:S04]  /*1e60*/  STL [R1+0x54], R41 ;  /* 0x0000542901007387 */ /* 0x0007e80000100800 */
        /* <DEDUP_REMOVED lines=23> */
.L_x_749:
        /* <DEDUP_REMOVED lines=20> */
.L_x_750:
        /* <DEDUP_REMOVED lines=37> */
.L_x_752:
[----:B------:R-:W-:Y:S05]  /*2370*/  BSYNC B0 ;  /* 0x0000000000007941 */ /* 0x000fea0003800000 */
.L_x_751:
        /* <DEDUP_REMOVED lines=21> */
.L_x_754:
[----:B------:R-:W-:Y:S05]  /*24d0*/  BSYNC B0 ;  /* 0x0000000000007941 */ /* 0x000fea0003800000 */
.L_x_753:
        /* <DEDUP_REMOVED lines=33> */
.L_x_756:
[----:B------:R-:W-:Y:S05]  /*26f0*/  BSYNC B0 ;  /* 0x0000000000007941 */ /* 0x000fea0003800000 */
.L_x_755:
        /* <DEDUP_REMOVED lines=22> */
.L_x_748:
        /* <DEDUP_REMOVED lines=19> */
[----:B---3--:R-:W2:Y:S01]  /*2990*/  LDC.64 R28, c[0x0][0x3e0] ;  /* 0x0000f800ff1c7b82 */ /* 0x008ea20000000a00 */
        /* <DEDUP_REMOVED lines=39> */
.L_x_759:
[----:B------:R-:W-:Y:S05]  /*2c10*/  BSYNC B0 ;  /* 0x0000000000007941 */ /* 0x000fea0003800000 */
.L_x_758:
[----:B------:R1:W-:Y:S01]  /*2c20*/  @P5 STS.128 [R32+0x11000], RZ ;  /* 0x011000ff20005388 */ /* 0x0003e20000000c00 */
[----:B--2---:R-:W-:Y:S01]  /*2c30*/  VIADD R22, R42, 0x4000 ;  /* 0x000040002a167836 */ /* 0x004fe20000000000 */
        /* <DEDUP_REMOVED lines=8> */
[----:B---34-:R-:W-:Y:S01]  /*2cc0*/  IMAD.WIDE.U32 R28, R4, 0x20, RZ ;  /* 0x00000020041c7825 */ /* 0x018fe200078e00ff */
        /* <DEDUP_REMOVED lines=14> */
[C---:B------:R-:W-:Y:S02]  /*2db0*/  @!P4 LEA.HI.X R5, R26.reuse, UR31, R21, 0x1, P1 ;  /* 0x0000001f1a05cc11 */ /* 0x040fe400088f0c15 */
[----:B------:R-:W-:Y:S01]  /*2dc0*/  ISETP.GE.AND P1, PT, R33, UR14, PT ;  /* 0x0000000e21007c0c */ /* 0x000fe2000bf26270 */
[----:B------:R2:W-:Y:S01]  /*2dd0*/  @P4 STS.128 [R32+0x13000], RZ ;  /* 0x013000ff20004388 */ /* 0x0005e20000000c00 */
        /* <DEDUP_REMOVED lines=19> */
.L_x_761:
[----:B------:R-:W-:Y:S05]  /*2f10*/  BSYNC B0 ;  /* 0x0000000000007941 */ /* 0x000fea0003800000 */
.L_x_760:
[----:B--234-:R-:W-:Y:S01]  /*2f20*/  LEA R28, R22, UR4, 0x1 ;  /* 0x00000004161c7c11 */ /* 0x01cfe2000f8e08ff */
        /* <DEDUP_REMOVED lines=20> */
.L_x_763:
[----:B------:R-:W3:Y:S01]  /*3070*/  LDC.64 R4, c[0x0][0x210] ;  /* 0x00008400ff047b82 */ /* 0x000ee20000000a00 */
        /* <DEDUP_REMOVED lines=9> */
[----:B------:R-:W-:Y:S01]  /*3110*/  @!P1 MOV R22, R39 ;  /* 0x0000002700169202 */ /* 0x000fe20000000f00 */
[----:B------:R4:W-:Y:S01]  /*3120*/  @P1 STS [R28], RZ ;  /* 0x000000ff1c001388 */ /* 0x0009e20000000800 */
[----:B------:R-:W-:-:S03]  /*3130*/  @!P1 IMAD.MOV.U32 R23, RZ, RZ, R38 ;  /* 0x000000ffff179224 */ /* 0x000fc600078e0026 */
[----:B------:R4:W-:Y:S01]  /*3140*/  @P1 STS [R28+0x4], RZ ;  /* 0x000004ff1c001388 */ /* 0x0009e20000000800 */
[----:B---3--:R-:W-:-:S03]  /*3150*/  IMAD.WIDE R20, R36, 0x2, R4 ;  /* 0x0000000224147825 */ /* 0x008fc600078e0204 */
        /* <DEDUP_REMOVED lines=35> */
.L_x_764:
[----:B------:R-:W-:Y:S05]  /*3390*/  BSYNC B0 ;  /* 0x0000000000007941 */ /* 0x000fea0003800000 */
.L_x_762:
        /* <DEDUP_REMOVED lines=21> */
.L_x_766:
        /* <DEDUP_REMOVED lines=14> */
[C---:B---34-:R-:W-:Y:S01]  /*35d0*/  @!P3 LEA R20, P5, R24.reuse, UR28, 0x1 ;  /* 0x0000001c1814bc11 */ /* 0x058fe2000f8a08ff */
        /* <DEDUP_REMOVED lines=36> */
.L_x_767:
[----:B------:R-:W-:Y:S05]  /*3820*/  BSYNC B0 ;  /* 0x0000000000007941 */ /* 0x000fea0003800000 */
.L_x_765:
        /* <DEDUP_REMOVED lines=8> */
[----:B------:R-:W-:Y:S01]  /*38b0*/  UIMAD UR21, UR13, UR18, URZ ;  /* 0x000000120d1572a4 */ /* 0x000fe2000f8e023f */
[----:B---34-:R-:W-:-:S03]  /*38c0*/  IADD3 R20, P1, R16, UR22, RZ ;  /* 0x0000001610147c10 */ /* 0x018fc6000ff3e0ff */
[----:B------:R-:W-:Y:S01]  /*38d0*/  UIMAD UR21, UR32, UR19, UR21 ;  /* 0x00000013201572a4 */ /* 0x000fe2000f8e0215 */
[----:B------:R-:W-:-:S04]  /*38e0*/  IMAD R16, R14, UR26, RZ ;  /* 0x0000001a0e107c24 */ /* 0x000fc8000f8e02ff */
[----:B------:R-:W-:Y:S02]  /*38f0*/  IMAD R16, R11, UR27, R16 ;  /* 0x0000001b0b107c24 */ /* 0x000fe4000f8e0210 */
[----:B------:R-:W-:Y:S01]  /*3900*/  IMAD.U32 R4, RZ, RZ, UR21 ;  /* 0x00000015ff047e24 */ /* 0x000fe2000f8e00ff */
[----:B------:R1:W-:Y:S04]  /*3910*/  @P3 STS.128 [R32+0x18000], RZ ;  /* 0x018000ff20003388 */ /* 0x0003e80000000c00 */
[----:B------:R1:W-:Y:S01]  /*3920*/  @P3 STS.128 [R32+0x1a000], RZ ;  /* 0x01a000ff20003388 */ /* 0x0003e20000000c00 */
[----:B------:R-:W-:-:S03]  /*3930*/  IADD3.X R21, R17, UR33, R4, P1, !PT ;  /* 0x0000002111157c10 */ /* 0x000fc60008ffe404 */
        /* <DEDUP_REMOVED lines=55> */
.L_x_769:
[----:B------:R-:W-:Y:S05]  /*3cb0*/  BSYNC B0 ;  /* 0x0000000000007941 */ /* 0x000fea0003800000 */
.L_x_768:
        /* <DEDUP_REMOVED lines=9> */
[----:B-1--4-:R-:W1:Y:S01]  /*3d50*/  LDC.64 R22, c[0x0][0x218] ;  /* 0x00008600ff167b82 */ /* 0x012e620000000a00 */
[----:B------:R-:W-:Y:S01]  /*3d60*/  ISETP.GE.AND P2, PT, R36, UR11, PT ;  /* 0x0000000b24007c0c */ /* 0x000fe2000bf46270 */
[----:B------:R-:W-:Y:S01]  /*3d70*/  IMAD.U32 R24, RZ, RZ, UR22 ;  /* 0x00000016ff187e24 */ /* 0x000fe2000f8e00ff */
[----:B------:R-:W-:Y:S01]  /*3d80*/  IADD3 R19, P1, R13, 0x20, RZ ;  /* 0x000000200d137810 */ /* 0x000fe20007f3e0ff */
[----:B------:R-:W-:Y:S01]  /*3d90*/  IMAD.MOV.U32 R21, RZ, RZ, R17 ;  /* 0x000000ffff157224 */ /* 0x000fe200078e0011 */
[----:B------:R-:W-:-:S03]  /*3da0*/  MOV R25, UR33 ;  /* 0x0000002100197c02 */ /* 0x000fc60008000f00 */
[----:B------:R-:W-:Y:S02]  /*3db0*/  IMAD.X R18, RZ, RZ, R12, P1 ;  /* 0x000000ffff127224 */ /* 0x000fe400008e060c */
[----:B------:R-:W-:-:S04]  /*3dc0*/  IMAD.WIDE.U32 R24, R19, UR18, R24 ;  /* 0x0000001213187c25 */ /* 0x000fc8000f8e0018 */
[----:B------:R-:W4:Y:S01]  /*3dd0*/  @!P2 LDC.64 R4, c[0x0][0x218] ;  /* 0x00008600ff04ab82 */ /* 0x000f220000000a00 */
[----:B------:R-:W-:Y:S01]  /*3de0*/  IMAD R18, R18, UR18, RZ ;  /* 0x0000001212127c24 */ /* 0x000fe2000f8e02ff */
[----:B------:R1:W-:Y:S03]  /*3df0*/  @P2 STS.128 [R32+0x19000], RZ ;  /* 0x019000ff20002388 */ /* 0x0003e60000000c00 */
[----:B------:R-:W-:Y:S01]  /*3e00*/  IMAD R18, R19, UR19, R18 ;  /* 0x0000001313127c24 */ /* 0x000fe2000f8e0212 */
[----:B------:R-:W-:-:S03]  /*3e10*/  IADD3 R19, P1, R6, 0x20, RZ ;  /* 0x0000002006137810 */ /* 0x000fc60007f3e0ff */
[----:B------:R-:W-:Y:S01]  /*3e20*/  IMAD.IADD R25, R25, 0x1, R18 ;  /* 0x0000000119197824 */ /* 0x000fe200078e0212 */
[----:B------:R-:W-:Y:S01]  /*3e30*/  IADD3.X R18, RZ, R7, RZ, P1, !PT ;  /* 0x00000007ff127210 */ /* 0x000fe20000ffe4ff */
[----:B-1----:R-:W-:-:S04]  /*3e40*/  IMAD.WIDE R22, R36, 0x2, R22 ;  /* 0x0000000224167825 */ /* 0x002fc800078e0216 */
[----:B------:R-:W-:-:S04]  /*3e50*/  IMAD.WIDE.U32 R24, R11, UR26, R24 ;  /* 0x0000001a0b187c25 */ /* 0x000fc8000f8e0018 */
[----:B------:R-:W-:Y:S01]  /*3e60*/  IMAD R18, R18, UR18, RZ ;  /* 0x0000001212127c24 */ /* 0x000fe2000f8e02ff */
[----:B------:R-:W-:Y:S01]  /*3e70*/  IADD3 R17, R16, R25, RZ ;  /* 0x0000001910117210 */ /* 0x000fe20007ffe0ff */
[----:B------:R-:W-:Y:S01]  /*3e80*/  IMAD.WIDE.U32 R20, R19, UR18, R20 ;  /* 0x0000001213147c25 */ /* 0x000fe2000f8e0014 */
[----:B------:R-:W-:-:S03]  /*3e90*/  LEA R16, P1, R24, R22, 0x1 ;  /* 0x0000001618107211 */ /* 0x000fc600078208ff */
[----:B------:R-:W-:Y:S01]  /*3ea0*/  IMAD R18, R19, UR19, R18 ;  /* 0x0000001313127c24 */ /* 0x000fe2000f8e0212 */
[----:B------:R-:W-:Y:S02]  /*3eb0*/  LEA.HI.X R17, R24, R23, R17, 0x1, P1 ;  /* 0x0000001718117211 */ /* 0x000fe400008f0c11 */
[----:B----4-:R-:W-:Y:S01]  /*3ec0*/  @!P2 LEA R4, P1, R20, R4, 0x1 ;  /* 0x000000041404a211 */ /* 0x010fe200078208ff */
        /* <DEDUP_REMOVED lines=25> */
.L_x_771:
[----:B------:R-:W-:Y:S05]  /*4060*/  BSYNC B0 ;  /* 0x0000000000007941 */ /* 0x000fea0003800000 */
.L_x_770:
[----:B------:R-:W-:Y:S01]  /*4070*/  UIMAD UR13, UR13, UR24, URZ ;  /* 0x000000180d0d72a4 */ /* 0x000fe2000f8e023f */
[----:B------:R2:W-:Y:S01]  /*4080*/  @P3 STS.128 [R32+0x20000], RZ ;  /* 0x020000ff20003388 */ /* 0x0005e20000000c00 */
[----:B-1--4-:R-:W-:Y:S01]  /*4090*/  IMAD.WIDE.U32 R4, R15, UR32, R36 ;  /* 0x000000200f047c25 */ /* 0x012fe2000f8e0024 */
        /* <DEDUP_REMOVED lines=61> */
.L_x_773:
[----:B------:R-:W-:Y:S05]  /*4470*/  BSYNC B0 ;  /* 0x0000000000007941 */ /* 0x000fea0003800000 */
.L_x_772:
[----:B------:R1:W-:Y:S01]  /*4480*/  @P4 STS.128 [R32+0x21000], RZ ;  /* 0x021000ff20004388 */ /* 0x0003e20000000c00 */
[----:B------:R-:W1:Y:S01]  /*4490*/  LDC.64 R16, c[0x0][0x3b8] ;  /* 0x0000ee00ff107b82 */ /* 0x000e620000000a00 */
[----:B------:R-:W-:Y:S02]  /*44a0*/  BSSY B0, `(.L_x_774) ;  /* 0x0000036000007945 */ /* 0x000fe40003800000 */
        /* <DEDUP_REMOVED lines=8> */
[----:B-1--4-:R-:W-:Y:S01]  /*4530*/  IMAD.U32 R20, RZ, RZ, UR36 ;  /* 0x00000024ff147e24 */ /* 0x012fe2000f8e00ff */
        /* <DEDUP_REMOVED lines=8> */
[----:B------:R-:W1:Y:S01]  /*45c0*/  @!P1 LDC.64 R4, c[0x0][0x220] ;  /* 0x00008800ff049b82 */ /* 0x000e620000000a00 */
[C---:B------:R-:W-:Y:S01]  /*45d0*/  IMAD.WIDE.U32 R18, R6.reuse, UR24, R18 ;  /* 0x0000001806127c25 */ /* 0x040fe2000f8e0012 */
[----:B------:R4:W-:Y:S03]  /*45e0*/  @P1 STS.128 [R32+0x21000], RZ ;  /* 0x021000ff20001388 */ /* 0x0009e60000000c00 */
[----:B------:R-:W-:Y:S02]  /*45f0*/  IMAD R7, R6, UR25, R7 ;  /* 0x0000001906077c24 */ /* 0x000fe4000f8e0207 */
[----:B------:R-:W-:-:S04]  /*4600*/  IMAD.WIDE.U32 R20, R13, UR24, R20 ;  /* 0x000000180d147c25 */ /* 0x000fc8000f8e0014 */
[----:B------:R-:W-:Y:S02]  /*4610*/  IMAD R12, R13, UR25, R12 ;  /* 0x000000190d0c7c24 */ /* 0x000fe4000f8e020c */
[----:B-----5:R-:W-:-:S04]  /*4620*/  IMAD.WIDE R22, R36, 0x2, R22 ;  /* 0x0000000224167825 */ /* 0x020fc800078e0216 */
[----:B------:R-:W-:Y:S02]  /*4630*/  IMAD.IADD R21, R21, 0x1, R12 ;  /* 0x0000000115157824 */ /* 0x000fe400078e020c */
[----:B------:R-:W-:Y:S01]  /*4640*/  IMAD.WIDE.U32 R20, R11, UR18, R20 ;  /* 0x000000120b147c25 */ /* 0x000fe2000f8e0014 */
[----:B-1----:R-:W-:-:S03]  /*4650*/  @!P1 LEA R6, P2, R18, R4, 0x1 ;  /* 0x0000000412069211 */ /* 0x002fc600078408ff */
[----:B------:R-:W-:Y:S01]  /*4660*/  IMAD.IADD R14, R14, 0x1, R21 ;  /* 0x000000010e0e7824 */ /* 0x000fe200078e0215 */
[----:B------:R-:W-:-:S04]  /*4670*/  IADD3 R4, R19, R7, RZ ;  /* 0x0000000713047210 */ /* 0x000fc80007ffe0ff */
[----:B------:R-:W-:Y:S02]  /*4680*/  @!P1 LEA.HI.X R7, R18, R5, R4, 0x1, P2 ;  /* 0x0000000512079211 */ /* 0x000fe400010f0c04 */
[----:B------:R-:W-:Y:S02]  /*4690*/  ISETP.GE.AND P2, PT, R34, UR11, PT ;  /* 0x0000000b22007c0c */ /* 0x000fe4000bf46270 */
[C---:B------:R-:W-:Y:S01]  /*46a0*/  LEA R4, P4, R20.reuse, R22, 0x1 ;  /* 0x0000001614047211 */ /* 0x040fe200078808ff */
        /* <DEDUP_REMOVED lines=21> */
.L_x_775:
[----:B------:R-:W-:Y:S05]  /*4800*/  BSYNC B0 ;  /* 0x0000000000007941 */ /* 0x000fea0003800000 */
.L_x_774:
[----:B-1--4-:R-:W-:Y:S01]  /*4810*/  IMAD.MOV.U32 R4, RZ, RZ, 0x4 ;  /* 0x00000004ff047424 */ /* 0x012fe200078e00ff */
[----:B------:R-:W-:Y:S01]  /*4820*/  ULDC UR11, c[0x0][0x270] ;  /* 0x00009c00000b7ab9 */ /* 0x000fe20000000800 */
[----:B------:R-:W-:Y:S01]  /*4830*/  IMAD.MOV.U32 R5, RZ, RZ, 0x7f800000 ;  /* 0x7f800000ff057424 */ /* 0x000fe200078e00ff */
[----:B------:R-:W4:Y:S01]  /*4840*/  LDG.E.64 R12, desc[UR6][R16.64+0x8] ;  /* 0x00000806100c7981 */ /* 0x000f22000c1e1b00 */
[----:B------:R-:W-:Y:S01]  /*4850*/  IMAD.WIDE R14, R29, R4, UR8 ;  /* 0x000000081d0e7e25 */ /* 0x000fe2000f8e0204 */
[----:B------:R-:W-:Y:S01]  /*4860*/  ULDC UR24, c[0x0][0x2d0] ;  /* 0x0000b40000187ab9 */ /* 0x000fe20000000800 */
[----:B------:R-:W-:Y:S01]  /*4870*/  ULDC UR37, c[0x0][0x2dc] ;  /* 0x0000b70000257ab9 */ /* 0x000fe20000000800 */
[----:B------:R-:W5:Y:S01]  /*4880*/  LDG.E.64 R6, desc[UR6][R16.64] ;  /* 0x0000000610067981 */ /* 0x000f62000c1e1b00 */
[----:B------:R-:W-:Y:S01]  /*4890*/  IMAD.MOV.U32 R11, RZ, RZ, 0x7f800000 ;  /* 0x7f800000ff0b7424 */ /* 0x000fe200078e00ff */
[----:B------:R-:W1:Y:S02]  /*48a0*/  S2R R18, SR_TID.X ;  /* 0x0000000000127919 */ /* 0x000e640000002100 */
[----:B------:R-:W0:Y:S01]  /*48b0*/  LDGDEPBAR ;  /* 0x00000000000079af */ /* 0x000e220000000000 */
[----:B------:R-:W-:-:S02]  /*48c0*/  IMAD.MOV.U32 R246, RZ, RZ, 0x20 ;  /* 0x00000020fff67424 */ /* 0x000fc400078e00ff */
[----:B------:R-:W-:Y:S01]  /*48d0*/  IMAD.MOV.U32 R245, RZ, RZ, 0x40 ;  /* 0x00000040fff57424 */ /* 0x000fe200078e00ff */
[----:B------:R-:W4:Y:S01]  /*48e0*/  @!P5 LDG.E R5, desc[UR6][R14.64+0x20] ;  /* 0x000020060e05d981 */ /* 0x000f22000c1e1900 */
[----:B------:R-:W-:Y:S02]  /*48f0*/  CS2R R190, SRZ ;  /* 0x0000000000be7805 */ /* 0x000fe4000001ff00 */
[----:B------:R-:W-:Y:S02]  /*4900*/  CS2R R188, SRZ ;  /* 0x0000000000bc7805 */ /* 0x000fe4000001ff00 */
[----:B------:R-:W-:Y:S01]  /*4910*/  CS2R R194, SRZ ;  /* 0x0000000000c27805 */ /* 0x000fe2000001ff00 */
[----:B------:R-:W5:Y:S01]  /*4920*/  @!P6 LDG.E R11, desc[UR6][R14.64] ;  /* 0x000000060e0be981 */ /* 0x000f62000c1e1900 */
[----:B------:R-:W-:Y:S01]  /*4930*/  UIMAD UR11, UR52, UR11, UR59 ;  /* 0x0000000b340b72a4 */ /* 0x000fe2000f8e023b */
[----:B------:R-:W-:Y:S02]  /*4940*/  CS2R R192, SRZ ;  /* 0x0000000000c07805 */ /* 0x000fe4000001ff00 */
[----:B------:R-:W-:-:S02]  /*4950*/  CS2R R186, SRZ ;  /* 0x0000000000ba7805 */ /* 0x000fc4000001ff00 */
[----:B------:R-:W-:Y:S01]  /*4960*/  CS2R R184, SRZ ;  /* 0x0000000000b87805 */ /* 0x000fe2000001ff00 */
[----:B------:R-:W-:Y:S01]  /*4970*/  USHF.L.U32 UR11, UR11, 0x5, URZ ;  /* 0x000000050b0b7899 */ /* 0x000fe2000800063f */
[----:B------:R-:W-:Y:S02]  /*4980*/  CS2R R182, SRZ ;  /* 0x0000000000b67805 */ /* 0x000fe4000001ff00 */
[----:B------:R-:W-:Y:S02]  /*4990*/  CS2R R180, SRZ ;  /* 0x0000000000b47805 */ /* 0x000fe4000001ff00 */
[----:B------:R-:W-:Y:S01]  /*49a0*/  CS2R R174, SRZ ;  /* 0x0000000000ae7805 */ /* 0x000fe2000001ff00 */
[----:B------:R-:W-:Y:S01]  /*49b0*/  USHF.R.S32.HI UR13, URZ, 0x1f, UR11 ;  /* 0x0000001f3f0d7899 */ /* 0x000fe2000801140b */
        /* <DEDUP_REMOVED lines=49> */
[----:B--23--:R-:W-:-:S02]  /*4cd0*/  CS2R R32, SRZ ;  /* 0x0000000000207805 */ /* 0x00cfc4000001ff00 */
[----:B------:R-:W-:Y:S02]  /*4ce0*/  CS2R R26, SRZ ;  /* 0x00000000001a7805 */ /* 0x000fe4000001ff00 */
[----:B------:R-:W-:Y:S02]  /*4cf0*/  CS2R R24, SRZ ;  /* 0x0000000000187805 */ /* 0x000fe4000001ff00 */
[----:B------:R-:W-:Y:S02]  /*4d00*/  CS2R R22, SRZ ;  /* 0x0000000000167805 */ /* 0x000fe4000001ff00 */
[----:B------:R-:W-:Y:S01]  /*4d10*/  CS2R R20, SRZ ;  /* 0x0000000000147805 */ /* 0x000fe2000001ff00 */
[----:B------:R-:W-:Y:S01]  /*4d20*/  ULDC.U8 UR19, c[0x0][0x388] ;  /* 0x0000e20000137ab9 */ /* 0x000fe20000000000 */
[----:B------:R-:W-:Y:S01]  /*4d30*/  ULDC UR18, c[0x0][0x2ec] ;  /* 0x0000bb0000127ab9 */ /* 0x000fe20000000800 */
[----:B----4-:R2:W-:Y:S02]  /*4d40*/  STL [R1+0x64], R5 ;  /* 0x0000640501007387 */ /* 0x0105e40000100800 */
[----:B--2---:R-:W-:-:S04]  /*4d50*/  LEA.HI R5, R9, R10, RZ, 0x4 ;  /* 0x0000000a09057211 */ /* 0x004fc800078f20ff */
[----:B------:R-:W-:-:S05]  /*4d60*/  LOP3.LUT R5, R5, 0xfffffff0, RZ, 0xc0, !PT ;  /* 0xfffffff005057812 */ /* 0x000fca00078ec0ff */
[----:B------:R-:W-:-:S05]  /*4d70*/  IMAD.IADD R10, R10, 0x1, -R5 ;  /* 0x000000010a0a7824 */ /* 0x000fca00078e0a05 */
[----:B------:R-:W-:-:S04]  /*4d80*/  SHF.R.S32.HI R5, RZ, 0x1f, R10 ;  /* 0x0000001fff057819 */ /* 0x000fc8000001140a */
[----:B------:R-:W-:-:S04]  /*4d90*/  LEA.HI R5, R5, R10, RZ, 0x3 ;  /* 0x0000000a05057211 */ /* 0x000fc800078f18ff */
[----:B------:R-:W-:Y:S02]  /*4da0*/  LOP3.LUT R5, R5, 0xfffffff8, RZ, 0xc0, !PT ;  /* 0xfffffff805057812 */ /* 0x000fe400078ec0ff */
[----:B------:R-:W-:-:S03]  /*4db0*/  IADD3 R4, P4, P3, R12, UR11, R8 ;  /* 0x0000000b0c047c10 */ /* 0x000fc6000fb9e008 */
[----:B------:R-:W-:Y:S01]  /*4dc0*/  IMAD.IADD R5, R10, 0x1, -R5 ;  /* 0x000000010a057824 */ /* 0x000fe200078e0a05 */
[----:B------:R-:W-:-:S04]  /*4dd0*/  SHF.R.S32.HI R9, RZ, 0x1f, R8 ;  /* 0x0000001fff097819 */ /* 0x000fc80000011408 */
[----:B------:R-:W-:Y:S02]  /*4de0*/  R2P PR, R5, 0x6 ;  /* 0x0000000605007804 */ /* 0x000fe40000000000 */
[----:B------:R-:W-:-:S05]  /*4df0*/  IADD3.X R5, R13, UR13, R9, P4, P3 ;  /* 0x0000000d0d057c10 */ /* 0x000fca000a7e6409 */
[----:B------:R-:W-:Y:S04]  /*4e00*/  STL [R1+0x58], R5 ;  /* 0x0000580501007387 */ /* 0x000fe80000100800 */
[----:B-----5:R2:W-:Y:S02]  /*4e10*/  STL [R1+0x60], R11 ;  /* 0x0000600b01007387 */ /* 0x0205e40000100800 */
[----:B--2---:R-:W2:Y:S01]  /*4e20*/  S2R R11, SR_TID.X ;  /* 0x00000000000b7919 */ /* 0x004ea20000002100 */
[----:B------:R-:W-:Y:S01]  /*4e30*/  VIADD R5, R252, 0x4000 ;  /* 0x00004000fc057836 */ /* 0x000fe20000000000 */
[----:B------:R-:W-:Y:S01]  /*4e40*/  R2UR UR21, R7 ;  /* 0x00000000071572ca */ /* 0x000fe200000e0000 */
[----:B------:R-:W-:-:S03]  /*4e50*/  IMAD.MOV.U32 R8, RZ, RZ, R28 ;  /* 0x000000ffff087224 */ /* 0x000fc600078e001c */
[----:B------:R-:W-:Y:S01]  /*4e60*/  SEL R248, R5, R252, !P0 ;  /* 0x000000fc05f87207 */ /* 0x000fe20004000000 */
[----:B------:R-:W-:Y:S01]  /*4e70*/  IMAD.WIDE.U32 R4, R4, -0x2daee0ad, RZ ;  /* 0xd2511f5304047825 */ /* 0x000fe200078e00ff */
[----:B------:R3:W-:Y:S01]  /*4e80*/  STL [R1+0x5c], R8 ;  /* 0x00005c0801007387 */ /* 0x0007e20000100800 */
[----:B--2---:R-:W-:-:S04]  /*4e90*/  SHF.R.S32.HI R11, RZ, 0x1f, R11 ;  /* 0x0000001fff0b7819 */ /* 0x004fc8000001140b */
[----:B-1----:R-:W-:-:S04]  /*4ea0*/  LEA.HI R11, R11, R18, RZ, 0x7 ;  /* 0x000000120b0b7211 */ /* 0x002fc800078f38ff */
[----:B------:R-:W-:-:S05]  /*4eb0*/  SHF.R.S32.HI R11, RZ, 0x7, R11 ;  /* 0x00000007ff0b7819 */ /* 0x000fca000001140b */
[----:B------:R-:W-:-:S05]  /*4ec0*/  IMAD.SHL.U32 R7, R11, 0x20, RZ ;  /* 0x000000200b077824 */ /* 0x000fca00078e00ff */
[----:B------:R3:W-:Y:S04]  /*4ed0*/  STL [R1+0x30], R7 ;  /* 0x0000300701007387 */ /* 0x0007e80000100800 */
[----:B------:R3:W-:Y:S01]  /*4ee0*/  STL.64 [R1+0x78], R4 ;  /* 0x0000780401007387 */ /* 0x0007e20000100a00 */
[----:B------:R-:W-:Y:S01]  /*4ef0*/  R2UR UR22, R6 ;  /* 0x00000000061672ca */ /* 0x000fe200000e0000 */
[----:B------:R-:W-:Y:S01]  /*4f00*/  VIADD R6, R251, 0x4000 ;  /* 0x00004000fb067836 */ /* 0x000fe20000000000 */
[----:B------:R-:W-:Y:S02]  /*4f10*/  SEL R246, R246, 0xffffffe0, !P1 ;  /* 0xffffffe0f6f67807 */ /* 0x000fe40004800000 */
[----:B------:R-:W-:Y:S02]  /*4f20*/  SEL R245, R245, 0xffffffc0, !P2 ;  /* 0xffffffc0f5f57807 */ /* 0x000fe40005000000 */
[----:B------:R-:W-:Y:S01]  /*4f30*/  SEL R247, R6, R251, !P0 ;  /* 0x000000fb06f77207 */ /* 0x000fe20004000000 */
[----:B------:R-:W-:Y:S01]  /*4f40*/  IMAD.IADD R244, R249, 0x1, R246 ;  /* 0x00000001f9f47824 */ /* 0x000fe200078e02f6 */
[----:B------:R-:W-:-:S02]  /*4f50*/  CS2R R28, SRZ ;  /* 0x00000000001c7805 */ /* 0x000fc4000001ff00 */
[----:B------:R-:W-:Y:S01]  /*4f60*/  LEA R248, R248, UR4, 0x1 ;  /* 0x00000004f8f87c11 */ /* 0x000fe2000f8e08ff */
[----:B------:R-:W-:Y:S01]  /*4f70*/  IMAD.IADD R242, R249, 0x1, R245 ;  /* 0x00000001f9f27824 */ /* 0x000fe200078e02f5 */
[----:B------:R-:W-:Y:S01]  /*4f80*/  LEA R247, R247, UR4, 0x1 ;  /* 0x00000004f7f77c11 */ /* 0x000fe2000f8e08ff */
[----:B------:R-:W-:Y:S01]  /*4f90*/  IMAD.IADD R243, R245, 0x1, R244 ;  /* 0x00000001f5f37824 */ /* 0x000fe200078e02f4 */
        /* <DEDUP_REMOVED lines=11> */
[----:B---3--:R-:W-:-:S12]  /*5050*/  UIADD3 UR25, UR21, 0x646e171e, URZ ;  /* 0x646e171e15197890 */ /* 0x008fd8000fffe03f */
.L_x_778:
[----:B------:R-:W0:Y:S01]  /*5060*/  LDGDEPBAR ;  /* 0x00000000000079af */ /* 0x000e220000000000 */
[C---:B------:R-:W-:Y:S01]  /*5070*/  IMAD.IADD R114, R248.reuse, 0x1, R246 ;  /* 0x00000001f8727824 */ /* 0x040fe200078e02f6 */
[----:B------:R-:W-:Y:S01]  /*5080*/  USHF.L.U32 UR13, UR5, 0x6, URZ ;  /* 0x00000006050d7899 */ /* 0x000fe2000800063f */
[--C-:B------:R-:W-:Y:S01]  /*5090*/  IMAD.IADD R113, R248, 0x1, R245.reuse ;  /* 0x00000001f8717824 */ /* 0x100fe200078e02f5 */
[----:B------:R-:W2:Y:S01]  /*50a0*/  LDL R116, [R1] ;  /* 0x0000000001747983 */ /* 0x000ea20000100800 */
[----:B------:R-:W-:Y:S01]  /*50b0*/  IMAD.IADD R112, R114, 0x1, R245 ;  /* 0x0000000172707824 */ /* 0x000fe200078e02f5 */
[----:B------:R-:W-:Y:S01]  /*50c0*/  USHF.L.U32 UR11, UR12, 0x6, URZ ;  /* 0x000000060c0b7899 */ /* 0x000fe2000800063f */
[----:B------:R-:W-:Y:S01]  /*50d0*/  IMAD.U32 R115, RZ, RZ, UR5 ;  /* 0x00000005ff737e24 */ /* 0x000fe2000f8e00ff */
[----:B------:R-:W3:Y:S01]  /*50e0*/  LDL.64 R122, [R1+0x78] ;  /* 0x00007800017a7983 */ /* 0x000ee20000100a00 */
[----:B------:R-:W-:Y:S01]  /*50f0*/  IMAD.U32 R118, RZ, RZ, UR12 ;  /* 0x0000000cff767e24 */ /* 0x000fe2000f8e00ff */
[----:B------:R-:W-:Y:S02]  /*5100*/  UIADD3 UR14, UR17, 0x40, UR11 ;  /* 0x00000040110e7890 */ /* 0x000fe4000fffe00b */
[----:B------:R-:W4:Y:S01]  /*5110*/  LDL R119, [R1+0x58] ;  /* 0x0000580001777983 */ /* 0x000f220000100800 */
[----:B------:R-:W-:Y:S02]  /*5120*/  UIADD3 UR11, UR11, 0x40, URZ ;  /* 0x000000400b0b7890 */ /* 0x000fe4000fffe03f */
[----:B------:R-:W-:Y:S01]  /*5130*/  UIADD3 UR14, UR14, -UR10, URZ ;  /* 0x8000000a0e0e7290 */ /* 0x000fe2000fffe03f */
[----:B------:R-:W3:Y:S01]  /*5140*/  LDL R204, [R1+0x18] ;  /* 0x0000180001cc7983 */ /* 0x000ee20000100800 */
[----:B------:R-:W-:Y:S02]  /*5150*/  UISETP.GT.AND UP2, UPT, UR5, UR20, UPT ;  /* 0x000000140500728c */ /* 0x000fe4000bf44270 */
[----:B------:R-:W-:Y:S01]  /*5160*/  UISETP.GE.AND UP0, UPT, UR13, UR14, UPT ;  /* 0x0000000e0d00728c */ /* 0x000fe2000bf06270 */
[----:B------:R-:W3:Y:S03]  /*5170*/  LDL R125, [R1+0x30] ;  /* 0x00003000017d7983 */ /* 0x000ee60000100800 */
[----:B------:R-:W-:Y:S01]  /*5180*/  UISETP.LT.AND UP0, UPT, UR11, UR10, UP0 ;  /* 0x0000000a0b00728c */ /* 0x000fe20008701270 */
[----:B------:R-:W3:Y:S04]  /*5190*/  LDL R211, [R1+0x1c] ;  /* 0x00001c0001d37983 */ /* 0x000ee80000100800 */
[----:B------:R-:W3:Y:S01]  /*51a0*/  LDL R210, [R1+0x2c] ;  /* 0x00002c0001d27983 */ /* 0x000ee20000100800 */
[----:B------:R-:W-:Y:S03]  /*51b0*/  PLOP3.LUT P4, PT, PT, PT, UP0, 0x80, 0x0 ;  /* 0x000000000000781c */ /* 0x000fe60003f8f008 */
[----:B------:R-:W3:Y:S04]  /*51c0*/  LDL R209, [R1+0x24] ;  /* 0x0000240001d17983 */ /* 0x000ee80000100800 */
[----:B------:R-:W3:Y:S04]  /*51d0*/  LDL R208, [R1+0x44] ;  /* 0x0000440001d07983 */ /* 0x000ee80000100800 */
[----:B------:R-:W5:Y:S04]  /*51e0*/  LDL.64 R206, [R1+0x10] ;  /* 0x0000100001ce7983 */ /* 0x000f680000100a00 */
[----:B------:R-:W5:Y:S01]  /*51f0*/  LDL R205, [R1+0x40] ;  /* 0x0000400001cd7983 */ /* 0x000f620000100800 */
[----:B------:R-:W1:Y:S01]  /*5200*/  S2R R120, SR_TID.X ;  /* 0x0000000000787919 */ /* 0x000e620000002100 */
[----:B------:R-:W1:Y:S01]  /*5210*/  S2R R117, SR_TID.X ;  /* 0x0000000000757919 */ /* 0x000e620000002100 */
[----:B------:R-:W-:Y:S04]  /*5220*/  DEPBAR.LE SB0, 0x0 ;  /* 0x000080000000791a */ /* 0x000fe80000000000 */
[----:B------:R-:W-:Y:S06]  /*5230*/  BAR.SYNC.DEFER_BLOCKING 0x0 ;  /* 0x0000000000007b1d */ /* 0x000fec0000010000 */
[----:B------:R-:W-:Y:S01]  /*5240*/  LDSM.16.M88.4 R84, [R248] ;  /* 0x00000000f854783b */ /* 0x000fe20000000200 */
[----:B-1----:R-:W-:Y:S03]  /*5250*/  SHF.R.S32.HI R117, RZ, 0x1f, R117 ;  /* 0x0000001fff757819 */ /* 0x002fe60000011475 */
[----:B------:R-:W1:Y:S01]  /*5260*/  LDSM.16.M88.4 R88, [R241+0x18000] ;  /* 0x01800000f158783b */ /* 0x000e620000000200 */
[----:B------:R-:W-:Y:S03]  /*5270*/  LEA.HI R117, R117, R120, RZ, 0x7 ;  /* 0x0000007875757211 */ /* 0x000fe600078f38ff */
[----:B------:R-:W1:Y:S01]  /*5280*/  LDSM.16.M88.4 R92, [R241+0x18800] ;  /* 0x01880000f15c783b */ /* 0x000e620000000200 */
[----:B------:R-:W-:Y:S03]  /*5290*/  SHF.R.S32.HI R117, RZ, 0x7, R117 ;  /* 0x00000007ff757819 */ /* 0x000fe60000011475 */
[----:B------:R-:W-:Y:S04]  /*52a0*/  LDSM.16.M88.4 R96, [R114] ;  /* 0x000000007260783b */ /* 0x000fe80000000200 */
[----:B------:R-:W1:Y:S01]  /*52b0*/  LDSM.16.M88.4 R100, [R240+0x18000] ;  /* 0x01800000f064783b */ /* 0x000e620000000200 */
[----:B------:R-:W-:Y:S03]  /*52c0*/  IMAD R118, R118, 0x2, R117 ;  /* 0x0000000276767824 */ /* 0x000fe600078e0275 */
[----:B------:R-:W1:Y:S04]  /*52d0*/  LDSM.16.M88.4 R104, [R240+0x18800] ;  /* 0x01880000f068783b */ /* 0x000e680000000200 */
[----:B------:R-:W-:Y:S01]  /*52e0*/  LDSM.16.M88.4 R108, [R3+0x18000] ;  /* 0x01800000036c783b */ /* 0x000fe20000000200 */
[C---:B-1----:R-:W-:Y:S06]  /*52f0*/  HMMA.16816.F32.BF16 R4, R84.reuse, R88, RZ ;  /* 0x000000585404723c */ /* 0x042fec00000418ff */
[C---:B------:R-:W-:Y:S01]  /*5300*/  HMMA.16816.F32.BF16 R8, R84.reuse, R90, RZ ;  /* 0x0000005a5408723c */ /* 0x040fe200000418ff */
[----:B------:R-:W1:Y:S05]  /*5310*/  LDSM.16.M88.4 R88, [R113] ;  /* 0x000000007158783b */ /* 0x000e6a0000000200 */
[C---:B------:R-:W-:Y:S06]  /*5320*/  HMMA.16816.F32.BF16 R12, R84.reuse, R92, RZ ;  /* 0x0000005c540c723c */ /* 0x040fec00000418ff */
[----:B------:R-:W-:Y:S01]  /*5330*/  HMMA.16816.F32.BF16 R16, R84, R94, RZ ;  /* 0x0000005e5410723c */ /* 0x000fe200000418ff */
[----:B------:R-:W1:Y:S04]  /*5340*/  LDSM.16.M88.4 R84, [R3+0x18800] ;  /* 0x018800000354783b */ /* 0x000e680000000200 */
[----:B------:R-:W-:Y:S01]  /*5350*/  LDSM.16.M88.4 R92, [R112] ;  /* 0x00000000705c783b */ /* 0x000fe20000000200 */
[C---:B------:R-:W-:Y:S06]  /*5360*/  HMMA.16816.F32.BF16 R4, R96.reuse, R100, R4 ;  /* 0x000000646004723c */ /* 0x040fec0000041804 */
[C---:B------:R-:W-:Y:S01]  /*5370*/  HMMA.16816.F32.BF16 R8, R96.reuse, R102, R8 ;  /* 0x000000666008723c */ /* 0x040fe20000041808 */
[----:B------:R-:W1:Y:S05]  /*5380*/  LDSM.16.M88.4 R100, [R2+0x18000] ;  /* 0x018000000264783b */ /* 0x000e6a0000000200 */
[C---:B------:R-:W-:Y:S06]  /*5390*/  HMMA.16816.F32.BF16 R12, R96.reuse, R104, R12 ;  /* 0x00000068600c723c */ /* 0x040fec000004180c */
[----:B------:R-:W-:Y:S01]  /*53a0*/  HMMA.16816.F32.BF16 R16, R96, R106, R16 ;  /* 0x0000006a6010723c */ /* 0x000fe20000041810 */
[----:B------:R-:W1:Y:S04]  /*53b0*/  LDSM.16.M88.4 R96, [R2+0x18800] ;  /* 0x018800000260783b */ /* 0x000e680000000200 */
        /* <DEDUP_REMOVED lines=24> */
[----:B------:R-:W2:Y:S05]  /*5540*/  LDSM.16.M88.4 R100, [R112+0x2000] ;  /* 0x002000007064783b */ /* 0x000eaa0000000200 */
[C---:B------:R-:W-:Y:S06]  /*5550*/  HMMA.16816.F32.BF16 R12, R88.reuse, R92, R12 ;  /* 0x0000005c580c723c */ /* 0x040fec000004180c */
        /* <DEDUP_REMOVED lines=12> */
[----:B------:R-:W2:Y:S04]  /*5620*/  LDSM.16.M88.4 R104, [R240+0x1c000] ;  /* 0x01c00000f068783b */ /* 0x000ea80000000200 */
[----:B------:R-:W-:Y:S01]  /*5630*/  IMAD R116, R115, 0x4, R116 ;  /* 0x0000000473747824 */ /* 0x000fe200078e0274 */
[C---:B----4-:R-:W-:Y:S01]  /*5640*/  HMMA.16816.F32.BF16 R12, R100.reuse, R88, R12 ;  /* 0x00000058640c723c */ /* 0x050fe2000004180c */
[----:B------:R-:W4:Y:S04]  /*5650*/  @!P4 S2R R115, SR_TID.X ;  /* 0x000000000073c919 */ /* 0x000f280000002100 */
[----:B------:R-:W-:Y:S01]  /*5660*/  IMAD.WIDE.U32 R116, R116, -0x326172a9, RZ ;  /* 0xcd9e8d5774747825 */ /* 0x000fe200078e00ff */
[----:B------:R-:W-:Y:S01]  /*5670*/  HMMA.16816.F32.BF16 R16, R100, R90, R16 ;  /* 0x0000005a6410723c */ /* 0x000fe20000041810 */
[----:B------:R-:W4:Y:S04]  /*5680*/  LDSM.16.M88.4 R88, [R240+0x1c800] ;  /* 0x01c80000f058783b */ /* 0x000f280000000200 */
[----:B------:R-:W-:Y:S01]  /*5690*/  LDSM.16.M88.4 R100, [R113+0x4000] ;  /* 0x004000007164783b */ /* 0x000fe20000000200 */
[C---:B-1----:R-:W-:Y:S05]  /*56a0*/  HMMA.16816.F32.BF16 R4, R92.reuse, R108, R4 ;  /* 0x0000006c5c04723c */ /* 0x042fea0000041804 */
[----:B------:R-:W-:Y:S01]  /*56b0*/  LOP3.LUT R117, R117, UR22, R119, 0x96, !PT ;  /* 0x0000001675757c12 */ /* 0x000fe2000f8e9677 */
[C---:B------:R-:W-:Y:S01]  /*56c0*/  HMMA.16816.F32.BF16 R8, R92.reuse, R110, R8 ;  /* 0x0000006e5c08723c */ /* 0x040fe20000041808 */
[----:B------:R-:W1:Y:S04]  /*56d0*/  LDSM.16.M88.4 R108, [R3+0x1c000] ;  /* 0x01c00000036c783b */ /* 0x000e680000000200 */
[----:B------:R-:W-:Y:S01]  /*56e0*/  IMAD.WIDE.U32 R120, R117, -0x2daee0ad, RZ ;  /* 0xd2511f5375787825 */ /* 0x000fe200078e00ff */
[C---:B------:R-:W-:Y:S05]  /*56f0*/  HMMA.16816.F32.BF16 R12, R92.reuse, R84, R12 ;  /* 0x000000545c0c723c */ /* 0x040fea000004180c */
[----:B---3--:R-:W-:Y:S01]  /*5700*/  LOP3.LUT R118, R123, UR21, R118, 0x96, !PT ;  /* 0x000000157b767c12 */ /* 0x008fe2000f8e9676 */
[----:B------:R-:W-:Y:S01]  /*5710*/  HMMA.16816.F32.BF16 R16, R92, R86, R16 ;  /* 0x000000565c10723c */ /* 0x000fe20000041810 */
[----:B------:R-:W3:Y:S04]  /*5720*/  LDSM.16.M88.4 R84, [R3+0x1c800] ;  /* 0x01c800000354783b */ /* 0x000ee80000000200 */
[----:B------:R-:W-:Y:S01]  /*5730*/  LDSM.16.M88.4 R92, [R112+0x4000] ;  /* 0x00400000705c783b */ /* 0x000fe20000000200 */
[C---:B--2---:R-:W-:Y:S05]  /*5740*/  HMMA.16816.F32.BF16 R4, R96.reuse, R104, R4 ;  /* 0x000000686004723c */ /* 0x044fea0000041804 */
[----:B------:R-:W-:Y:S01]  /*5750*/  IMAD.WIDE.U32 R118, R118, -0x326172a9, RZ ;  /* 0xcd9e8d5776767825 */ /* 0x000fe200078e00ff */
[C---:B------:R-:W-:Y:S01]  /*5760*/  HMMA.16816.F32.BF16 R8, R96.reuse, R106, R8 ;  /* 0x0000006a6008723c */ /* 0x040fe20000041808 */
[----:B------:R-:W2:Y:S04]  /*5770*/  LDSM.16.M88.4 R104, [R2+0x1c000] ;  /* 0x01c000000268783b */ /* 0x000ea80000000200 */
[----:B------:R-:W-:Y:S01]  /*5780*/  LOP3.LUT R117, R119, UR36, R116, 0x96, !PT ;  /* 0x0000002477757c12 */ /* 0x000fe2000f8e9674 */
[C---:B----4-:R-:W-:Y:S05]  /*5790*/  HMMA.16816.F32.BF16 R12, R96.reuse, R88, R12 ;  /* 0x00000058600c723c */ /* 0x050fea000004180c */
[----:B------:R-:W-:Y:S01]  /*57a0*/  IMAD.WIDE.U32 R126, R117, -0x2daee0ad, RZ ;  /* 0xd2511f53757e7825 */ /* 0x000fe200078e00ff */
[----:B------:R-:W-:Y:S01]  /*57b0*/  HMMA.16816.F32.BF16 R16, R96, R90, R16 ;  /* 0x0000005a6010723c */ /* 0x000fe20000041810 */
[----:B------:R-:W4:Y:S04]  /*57c0*/  LDSM.16.M88.4 R88, [R2+0x1c800] ;  /* 0x01c800000258783b */ /* 0x000f280000000200 */
[----:B------:R-:W-:Y:S01]  /*57d0*/  LDSM.16.M88.4 R96, [R248+0x6000] ;  /* 0x00600000f860783b */ /* 0x000fe20000000200 */
[C---:B-1----:R-:W-:Y:S01]  /*57e0*/  HMMA.16816.F32.BF16 R4, R100.reuse, R108, R4 ;  /* 0x0000006c6404723c */ /* 0x042fe20000041804 */
[----:B------:R-:W-:Y:S04]  /*57f0*/  IMAD.U32 R117, RZ, RZ, UR17 ;  /* 0x00000011ff757e24 */ /* 0x000fe8000f8e00ff */
[----:B------:R-:W-:Y:S01]  /*5800*/  LOP3.LUT R116, R121, UR35, R122, 0x96, !PT ;  /* 0x0000002379747c12 */ /* 0x000fe2000f8e967a */
[C---:B------:R-:W-:Y:S01]  /*5810*/  HMMA.16816.F32.BF16 R8, R100.reuse, R110, R8 ;  /* 0x0000006e6408723c */ /* 0x040fe20000041808 */
[----:B------:R-:W1:Y:S01]  /*5820*/  LDSM.16.M88.4 R108, [R241+0x1e000] ;  /* 0x01e00000f16c783b */ /* 0x000e620000000200 */
[----:B------:R-:W-:Y:S03]  /*5830*/  IMAD.U32 R121, RZ, RZ, UR13 ;  /* 0x0000000dff797e24 */ /* 0x000fe6000f8e00ff */
[----:B------:R-:W-:Y:S01]  /*5840*/  @!P4 IADD3 R124, -R117, 0x1, R204 ;  /* 0x00000001757cc810 */ /* 0x000fe20007ffe1cc */
[C---:B---3--:R-:W-:Y:S05]  /*5850*/  HMMA.16816.F32.BF16 R12, R100.reuse, R84, R12 ;  /* 0x00000054640c723c */ /* 0x048fea000004180c */
[----:B------:R-:W-:Y:S01]  /*5860*/  @!P4 IADD3 R121, R121, UR10, R124 ;  /* 0x0000000a7979cc10 */ /* 0x000fe2000fffe07c */
        /* <DEDUP_REMOVED lines=9> */
[----:B------:R-:W-:Y:S01]  /*5900*/  @!P4 IMAD.SHL.U32 R120, R115, 0x2, RZ ;  /* 0x000000027378c824 */ /* 0x000fe200078e00ff */
[----:B------:R-:W-:Y:S01]  /*5910*/  HMMA.16816.F32.BF16 R16, R92, R90, R16 ;  /* 0x0000005a5c10723c */ /* 0x000fe20000041810 */
[----:B------:R-:W4:Y:S01]  /*5920*/  LDSM.16.M88.4 R88, [R240+0x1e800] ;  /* 0x01e80000f058783b */ /* 0x000f220000000200 */
[----:B------:R-:W-:Y:S03]  /*5930*/  IMAD.U32 R115, RZ, RZ, UR12 ;  /* 0x0000000cff737e24 */ /* 0x000fe6000f8e00ff */
[----:B------:R-:W-:Y:S01]  /*5940*/  LDSM.16.M88.4 R92, [R113+0x6000] ;  /* 0x00600000715c783b */ /* 0x000fe20000000200 */
[C---:B-1----:R-:W-:Y:S05]  /*5950*/  HMMA.16816.F32.BF16 R4, R96.reuse, R108, R4 ;  /* 0x0000006c6004723c */ /* 0x042fea0000041804 */
[----:B------:R-:W-:Y:S01]  /*5960*/  @!P4 LOP3.LUT R120, R125, 0x6, R120, 0xf8, !PT ;  /* 0x000000067d78c812 */ /* 0x000fe200078ef878 */
[C---:B------:R-:W-:Y:S01]  /*5970*/  HMMA.16816.F32.BF16 R8, R96.reuse, R110, R8 ;  /* 0x0000006e6008723c */ /* 0x040fe20000041808 */
[----:B------:R-:W1:Y:S04]  /*5980*/  LDSM.16.M88.4 R108, [R3+0x1e000] ;  /* 0x01e00000036c783b */ /* 0x000e680000000200 */
[----:B------:R-:W-:Y:S01]  /*5990*/  LOP3.LUT R116, R123, UR34, R118, 0x96, !PT ;  /* 0x000000227b747c12 */ /* 0x000fe2000f8e9676 */
[C---:B---3--:R-:W-:Y:S05]  /*59a0*/  HMMA.16816.F32.BF16 R12, R96.reuse, R84, R12 ;  /* 0x00000054600c723c */ /* 0x048fea000004180c */
[----:B------:R-:W-:Y:S01]  /*59b0*/  IMAD.WIDE.U32 R116, R116, -0x2daee0ad, RZ ;  /* 0xd2511f5374747825 */ /* 0x000fe200078e00ff */
[----:B------:R-:W-:Y:S01]  /*59c0*/  HMMA.16816.F32.BF16 R16, R96, R86, R16 ;  /* 0x000000566010723c */ /* 0x000fe20000041810 */
[----:B------:R-:W3:Y:S04]  /*59d0*/  LDSM.16.M88.4 R84, [R3+0x1e800] ;  /* 0x01e800000354783b */ /* 0x000ee80000000200 */
[----:B------:R-:W-:Y:S01]  /*59e0*/  LDSM.16.M88.4 R96, [R112+0x6000] ;  /* 0x006000007060783b */ /* 0x000fe20000000200 */
[C---:B--2---:R-:W-:Y:S05]  /*59f0*/  HMMA.16816.F32.BF16 R4, R100.reuse, R104, R4 ;  /* 0x000000686404723c */ /* 0x044fea0000041804 */
[----:B------:R-:W-:Y:S01]  /*5a00*/  LOP3.LUT R126, R117, UR31, R126, 0x96, !PT ;  /* 0x0000001f757e7c12 */ /* 0x000fe2000f8e967e */
[C---:B------:R-:W-:Y:S01]  /*5a10*/  HMMA.16816.F32.BF16 R8, R100.reuse, R106, R8 ;  /* 0x0000006a6408723c */ /* 0x040fe20000041808 */
[----:B------:R-:W2:Y:S04]  /*5a20*/  LDSM.16.M88.4 R104, [R2+0x1e000] ;  /* 0x01e000000268783b */ /* 0x000ea80000000200 */
[----:B------:R-:W-:Y:S01]  /*5a30*/  IMAD.WIDE.U32 R126, R126, -0x326172a9, RZ ;  /* 0xcd9e8d577e7e7825 */ /* 0x000fe200078e00ff */
[C---:B----4-:R-:W-:Y:S01]  /*5a40*/  HMMA.16816.F32.BF16 R12, R100.reuse, R88, R12 ;  /* 0x00000058640c723c */ /* 0x050fe2000004180c */
[----:B------:R-:W4:Y:S04]  /*5a50*/  LDL R89, [R1+0x60] ;  /* 0x0000600001597983 */ /* 0x000f280000100800 */
[----:B------:R-:W4:Y:S01]  /*5a60*/  LDL R88, [R1+0x64] ;  /* 0x0000640001587983 */ /* 0x000f220000100800 */
[----:B------:R-:W-:Y:S05]  /*5a70*/  HMMA.16816.F32.BF16 R16, R100, R90, R16 ;  /* 0x0000005a6410723c */ /* 0x000fea0000041810 */
[----:B------:R-:W-:Y:S01]  /*5a80*/  IMAD.WIDE.U32 R118, R119, -0x326172a9, RZ ;  /* 0xcd9e8d5777767825 */ /* 0x000fe200078e00ff */
[C---:B-1----:R-:W-:Y:S05]  /*5a90*/  HMMA.16816.F32.BF16 R4, R92.reuse, R108, R4 ;  /* 0x0000006c5c04723c */ /* 0x042fea0000041804 */
[----:B------:R-:W-:Y:S01]  /*5aa0*/  IMAD.MOV.U32 R90, RZ, RZ, 0x8 ;  /* 0x00000008ff5a7424 */ /* 0x000fe200078e00ff */
[C---:B------:R-:W-:Y:S05]  /*5ab0*/  HMMA.16816.F32.BF16 R8, R92.reuse, R110, R8 ;  /* 0x0000006e5c08723c */ /* 0x040fea0000041808 */
[----:B------:R-:W-:Y:S01]  /*5ac0*/  LOP3.LUT R123, R127, UR30, R118, 0x96, !PT ;  /* 0x0000001e7f7b7c12 */ /* 0x000fe2000f8e9676 */
[C---:B---3--:R-:W-:Y:S05]  /*5ad0*/  HMMA.16816.F32.BF16 R12, R92.reuse, R84, R12 ;  /* 0x000000545c0c723c */ /* 0x048fea000004180c */
[----:B------:R-:W-:Y:S01]  /*5ae0*/  IMAD.WIDE.U32 R130, R123, -0x2daee0ad, RZ ;  /* 0xd2511f537b827825 */ /* 0x000fe200078e00ff */
[----:B------:R-:W-:Y:S01]  /*5af0*/  HMMA.16816.F32.BF16 R16, R92, R86, R16 ;  /* 0x000000565c10723c */ /* 0x000fe20000041810 */
[----:B------:R-:W1:Y:S04]  /*5b00*/  LDSM.16.M88.4 R84, [R2+0x1e800] ;  /* 0x01e800000254783b */ /* 0x000e680000000200 */
[----:B------:R-:W-:Y:S01]  /*5b10*/  LOP3.LUT R125, R119, UR32, R122, 0x96, !PT ;  /* 0x00000020777d7c12 */ /* 0x000fe2000f8e967a */
[C---:B--2---:R-:W-:Y:S05]  /*5b20*/  HMMA.16816.F32.BF16 R4, R96.reuse, R104, R4 ;  /* 0x000000686004723c */ /* 0x044fea0000041804 */
[----:B------:R-:W-:Y:S01]  /*5b30*/  @!P4 IMAD R122, R115, 0x40, R120 ;  /* 0x00000040737ac824 */ /* 0x000fe200078e0278 */
[C---:B------:R-:W-:Y:S05]  /*5b40*/  HMMA.16816.F32.BF16 R8, R96.reuse, R106, R8 ;  /* 0x0000006a6008723c */ /* 0x040fea0000041808 */
[----:B------:R-:W-:Y:S01]  /*5b50*/  @!P4 VIMNMX R120, R121, UR10, PT ;  /* 0x0000000a7978cc48 */ /* 0x000fe2000bfe0100 */
[----:B------:R-:W-:Y:S01]  /*5b60*/  IMAD.WIDE.U32 R124, R125, -0x2daee0ad, RZ ;  /* 0xd2511f537d7c7825 */ /* 0x000fe200078e00ff */
[----:B------:R-:W-:Y:S02]  /*5b70*/  @!P4 VIADDMNMX R121, R121, R90, UR10, PT ;  /* 0x0000000a7979ce46 */ /* 0x000fe4000b80015a */
[CC--:B------:R-:W-:Y:S02]  /*5b80*/  @!P4 ISETP.GE.AND P2, PT, R122.reuse, R120.reuse, PT ;  /* 0x000000787a00c20c */ /* 0x0c0fe40003f46270 */
[C---:B------:R-:W-:Y:S01]  /*5b90*/  @!P4 VIADD R115, R122.reuse, 0x1 ;  /* 0x000000017a73c836 */ /* 0x040fe20000000000 */
[----:B------:R-:W-:Y:S01]  /*5ba0*/  LOP3.LUT R119, R125, UR29, R116, 0x96, !PT ;  /* 0x0000001d7d777c12 */ /* 0x000fe2000f8e9674 */
[C---:B------:R-:W-:Y:S01]  /*5bb0*/  @!P4 VIADD R116, R122.reuse, 0x9 ;  /* 0x000000097a74c836 */ /* 0x040fe20000000000 */
[----:B------:R-:W-:Y:S01]  /*5bc0*/  LOP3.LUT R124, R131, UR27, R124, 0x96, !PT ;  /* 0x0000001b837c7c12 */ /* 0x000fe2000f8e967c */
[----:B------:R-:W-:Y:S01]  /*5bd0*/  @!P4 VIADD R127, R122, 0x11 ;  /* 0x000000117a7fc836 */ /* 0x000fe20000000000 */
[-C--:B------:R-:W-:Y:S01]  /*5be0*/  @!P4 ISETP.GE.AND P1, PT, R115, R120.reuse, PT ;  /* 0x000000787300c20c */ /* 0x080fe20003f26270 */
[----:B------:R-:W-:Y:S01]  /*5bf0*/  IMAD.WIDE.U32 R196, R119, -0x326172a9, RZ ;  /* 0xcd9e8d5777c47825 */ /* 0x000fe200078e00ff */
[----:B------:R-:W-:Y:S02]  /*5c00*/  @!P4 FSEL R4, R4, -INF , !P2 ;  /* 0xff8000000404c808 */ /* 0x000fe40005000000 */
[----:B------:R-:W-:Y:S01]  /*5c10*/  @!P4 FSEL R5, R5, -INF , !P1 ;  /* 0xff8000000505c808 */ /* 0x000fe20004800000 */
[----:B------:R-:W-:Y:S01]  /*5c20*/  IMAD.WIDE.U32 R202, R124, -0x326172a9, RZ ;  /* 0xcd9e8d577cca7825 */ /* 0x000fe200078e00ff */
[----:B------:R-:W-:Y:S02]  /*5c30*/  LOP3.LUT R126, R197, UR28, R126, 0x96, !PT ;  /* 0x0000001cc57e7c12 */ /* 0x000fe4000f8e967e */
[-C--:B------:R-:W-:Y:S01]  /*5c40*/  @!P4 ISETP.GE.AND P1, PT, R116, R121.reuse, PT ;  /* 0x000000797400c20c */ /* 0x080fe20003f26270 */
[----:B------:R-:W-:Y:S01]  /*5c50*/  @!P4 VIADD R118, R122, 0x10 ;  /* 0x000000107a76c836 */ /* 0x000fe20000000000 */
[----:B------:R-:W-:Y:S01]  /*5c60*/  LOP3.LUT R197, R203, UR26, R196, 0x96, !PT ;  /* 0x0000001acbc57c12 */ /* 0x000fe2000f8e96c4 */
[----:B------:R-:W-:Y:S01]  /*5c70*/  IMAD.WIDE.U32 R198, R126, -0x2daee0ad, RZ ;  /* 0xd2511f537ec67825 */ /* 0x000fe200078e00ff */
[----:B------:R-:W-:Y:S01]  /*5c80*/  LOP3.LUT R126, R202, 0xffff, RZ, 0xc0, !PT ;  /* 0x0000ffffca7e7812 */ /* 0x000fe200078ec0ff */
[C---:B-1----:R-:W-:Y:S01]  /*5c90*/  HMMA.16816.F32.BF16 R12, R96.reuse, R84, R12 ;  /* 0x00000054600c723c */ /* 0x042fe2000004180c */
[----:B------:R-:W5:Y:S02]  /*5ca0*/  LDL R203, [R1+0x38] ;  /* 0x0000380001cb7983 */ /* 0x000f640000100800 */
[-C--:B------:R-:W-:Y:S01]  /*5cb0*/  @!P4 ISETP.GE.AND P3, PT, R115, R121.reuse, PT ;  /* 0x000000797300c20c */ /* 0x080fe20003f66270 */
[----:B------:R-:W-:Y:S01]  /*5cc0*/  @!P4 VIADD R115, R122, 0x8 ;  /* 0x000000087a73c836 */ /* 0x000fe20000000000 */
[----:B------:R-:W-:Y:S01]  /*5cd0*/  @!P4 FSEL R11, R11, -INF , !P1 ;  /* 0xff8000000b0bc808 */ /* 0x000fe20004800000 */
[----:B------:R-:W-:Y:S03]  /*5ce0*/  HMMA.16816.F32.BF16 R16, R96, R86, R16 ;  /* 0x000000566010723c */ /* 0x000fe60000041810 */
[CC--:B------:R-:W-:Y:S02]  /*5cf0*/  @!P4 ISETP.GE.AND P6, PT, R115.reuse, R120.reuse, PT ;  /* 0x000000787300c20c */ /* 0x0c0fe40003fc6270 */
[-C--:B------:R-:W-:Y:S02]  /*5d00*/  @!P4 ISETP.GE.AND P5, PT, R115, R121.reuse, PT ;  /* 0x000000797300c20c */ /* 0x080fe40003fa6270 */
[----:B------:R-:W-:Y:S02]  /*5d10*/  @!P4 FSEL R7, R7, -INF , !P3 ;  /* 0xff8000000707c808 */ /* 0x000fe40005800000 */
[-C--:B------:R-:W-:Y:S02]  /*5d20*/  @!P4 ISETP.GE.AND P3, PT, R118, R121.reuse, PT ;  /* 0x000000797600c20c */ /* 0x080fe40003f66270 */
[----:B------:R-:W-:Y:S02]  /*5d30*/  @!P4 FSEL R10, R10, -INF , !P5 ;  /* 0xff8000000a0ac808 */ /* 0x000fe40006800000 */
[----:B------:R-:W-:Y:S02]  /*5d40*/  @!P4 FSEL R8, R8, -INF , !P6 ;  /* 0xff8000000808c808 */ /* 0x000fe40007000000 */
[-C--:B------:R-:W-:Y:S02]  /*5d50*/  @!P4 ISETP.GE.AND P6, PT, R127, R120.reuse, PT ;  /* 0x000000787f00c20c */ /* 0x080fe40003fc6270 */
[----:B------:R-:W-:Y:S02]  /*5d60*/  LOP3.LUT R200, R197, 0xff, RZ, 0xc0, !PT ;  /* 0x000000ffc5c87812 */ /* 0x000fe400078ec0ff */
[----:B------:R-:W-:Y:S02]  /*5d70*/  LOP3.LUT R124, R198, 0xff, RZ, 0xc0, !PT ;  /* 0x000000ffc67c7812 */ /* 0x000fe400078ec0ff */
[----:B------:R-:W-:Y:S02]  /*5d80*/  SHF.R.U32.HI R131, RZ, 0x10, R198 ;  /* 0x00000010ff837819 */ /* 0x000fe400000116c6 */
[----:B------:R-:W-:Y:S02]  /*5d90*/  LOP3.LUT R130, R199, UR25, R130, 0x96, !PT ;  /* 0x00000019c7827c12 */ /* 0x000fe4000f8e9682 */
[----:B------:R-:W-:Y:S02]  /*5da0*/  @!P4 FSEL R13, R13, -INF , !P6 ;  /* 0xff8000000d0dc808 */ /* 0x000fe40007000000 */
[----:B------:R-:W-:Y:S02]  /*5db0*/  LOP3.LUT R196, R202, 0xff, RZ, 0xc0, !PT ;  /* 0x000000ffcac47812 */ /* 0x000fe400078ec0ff */
[----:B------:R-:W-:Y:S02]  /*5dc0*/  @!P4 FSEL R14, R14, -INF , !P3 ;  /* 0xff8000000e0ec808 */ /* 0x000fe40005800000 */
[----:B------:R-:W-:Y:S02]  /*5dd0*/  LOP3.LUT R131, R131, 0xff, RZ, 0xc0, !PT ;  /* 0x000000ff83837812 */ /* 0x000fe400078ec0ff */
[----:B------:R-:W-:Y:S01]  /*5de0*/  ISETP.LE.U32.AND P3, PT, R124, UR19, PT ;  /* 0x000000137c007c0c */ /* 0x000fe2000bf63070 */
[C---:B----4-:R-:W-:Y:S01]  /*5df0*/  FMUL.FTZ R129, R89.reuse, 1.4426950216293334961 ;  /* 0x3fb8aa3b59817820 */ /* 0x050fe20000410000 */
[----:B------:R-:W-:Y:S01]  /*5e00*/  FSETP.NEU.FTZ.AND P0, PT, R89, -INF , PT ;  /* 0xff8000005900780b */ /* 0x000fe20003f1d000 */
[----:B------:R-:W-:Y:S03]  /*5e10*/  FMUL.FTZ R115, R88, 1.4426950216293334961 ;  /* 0x3fb8aa3b58737820 */ /* 0x000fe60000410000 */
[----:B------:R-:W-:Y:S02]  /*5e20*/  FSEL R129, R129, RZ, P0 ;  /* 0x000000ff81817208 */ /* 0x000fe40000000000 */
[-C--:B------:R-:W-:Y:S02]  /*5e30*/  @!P4 ISETP.GE.AND P0, PT, R116, R120.reuse, PT ;  /* 0x000000787400c20c */ /* 0x080fe40003f06270 */
[----:B------:R-:W-:Y:S01]  /*5e40*/  FSETP.NEU.FTZ.AND P2, PT, R88, -INF , PT ;  /* 0xff8000005800780b */ /* 0x000fe20003f5d000 */
[--C-:B------:R-:W-:Y:S01]  /*5e50*/  FFMA.FTZ R125, R4, UR18, -R129.reuse ;  /* 0x00000012047d7c23 */ /* 0x100fe20008010881 */
[----:B------:R-:W-:Y:S01]  /*5e60*/  @!P4 FSEL R9, R9, -INF , !P0 ;  /* 0xff8000000909c808 */ /* 0x000fe20004000000 */
[--C-:B------:R-:W-:Y:S01]  /*5e70*/  FFMA.FTZ R117, R5, UR18, -R129.reuse ;  /* 0x0000001205757c23 */ /* 0x100fe20008010881 */
[----:B------:R-:W-:Y:S01]  /*5e80*/  FSEL R115, R115, RZ, P2 ;  /* 0x000000ff73737208 */ /* 0x000fe20001000000 */
[----:B------:R1:W2:Y:S01]  /*5e90*/  MUFU.EX2 R116, R125 ;  /* 0x0000007d00747308 */ /* 0x0002a20000000800 */
[-C--:B------:R-:W-:Y:S01]  /*5ea0*/  @!P4 ISETP.GE.AND P2, PT, R122, R121.reuse, PT ;  /* 0x000000797a00c20c */ /* 0x080fe20003f46270 */
[----:B------:R-:W-:Y:S01]  /*5eb0*/  FFMA.FTZ R123, R9, UR18, -R129 ;  /* 0x00000012097b7c23 */ /* 0x000fe20008010881 */
[-C--:B------:R-:W-:Y:S01]  /*5ec0*/  @!P4 ISETP.GE.AND P0, PT, R127, R121.reuse, PT ;  /* 0x000000797f00c20c */ /* 0x080fe20003f06270 */
[--C-:B------:R-:W-:Y:S01]  /*5ed0*/  FFMA.FTZ R127, R7, UR18, -R115.reuse ;  /* 0x00000012077f7c23 */ /* 0x100fe20008010873 */
[----:B------:R-:W-:Y:S01]  /*5ee0*/  @!P4 FSEL R6, R6, -INF , !P2 ;  /* 0xff8000000606c808 */ /* 0x000fe20005000000 */
[--C-:B------:R-:W-:Y:S01]  /*5ef0*/  FFMA.FTZ R201, R11, UR18, -R115.reuse ;  /* 0x000000120bc97c23 */ /* 0x100fe20008010873 */
[-C--:B------:R-:W-:Y:S03]  /*5f00*/  @!P4 ISETP.GE.AND P2, PT, R118, R120.reuse, PT ;  /* 0x000000787600c20c */ /* 0x080fe60003f46270 */
[----:B------:R-:W-:Y:S01]  /*5f10*/  MUFU.EX2 R119, R127 ;  /* 0x0000007f00777308 */ /* 0x000fe20000000800 */
[----:B------:R-:W-:Y:S01]  /*5f20*/  @!P4 FSEL R15, R15, -INF , !P0 ;  /* 0xff8000000f0fc808 */ /* 0x000fe20004000000 */
[----:B------:R-:W-:Y:S01]  /*5f30*/  FFMA.FTZ R128, R6, UR18, -R115 ;  /* 0x0000001206807c23 */ /* 0x000fe20008010873 */
[----:B------:R-:W-:Y:S07]  /*5f40*/  @!P4 FSEL R12, R12, -INF , !P2 ;  /* 0xff8000000c0cc808 */ /* 0x000fee0005000000 */
[----:B------:R-:W3:Y:S01]  /*5f50*/  MUFU.EX2 R117, R117 ;  /* 0x0000007500757308 */ /* 0x000ee20000000800 */
[----:B-1----:R-:W-:Y:S02]  /*5f60*/  @!P4 VIADD R125, R122, 0x18 ;  /* 0x000000187a7dc836 */ /* 0x002fe40000000000 */
[--C-:B------:R-:W-:Y:S01]  /*5f70*/  FFMA.FTZ R124, R12, UR18, -R129.reuse ;  /* 0x000000120c7c7c23 */ /* 0x100fe20008010881 */
[----:B------:R-:W-:Y:S02]  /*5f80*/  @!P4 VIADD R122, R122, 0x19 ;  /* 0x000000197a7ac836 */ /* 0x000fe40000000000 */
[CC--:B------:R-:W-:Y:S02]  /*5f90*/  @!P4 ISETP.GE.AND P5, PT, R125.reuse, R120.reuse, PT ;  /* 0x000000787d00c20c */ /* 0x0c0fe40003fa6270 */
[-C--:B------:R-:W-:Y:S02]  /*5fa0*/  @!P4 ISETP.GE.AND P2, PT, R125, R121.reuse, PT ;  /* 0x000000797d00c20c */ /* 0x080fe40003f46270 */
[----:B------:R-:W1:Y:S01]  /*5fb0*/  MUFU.EX2 R118, R128 ;  /* 0x0000008000767308 */ /* 0x000e620000000800 */
[----:B------:R-:W-:Y:S02]  /*5fc0*/  SHF.R.U32.HI R125, RZ, 0x18, R198 ;  /* 0x00000018ff7d7819 */ /* 0x000fe400000116c6 */
[----:B------:R-:W-:Y:S02]  /*5fd0*/  @!P4 FSEL R16, R16, -INF , !P5 ;  /* 0xff8000001010c808 */ /* 0x000fe40006800000 */
[----:B------:R-:W-:Y:S02]  /*5fe0*/  ISETP.LE.U32.AND P0, PT, R125, UR19, PT ;  /* 0x000000137d007c0c */ /* 0x000fe4000bf03070 */
[----:B------:R-:W-:Y:S03]  /*5ff0*/  LOP3.LUT R125, R197, 0xffff, RZ, 0xc0, !PT ;  /* 0x0000ffffc57d7812 */ /* 0x000fe600078ec0ff */
[----:B------:R-:W-:Y:S01]  /*6000*/  MUFU.EX2 R124, R124 ;  /* 0x0000007c007c7308 */ /* 0x000fe20000000800 */
[----:B------:R-:W-:Y:S01]  /*6010*/  @!P4 ISETP.GE.AND P1, PT, R122, R120, PT ;  /* 0x000000787a00c20c */ /* 0x000fe20003f26270 */
[----:B------:R-:W-:Y:S01]  /*6020*/  FFMA.FTZ R120, R8, UR18, -R129 ;  /* 0x0000001208787c23 */ /* 0x000fe20008010881 */
[----:B------:R-:W-:Y:S02]  /*6030*/  SHF.R.U32.HI R125, RZ, 0x8, R125 ;  /* 0x00000008ff7d7819 */ /* 0x000fe4000001167d */
[----:B------:R-:W-:Y:S02]  /*6040*/  ISETP.LE.U32.AND P5, PT, R200, UR19, PT ;  /* 0x00000013c8007c0c */ /* 0x000fe4000bfa3070 */
[----:B------:R-:W-:Y:S03]  /*6050*/  LOP3.LUT R198, R198, 0xffff, RZ, 0xc0, !PT ;  /* 0x0000ffffc6c67812 */ /* 0x000fe600078ec0ff */
[----:B------:R-:W4:Y:S01]  /*6060*/  MUFU.EX2 R120, R120 ;  /* 0x0000007800787308 */ /* 0x000f220000000800 */
[----:B------:R-:W-:Y:S02]  /*6070*/  LOP3.LUT R200, R125, 0xffff, RZ, 0xc0, !PT ;  /* 0x0000ffff7dc87812 */ /* 0x000fe400078ec0ff */
[----:B------:R-:W-:Y:S02]  /*6080*/  SHF.R.U32.HI R199, RZ, 0x10, R197 ;  /* 0x00000010ffc77819 */ /* 0x000fe400000116c5 */
[----:B------:R-:W-:Y:S02]  /*6090*/  @!P4 FSEL R17, R17, -INF , !P1 ;  /* 0xff8000001111c808 */ /* 0x000fe40004800000 */
[----:B------:R-:W-:Y:S01]  /*60a0*/  ISETP.LE.U32.AND P1, PT, R200, UR19, PT ;  /* 0x00000013c8007c0c */ /* 0x000fe2000bf23070 */
[--C-:B------:R-:W-:Y:S01]  /*60b0*/  FFMA.FTZ R200, R14, UR18, -R115.reuse ;  /* 0x000000120ec87c23 */ /* 0x100fe20008010873 */
[----:B------:R-:W-:Y:S01]  /*60c0*/  LOP3.LUT R199, R199, 0xff, RZ, 0xc0, !PT ;  /* 0x000000ffc7c77812 */ /* 0x000fe200078ec0ff */
[----:B--2---:R-:W-:Y:S01]  /*60d0*/  @!P5 FADD.FTZ R116, -R116, -RZ ;  /* 0x800000ff7474d221 */ /* 0x004fe20000010100 */
[----:B------:R-:W-:Y:S01]  /*60e0*/  @!P4 ISETP.GE.AND P6, PT, R122, R121, PT ;  /* 0x000000797a00c20c */ /* 0x000fe20003fc6270 */
[--C-:B------:R-:W-:Y:S01]  /*60f0*/  FFMA.FTZ R122, R10, UR18, -R115.reuse ;  /* 0x000000120a7a7c23 */ /* 0x100fe20008010873 */
[----:B------:R-:W-:Y:S01]  /*6100*/  @!P4 FSEL R18, R18, -INF , !P2 ;  /* 0xff8000001212c808 */ /* 0x000fe20005000000 */
[----:B------:R-:W2:Y:S01]  /*6110*/  MUFU.EX2 R121, R123 ;  /* 0x0000007b00797308 */ /* 0x000ea20000000800 */
[----:B------:R-:W-:Y:S02]  /*6120*/  ISETP.LE.U32.AND P2, PT, R199, UR19, PT ;  /* 0x00000013c7007c0c */ /* 0x000fe4000bf43070 */
[----:B------:R-:W-:Y:S02]  /*6130*/  @!P4 FSEL R19, R19, -INF , !P6 ;  /* 0xff8000001313c808 */ /* 0x000fe40007000000 */
[----:B------:R-:W-:Y:S01]  /*6140*/  SHF.R.U32.HI R199, RZ, 0x8, R126 ;  /* 0x00000008ffc77819 */ /* 0x000fe2000001167e */
[----:B---3--:R-:W-:Y:S01]  /*6150*/  @!P1 FADD.FTZ R117, -R117, -RZ ;  /* 0x800000ff75759221 */ /* 0x008fe20000010100 */
[--C-:B------:R-:W-:Y:S03]  /*6160*/  SHF.R.U32.HI R127, RZ, 0x18, R202.reuse ;  /* 0x00000018ff7f7819 */ /* 0x100fe600000116ca */
[----:B------:R-:W3:Y:S01]  /*6170*/  MUFU.EX2 R122, R122 ;  /* 0x0000007a007a7308 */ /* 0x000ee20000000800 */
[----:B------:R-:W-:Y:S01]  /*6180*/  ISETP.LE.U32.AND P4, PT, R196, UR19, PT ;  /* 0x00000013c4007c0c */ /* 0x000fe2000bf83070 */
[----:B------:R-:W-:Y:S01]  /*6190*/  FFMA.FTZ R196, R15, UR18, -R115 ;  /* 0x000000120fc47c23 */ /* 0x000fe20008010873 */
[----:B------:R-:W-:Y:S02]  /*61a0*/  LOP3.LUT R199, R199, 0xffff, RZ, 0xc0, !PT ;  /* 0x0000ffffc7c77812 */ /* 0x000fe400078ec0ff */
[----:B------:R-:W-:Y:S01]  /*61b0*/  ISETP.LE.U32.AND P5, PT, R127, UR19, PT ;  /* 0x000000137f007c0c */ /* 0x000fe2000bfa3070 */
[----:B-1----:R-:W-:Y:S01]  /*61c0*/  @!P2 FADD.FTZ R118, -R118, -RZ ;  /* 0x800000ff7676a221 */ /* 0x002fe20000010100 */
[----:B------:R-:W-:Y:S03]  /*61d0*/  SHF.R.U32.HI R197, RZ, 0x18, R197 ;  /* 0x00000018ffc57819 */ /* 0x000fe600000116c5 */
[----:B------:R1:W-:Y:S01]  /*61e0*/  MUFU.EX2 R127, R196 ;  /* 0x000000c4007f7308 */ /* 0x0003e20000000800 */
[----:B------:R-:W-:Y:S02]  /*61f0*/  ISETP.LE.U32.AND P1, PT, R199, UR19, PT ;  /* 0x00000013c7007c0c */ /* 0x000fe4000bf23070 */
[----:B------:R-:W-:Y:S02]  /*6200*/  ISETP.LE.U32.AND P6, PT, R197, UR19, PT ;  /* 0x00000013c5007c0c */ /* 0x000fe4000bfc3070 */
[----:B------:R-:W-:Y:S01]  /*6210*/  LOP3.LUT R197, R130, 0xff, RZ, 0xc0, !PT ;  /* 0x000000ff82c57812 */ /* 0x000fe200078ec0ff */
[----:B----4-:R-:W-:Y:S01]  /*6220*/  @!P4 FADD.FTZ R120, -R120, -RZ ;  /* 0x800000ff7878c221 */ /* 0x010fe20000010100 */
[----:B------:R-:W-:Y:S03]  /*6230*/  SHF.R.U32.HI R128, RZ, 0x10, R202 ;  /* 0x00000010ff807819 */ /* 0x000fe600000116ca */
[----:B------:R4:W3:Y:S01]  /*6240*/  MUFU.EX2 R123, R201 ;  /* 0x000000c9007b7308 */ /* 0x0008e20000000800 */
[----:B------:R-:W-:Y:S02]  /*6250*/  ISETP.LE.U32.AND P2, PT, R197, UR19, PT ;  /* 0x00000013c5007c0c */ /* 0x000fe4000bf43070 */
[--C-:B------:R-:W-:Y:S02]  /*6260*/  SHF.R.U32.HI R197, RZ, 0x18, R130.reuse ;  /* 0x00000018ffc57819 */ /* 0x100fe40000011682 */
[----:B------:R-:W-:Y:S01]  /*6270*/  LOP3.LUT R199, R128, 0xff, RZ, 0xc0, !PT ;  /* 0x000000ff80c77812 */ /* 0x000fe200078ec0ff */
[----:B--2---:R-:W-:Y:S01]  /*6280*/  @!P1 FADD.FTZ R121, -R121, -RZ ;  /* 0x800000ff79799221 */ /* 0x004fe20000010100 */
[----:B------:R-:W-:Y:S01]  /*6290*/  ISETP.LE.U32.AND P4, PT, R197, UR19, PT ;  /* 0x00000013c5007c0c */ /* 0x000fe2000bf83070 */
[----:B------:R-:W-:Y:S01]  /*62a0*/  FFMA.FTZ R197, R18, UR18, -R115 ;  /* 0x0000001212c57c23 */ /* 0x000fe20008010873 */
[----:B------:R-:W-:Y:S01]  /*62b0*/  @!P6 FADD.FTZ R119, -R119, -RZ ;  /* 0x800000ff7777e221 */ /* 0x000fe20000010100 */
[----:B------:R-:W-:Y:S01]  /*62c0*/  ISETP.LE.U32.AND P6, PT, R199, UR19, PT ;  /* 0x00000013c7007c0c */ /* 0x000fe2000bfc3070 */
[----:B------:R-:W-:Y:S01]  /*62d0*/  MUFU.EX2 R126, R200 ;  /* 0x000000c8007e7308 */ /* 0x000fe20000000800 */
[----:B------:R-:W-:Y:S01]  /*62e0*/  ISETP.LE.U32.AND P1, PT, R131, UR19, PT ;  /* 0x0000001383007c0c */ /* 0x000fe2000bf23070 */
[--C-:B------:R-:W-:Y:S01]  /*62f0*/  FFMA.FTZ R128, R16, UR18, -R129.reuse ;  /* 0x0000001210807c23 */ /* 0x100fe20008010881 */
[----:B------:R-:W-:Y:S01]  /*6300*/  SHF.R.U32.HI R131, RZ, 0x10, R130 ;  /* 0x00000010ff837819 */ /* 0x000fe20000011682 */
[----:B------:R-:W-:Y:S01]  /*6310*/  @!P2 FADD.FTZ R124, -R124, -RZ ;  /* 0x800000ff7c7ca221 */ /* 0x000fe20000010100 */
[----:B-1----:R-:W-:Y:S01]  /*6320*/  LOP3.LUT R196, R130, 0xffff, RZ, 0xc0, !PT ;  /* 0x0000ffff82c47812 */ /* 0x002fe200078ec0ff */
[--C-:B----4-:R-:W-:Y:S01]  /*6330*/  FFMA.FTZ R201, R13, UR18, -R129.reuse ;  /* 0x000000120dc97c23 */ /* 0x110fe20008010881 */
[----:B------:R-:W-:Y:S03]  /*6340*/  SHF.R.U32.HI R198, RZ, 0x8, R198 ;  /* 0x00000008ffc67819 */ /* 0x000fe600000116c6 */
[----:B------:R1:W2:Y:S01]  /*6350*/  MUFU.EX2 R130, R197 ;  /* 0x000000c500827308 */ /* 0x0002a20000000800 */
[----:B------:R-:W-:Y:S01]  /*6360*/  SHF.R.U32.HI R196, RZ, 0x8, R196 ;  /* 0x00000008ffc47819 */ /* 0x000fe200000116c4 */
[----:B------:R-:W-:Y:S01]  /*6370*/  FFMA.FTZ R129, R17, UR18, -R129 ;  /* 0x0000001211817c23 */ /* 0x000fe20008010881 */
[----:B------:R-:W-:Y:S01]  /*6380*/  LOP3.LUT R131, R131, 0xff, RZ, 0xc0, !PT ;  /* 0x000000ff83837812 */ /* 0x000fe200078ec0ff */
[----:B---3--:R-:W-:Y:S01]  /*6390*/  @!P6 FADD.FTZ R122, -R122, -RZ ;  /* 0x800000ff7a7ae221 */ /* 0x008fe20000010100 */
[----:B------:R-:W-:Y:S01]  /*63a0*/  LOP3.LUT R196, R196, 0xffff, RZ, 0xc0, !PT ;  /* 0x0000ffffc4c47812 */ /* 0x000fe200078ec0ff */
[----:B------:R-:W-:Y:S01]  /*63b0*/  @!P5 FADD.FTZ R123, -R123, -RZ ;  /* 0x800000ff7b7bd221 */ /* 0x000fe20000010100 */
[----:B------:R-:W-:Y:S03]  /*63c0*/  FFMA.FTZ R115, R19, UR18, -R115 ;  /* 0x0000001213737c23 */ /* 0x000fe60008010873 */
[----:B------:R-:W3:Y:S01]  /*63d0*/  MUFU.EX2 R125, R201 ;  /* 0x000000c9007d7308 */ /* 0x000ee20000000800 */
[----:B------:R-:W-:Y:S01]  /*63e0*/  ISETP.LE.U32.AND P6, PT, R196, UR19, PT ;  /* 0x00000013c4007c0c */ /* 0x000fe2000bfc3070 */
[----:B------:R-:W-:Y:S01]  /*63f0*/  @!P4 FADD.FTZ R127, -R127, -RZ ;  /* 0x800000ff7f7fc221 */ /* 0x000fe20000010100 */
[----:B------:R-:W-:Y:S02]  /*6400*/  LOP3.LUT R196, R198, 0xffff, RZ, 0xc0, !PT ;  /* 0x0000ffffc6c47812 */ /* 0x000fe400078ec0ff */
[----:B------:R-:W-:Y:S02]  /*6410*/  F2FP.RELU.BF16.F32.PACK_AB R198, R117, R116 ;  /* 0x0000007475c6723e */ /* 0x000fe400000018ff */
[----:B------:R-:W-:Y:S03]  /*6420*/  ISETP.LE.U32.AND P2, PT, R196, UR19, PT ;  /* 0x00000013c4007c0c */ /* 0x000fe6000bf43070 */
[----:B------:R-:W4:Y:S01]  /*6430*/  MUFU.EX2 R128, R128 ;  /* 0x0000008000807308 */ /* 0x000f220000000800 */
[----:B-1----:R-:W-:Y:S01]  /*6440*/  F2FP.RELU.BF16.F32.PACK_AB R197, R119, R118 ;  /* 0x0000007677c5723e */ /* 0x002fe200000018ff */
[----:B------:R1:W-:Y:S01]  /*6450*/  STS [R211+0x2a000], R198 ;  /* 0x02a000c6d3007388 */ /* 0x0003e20000000800 */
[----:B------:R-:W-:Y:S01]  /*6460*/  F2FP.RELU.BF16.F32.PACK_AB R196, R121, R120 ;  /* 0x0000007879c4723e */ /* 0x000fe200000018ff */
[----:B--2---:R-:W-:Y:S01]  /*6470*/  @!P1 FADD.FTZ R130, -R130, -RZ ;  /* 0x800000ff82829221 */ /* 0x004fe20000010100 */
[----:B------:R-:W-:Y:S01]  /*6480*/  ISETP.LE.U32.AND P5, PT, R131, UR19, PT ;  /* 0x0000001383007c0c */ /* 0x000fe2000bfa3070 */
[----:B------:R2:W-:Y:S01]  /*6490*/  STS [R211+0x2a400], R197 ;  /* 0x02a400c5d3007388 */ /* 0x0005e20000000800 */
[----:B------:R-:W-:Y:S03]  /*64a0*/  F2FP.RELU.BF16.F32.PACK_AB R200, R123, R122 ;  /* 0x0000007a7bc8723e */ /* 0x000fe600000018ff */
[----:B------:R-:W1:Y:S01]  /*64b0*/  MUFU.EX2 R129, R129 ;  /* 0x0000008100817308 */ /* 0x000e620000000800 */
[----:B---3--:R-:W-:Y:S01]  /*64c0*/  @!P6 FADD.FTZ R125, -R125, -RZ ;  /* 0x800000ff7d7de221 */ /* 0x008fe20000010100 */
[----:B------:R3:W-:Y:S01]  /*64d0*/  STS [R210+0x2a000], R196 ;  /* 0x02a000c4d2007388 */ /* 0x0007e20000000800 */
[----:B------:R-:W-:Y:S02]  /*64e0*/  FSETP.GE.FTZ.AND P1, PT, R120, RZ, PT ;  /* 0x000000ff7800720b */ /* 0x000fe40003f36000 */
[----:B------:R-:W-:Y:S01]  /*64f0*/  FSETP.GE.FTZ.AND P6, PT, R118, RZ, PT ;  /* 0x000000ff7600720b */ /* 0x000fe20003fd6000 */
[----:B------:R-:W-:Y:S01]  /*6500*/  STS [R210+0x2a400], R200 ;  /* 0x02a400c8d2007388 */ /* 0x000fe20000000800 */
[----:B------:R-:W-:Y:S03]  /*6510*/  F2FP.RELU.BF16.F32.PACK_AB R199, R125, R124 ;  /* 0x0000007c7dc7723e */ /* 0x000fe600000018ff */
[----:B------:R-:W3:Y:S01]  /*6520*/  MUFU.EX2 R131, R115 ;  /* 0x0000007300837308 */ /* 0x000ee20000000800 */
[----:B----4-:R-:W-:Y:S01]  /*6530*/  @!P3 FADD.FTZ R128, -R128, -RZ ;  /* 0x800000ff8080b221 */ /* 0x010fe20000010100 */
[----:B------:R-:W-:Y:S01]  /*6540*/  @!P5 FADD.FTZ R126, -R126, -RZ ;  /* 0x800000ff7e7ed221 */ /* 0x000fe20000010100 */
[----:B------:R-:W-:Y:S01]  /*6550*/  FSETP.GE.FTZ.AND P3, PT, R116, RZ, PT ;  /* 0x000000ff7400720b */ /* 0x000fe20003f76000 */
[----:B------:R-:W-:Y:S01]  /*6560*/  STS [R209+0x2a000], R199 ;  /* 0x02a000c7d1007388 */ /* 0x000fe20000000800 */
[----:B-1----:R-:W-:Y:S01]  /*6570*/  @!P2 FADD.FTZ R129, -R129, -RZ ;  /* 0x800000ff8181a221 */ /* 0x002fe20000010100 */
[----:B------:R-:W-:Y:S02]  /*6580*/  FSETP.GE.FTZ.AND P2, PT, R117, RZ, PT ;  /* 0x000000ff7500720b */ /* 0x000fe40003f56000 */
[----:B------:R-:W-:Y:S02]  /*6590*/  F2FP.RELU.BF16.F32.PACK_AB R198, R127, R126 ;  /* 0x0000007e7fc6723e */ /* 0x000fe400000018ff */
[----:B--2---:R-:W-:Y:S01]  /*65a0*/  F2FP.RELU.BF16.F32.PACK_AB R197, R129, R128 ;  /* 0x0000008081c5723e */ /* 0x004fe200000018ff */
[----:B---3--:R-:W-:Y:S02]  /*65b0*/  @!P0 FADD.FTZ R131, -R131, -RZ ;  /* 0x800000ff83838221 */ /* 0x008fe40000010100 */
[----:B------:R-:W-:Y:S01]  /*65c0*/  STS [R209+0x2a400], R198 ;  /* 0x02a400c6d1007388 */ /* 0x000fe20000000800 */
[----:B------:R-:W-:Y:S02]  /*65d0*/  LEA R115, R252, UR4, 0x1 ;  /* 0x00000004fc737c11 */ /* 0x000fe4000f8e08ff */
[----:B------:R-:W-:Y:S01]  /*65e0*/  F2FP.RELU.BF16.F32.PACK_AB R196, R131, R130 ;  /* 0x0000008283c4723e */ /* 0x000fe200000018ff */
[----:B------:R1:W-:Y:S02]  /*65f0*/  STS [R208+0x2a000], R197 ;  /* 0x02a000c5d0007388 */ /* 0x0003e40000000800 */
[--C-:B------:R-:W-:Y:S02]  /*6600*/  IMAD.IADD R114, R246, 0x1, R115.reuse ;  /* 0x00000001f6727824 */ /* 0x100fe400078e0273 */
[C---:B------:R-:W-:Y:S01]  /*6610*/  IMAD.IADD R113, R245.reuse, 0x1, R115 ;  /* 0x00000001f5717824 */ /* 0x040fe200078e0273 */
[----:B------:R2:W-:Y:S01]  /*6620*/  STS [R208+0x2a400], R196 ;  /* 0x02a400c4d0007388 */ /* 0x0005e20000000800 */
[----:B------:R-:W-:Y:S03]  /*6630*/  IMAD.IADD R112, R245, 0x1, R114 ;  /* 0x00000001f5707824 */ /* 0x000fe600078e0272 */
[----:B------:R-:W-:Y:S04]  /*6640*/  LDSM.16.M88.4 R84, [R115+0x10000] ;  /* 0x010000007354783b */ /* 0x000fe80000000200 */
[----:B------:R-:W3:Y:S04]  /*6650*/  LDSM.16.M88.4 R88, [R241+0x20000] ;  /* 0x02000000f158783b */ /* 0x000ee80000000200 */
[----:B------:R-:W4:Y:S04]  /*6660*/  LDSM.16.M88.4 R92, [R241+0x20800] ;  /* 0x02080000f15c783b */ /* 0x000f280000000200 */
[----:B------:R-:W-:Y:S04]  /*6670*/  LDSM.16.M88.4 R96, [R114+0x10000] ;  /* 0x010000007260783b */ /* 0x000fe80000000200 */
[----:B------:R-:W4:Y:S01]  /*6680*/  LDSM.16.M88.4 R100, [R240+0x20000] ;  /* 0x02000000f064783b */ /* 0x000f220000000200 */
[----:B-1----:R-:W-:Y:S03]  /*6690*/  IMAD.U32 R197, RZ, RZ, UR15 ;  /* 0x0000000fffc57e24 */ /* 0x002fe6000f8e00ff */
[----:B------:R-:W1:Y:S01]  /*66a0*/  LDSM.16.M88.4 R104, [R240+0x20800] ;  /* 0x02080000f068783b */ /* 0x000e620000000200 */
[----:B--2---:R-:W-:Y:S03]  /*66b0*/  IMAD.U32 R196, RZ, RZ, UR16 ;  /* 0x00000010ffc47e24 */ /* 0x004fe6000f8e00ff */
[----:B------:R-:W-:Y:S02]  /*66c0*/  LDSM.16.M88.4 R108, [R3+0x20000] ;  /* 0x02000000036c783b */ /* 0x000fe40000000200 */
[C---:B------:R-:W-:Y:S04]  /*66d0*/  LEA R198, P0, R204.reuse, R196, 0x2 ;  /* 0x000000c4ccc67211 */ /* 0x040fe800078010ff */
[----:B------:R-:W-:Y:S02]  /*66e0*/  LEA.HI.X.SX32 R199, R204, R197, 0x2, P0 ;  /* 0x000000c5ccc77211 */ /* 0x000fe400000f16ff */
[----:B------:R-:W5:Y:S01]  /*66f0*/  LDL R204, [R1+0x3c] ;  /* 0x00003c0001cc7983 */ /* 0x000f620000100800 */
[----:B------:R-:W-:Y:S03]  /*6700*/  FSETP.GE.FTZ.AND P0, PT, R121, RZ, PT ;  /* 0x000000ff7900720b */ /* 0x000fe60003f16000 */
[----:B------:R-:W2:Y:S01]  /*6710*/  LDG.E R196, desc[UR6][R198.64] ;  /* 0x00000006c6c47981 */ /* 0x000ea2000c1e1900 */
[C---:B---3--:R-:W-:Y:S06]  /*6720*/  HMMA.16816.F32.BF16 R4, R84.reuse, R88, RZ ;  /* 0x000000585404723c */ /* 0x048fec00000418ff */
[C---:B------:R-:W-:Y:S01]  /*6730*/  HMMA.16816.F32.BF16 R8, R84.reuse, R90, RZ ;  /* 0x0000005a5408723c */ /* 0x040fe200000418ff */
[----:B------:R-:W3:Y:S05]  /*6740*/  LDSM.16.M88.4 R88, [R113+0x10000] ;  /* 0x010000007158783b */ /* 0x000eea0000000200 */
[C---:B----4-:R-:W-:Y:S01]  /*6750*/  HMMA.16816.F32.BF16 R12, R84.reuse, R92, RZ ;  /* 0x0000005c540c723c */ /* 0x050fe200000418ff */
[----:B------:R4:W4:Y:S05]  /*6760*/  LDG.E R198, desc[UR6][R198.64+0x20] ;  /* 0x00002006c6c67981 */ /* 0x00092a000c1e1900 */
[----:B------:R-:W-:Y:S01]  /*6770*/  HMMA.16816.F32.BF16 R16, R84, R94, RZ ;  /* 0x0000005e5410723c */ /* 0x000fe200000418ff */
[----:B------:R-:W3:Y:S05]  /*6780*/  LDSM.16.M88.4 R84, [R3+0x20800] ;  /* 0x020800000354783b */ /* 0x000eea0000000200 */
[C---:B------:R-:W-:Y:S01]  /*6790*/  HMMA.16816.F32.BF16 R4, R96.reuse, R100, R4 ;  /* 0x000000646004723c */ /* 0x040fe20000041804 */
[----:B------:R-:W-:Y:S05]  /*67a0*/  LDSM.16.M88.4 R92, [R112+0x10000] ;  /* 0x01000000705c783b */ /* 0x000fea0000000200 */
[C---:B------:R-:W-:Y:S01]  /*67b0*/  HMMA.16816.F32.BF16 R8, R96.reuse, R102, R8 ;  /* 0x000000666008723c */ /* 0x040fe20000041808 */
[----:B------:R-:W3:Y:S05]  /*67c0*/  LDSM.16.M88.4 R100, [R2+0x20000] ;  /* 0x020000000264783b */ /* 0x000eea0000000200 */
[C---:B-1----:R-:W-:Y:S06]  /*67d0*/  HMMA.16816.F32.BF16 R12, R96.reuse, R104, R12 ;  /* 0x00000068600c723c */ /* 0x042fec000004180c */
[----:B------:R-:W-:Y:S01]  /*67e0*/  HMMA.16816.F32.BF16 R16, R96, R106, R16 ;  /* 0x0000006a6010723c */ /* 0x000fe20000041810 */
[----:B------:R-:W1:Y:S04]  /*67f0*/  LDSM.16.M88.4 R96, [R2+0x20800] ;  /* 0x020800000260783b */ /* 0x000e680000000200 */
[----:B------:R-:W-:Y:S01]  /*6800*/  LDSM.16.M88.4 R104, [R115+0x12000] ;  /* 0x012000007368783b */ /* 0x000fe20000000200 */
[C---:B---3--:R-:W-:Y:S06]  /*6810*/  HMMA.16816.F32.BF16 R4, R88.reuse, R108, R4 ;  /* 0x0000006c5804723c */ /* 0x048fec0000041804 */
[C---:B------:R-:W-:Y:S01]  /*6820*/  HMMA.16816.F32.BF16 R8, R88.reuse, R110, R8 ;  /* 0x0000006e5808723c */ /* 0x040fe20000041808 */
[----:B------:R-:W3:Y:S05]  /*6830*/  LDSM.16.M88.4 R108, [R241+0x22000] ;  /* 0x02200000f16c783b */ /* 0x000eea0000000200 */
[C---:B------:R-:W-:Y:S06]  /*6840*/  HMMA.16816.F32.BF16 R12, R88.reuse, R84, R12 ;  /* 0x00000054580c723c */ /* 0x040fec000004180c */
[----:B------:R-:W-:Y:S01]  /*6850*/  HMMA.16816.F32.BF16 R16, R88, R86, R16 ;  /* 0x000000565810723c */ /* 0x000fe20000041810 */
[----:B------:R-:W3:Y:S04]  /*6860*/  LDSM.16.M88.4 R84, [R241+0x22800] ;  /* 0x02280000f154783b */ /* 0x000ee80000000200 */
        /* <DEDUP_REMOVED lines=55> */
[----:B------:R-:W2:Y:S04]  /*6be0*/  LDSM.16.M88.4 R84, [R241+0x26800] ;  /* 0x02680000f154783b */ /* 0x000ea80000000200 */
        /* <DEDUP_REMOVED lines=8> */
[C---:B---3--:R-:W-:Y:S06]  /*6c70*/  HMMA.16816.F32.BF16 R4, R96.reuse, R108, R4 ;  /* 0x0000006c6004723c */ /* 0x048fec0000041804 */
[C---:B------:R-:W-:Y:S01]  /*6c80*/  HMMA.16816.F32.BF16 R8, R96.reuse, R110, R8 ;  /* 0x0000006e6008723c */ /* 0x040fe20000041808 */
[----:B------:R-:W3:Y:S05]  /*6c90*/  LDSM.16.M88.4 R108, [R3+0x26000] ;  /* 0x02600000036c783b */ /* 0x000eea0000000200 */
[C---:B--2---:R-:W-:Y:S06]  /*6ca0*/  HMMA.16816.F32.BF16 R12, R96.reuse, R84, R12 ;  /* 0x00000054600c723c */ /* 0x044fec000004180c */
[----:B------:R-:W-:Y:S01]  /*6cb0*/  HMMA.16816.F32.BF16 R16, R96, R86, R16 ;  /* 0x000000566010723c */ /* 0x000fe20000041810 */
[----:B------:R-:W2:Y:S04]  /*6cc0*/  LDSM.16.M88.4 R84, [R3+0x26800] ;  /* 0x026800000354783b */ /* 0x000ea80000000200 */
[----:B------:R-:W-:Y:S01]  /*6cd0*/  LDSM.16.M88.4 R96, [R112+0x16000] ;  /* 0x016000007060783b */ /* 0x000fe20000000200 */
[C---:B----4-:R-:W-:Y:S06]  /*6ce0*/  HMMA.16816.F32.BF16 R4, R100.reuse, R104, R4 ;  /* 0x000000686404723c */ /* 0x050fec0000041804 */
[C---:B------:R-:W-:Y:S01]  /*6cf0*/  HMMA.16816.F32.BF16 R8, R100.reuse, R106, R8 ;  /* 0x0000006a6408723c */ /* 0x040fe20000041808 */
[----:B------:R-:W4:Y:S05]  /*6d00*/  LDSM.16.M88.4 R104, [R2+0x26000] ;  /* 0x026000000268783b */ /* 0x000f2a0000000200 */
[C---:B-1----:R-:W-:Y:S06]  /*6d10*/  HMMA.16816.F32.BF16 R12, R100.reuse, R88, R12 ;  /* 0x00000058640c723c */ /* 0x042fec000004180c */
[----:B------:R-:W-:Y:S01]  /*6d20*/  HMMA.16816.F32.BF16 R16, R100, R90, R16 ;  /* 0x0000005a6410723c */ /* 0x000fe20000041810 */
[----:B------:R-:W1:Y:S05]  /*6d30*/  LDSM.16.M88.4 R88, [R2+0x26800] ;  /* 0x026800000258783b */ /* 0x000e6a0000000200 */
[C---:B---3--:R-:W-:Y:S06]  /*6d40*/  HMMA.16816.F32.BF16 R4, R92.reuse, R108, R4 ;  /* 0x0000006c5c04723c */ /* 0x048fec0000041804 */
[C---:B------:R-:W-:Y:S06]  /*6d50*/  HMMA.16816.F32.BF16 R8, R92.reuse, R110, R8 ;  /* 0x0000006e5c08723c */ /* 0x040fec0000041808 */
[C---:B--2---:R-:W-:Y:S06]  /*6d60*/  HMMA.16816.F32.BF16 R12, R92.reuse, R84, R12 ;  /* 0x000000545c0c723c */ /* 0x044fec000004180c */
[----:B------:R-:W-:Y:S06]  /*6d70*/  HMMA.16816.F32.BF16 R16, R92, R86, R16 ;  /* 0x000000565c10723c */ /* 0x000fec0000041810 */
[C---:B----4-:R-:W-:Y:S06]  /*6d80*/  HMMA.16816.F32.BF16 R4, R96.reuse, R104, R4 ;  /* 0x000000686004723c */ /* 0x050fec0000041804 */
[C---:B------:R-:W-:Y:S06]  /*6d90*/  HMMA.16816.F32.BF16 R8, R96.reuse, R106, R8 ;  /* 0x0000006a6008723c */ /* 0x040fec0000041808 */
[C---:B-1----:R-:W-:Y:S06]  /*6da0*/  HMMA.16816.F32.BF16 R12, R96.reuse, R88, R12 ;  /* 0x00000058600c723c */ /* 0x042fec000004180c */
[----:B------:R-:W-:Y:S06]  /*6db0*/  HMMA.16816.F32.BF16 R16, R96, R90, R16 ;  /* 0x0000005a6010723c */ /* 0x000fec0000041810 */
[C---:B------:R-:W-:Y:S01]  /*6dc0*/  FADD.FTZ R115, -R196.reuse, R4 ;  /* 0x00000004c4737221 */ /* 0x040fe20000010100 */
[C---:B------:R-:W-:Y:S04]  /*6dd0*/  FADD.FTZ R197, -R196.reuse, R5 ;  /* 0x00000005c4c57221 */ /* 0x040fe80000010100 */
[-C--:B------:R-:W-:Y:S01]  /*6de0*/  FSEL R115, R115, R196.reuse, P3 ;  /* 0x000000c473737208 */ /* 0x080fe20001800000 */
[C---:B------:R-:W-:Y:S01]  /*6df0*/  FADD.FTZ R201, -R196.reuse, R9 ;  /* 0x00000009c4c97221 */ /* 0x040fe20000010100 */
[-C--:B------:R-:W-:Y:S01]  /*6e00*/  FSEL R200, R197, R196.reuse, P2 ;  /* 0x000000c4c5c87208 */ /* 0x080fe20001000000 */
[----:B------:R-:W-:Y:S01]  /*6e10*/  FADD.FTZ R199, -R196, R8 ;  /* 0x00000008c4c77221 */ /* 0x000fe20000010100 */
[----:B------:R-:W-:Y:S01]  /*6e20*/  FSETP.GE.FTZ.AND P2, PT, R124, RZ, PT ;  /* 0x000000ff7c00720b */ /* 0x000fe20003f56000 */
[----:B------:R-:W-:Y:S01]  /*6e30*/  FMUL.FTZ R115, R116, R115 ;  /* 0x0000007374737220 */ /* 0x000fe20000410000 */
[----:B------:R-:W-:Y:S01]  /*6e40*/  FSEL R202, R201, R196, P0 ;  /* 0x000000c4c9ca7208 */ /* 0x000fe20000000000 */
[----:B------:R-:W-:Y:S01]  /*6e50*/  FMUL.FTZ R200, R117, R200 ;  /* 0x000000c875c87220 */ /* 0x000fe20000410000 */
[----:B------:R-:W-:Y:S01]  /*6e60*/  FSETP.GE.FTZ.AND P0, PT, R125, RZ, PT ;  /* 0x000000ff7d00720b */ /* 0x000fe20003f16000 */
[C---:B------:R-:W-:Y:S01]  /*6e70*/  FADD.FTZ R117, -R196.reuse, R12 ;  /* 0x0000000cc4757221 */ /* 0x040fe20000010100 */
[----:B------:R-:W-:Y:S01]  /*6e80*/  FSEL R199, R199, R196, P1 ;  /* 0x000000c4c7c77208 */ /* 0x000fe20000800000 */
[----:B------:R-:W-:Y:S01]  /*6e90*/  FMUL.FTZ R202, R121, R202 ;  /* 0x000000ca79ca7220 */ /* 0x000fe20000410000 */
[----:B------:R-:W-:Y:S01]  /*6ea0*/  FSETP.GE.FTZ.AND P1, PT, R129, RZ, PT ;  /* 0x000000ff8100720b */ /* 0x000fe20003f36000 */
[----:B------:R-:W-:Y:S01]  /*6eb0*/  FADD.FTZ R121, -R196, R13 ;  /* 0x0000000dc4797221 */ /* 0x000fe20000010100 */
[-C--:B------:R-:W-:Y:S01]  /*6ec0*/  FSEL R117, R117, R196.reuse, P2 ;  /* 0x000000c475757208 */ /* 0x080fe20001000000 */
[----:B------:R-:W-:Y:S01]  /*6ed0*/  FMUL.FTZ R199, R120, R199 ;  /* 0x000000c778c77220 */ /* 0x000fe20000410000 */
[----:B------:R-:W-:Y:S01]  /*6ee0*/  F2FP.BF16.F32.PACK_AB R115, R200, R115 ;  /* 0x00000073c873723e */ /* 0x000fe200000010ff */
[----:B------:R-:W-:Y:S01]  /*6ef0*/  FADD.FTZ R197, -R198, R7 ;  /* 0x00000007c6c57221 */ /* 0x000fe20000010100 */
[----:B------:R-:W-:Y:S01]  /*6f00*/  FSEL R116, R121, R196, P0 ;  /* 0x000000c479747208 */ /* 0x000fe20000000000 */
[----:B------:R-:W-:Y:S01]  /*6f10*/  FADD.FTZ R121, -R196, R16 ;  /* 0x00000010c4797221 */ /* 0x000fe20000010100 */
[----:B------:R-:W-:Y:S01]  /*6f20*/  FSETP.GE.FTZ.AND P0, PT, R128, RZ, PT ;  /* 0x000000ff8000720b */ /* 0x000fe20003f16000 */
[----:B------:R-:W-:Y:S01]  /*6f30*/  FMUL.FTZ R117, R124, R117 ;  /* 0x000000757c757220 */ /* 0x000fe20000410000 */
[----:B------:R-:W-:Y:S01]  /*6f40*/  F2FP.BF16.F32.PACK_AB R199, R202, R199 ;  /* 0x000000c7cac7723e */ /* 0x000fe200000010ff */
[----:B------:R-:W-:Y:S01]  /*6f50*/  FMUL.FTZ R116, R125, R116 ;  /* 0x000000747d747220 */ /* 0x000fe20000410000 */
[----:B------:R-:W-:Y:S01]  /*6f60*/  FSEL R121, R121, R196, P0 ;  /* 0x000000c479797208 */ /* 0x000fe20000000000 */
[----:B------:R-:W-:Y:S01]  /*6f70*/  @P1 FADD.FTZ R196, -R196, R17 ;  /* 0x00000011c4c41221 */ /* 0x000fe20000010100 */
[----:B------:R-:W-:Y:S01]  /*6f80*/  PLOP3.LUT P0, PT, PT, PT, UP2, 0x80, 0x0 ;  /* 0x000000000000781c */ /* 0x000fe20003f0f028 */
[----:B------:R-:W-:Y:S01]  /*6f90*/  FADD.FTZ R125, -R198, R6 ;  /* 0x00000006c67d7221 */ /* 0x000fe20000010100 */
[----:B------:R-:W-:Y:S01]  /*6fa0*/  F2FP.BF16.F32.PACK_AB R117, R116, R117 ;  /* 0x000000757475723e */ /* 0x000fe200000010ff */
[----:B------:R-:W-:Y:S10]  /*6fb0*/  FMUL.FTZ R121, R128, R121 ;  /* 0x0000007980797220 */ /* 0x000ff40000410000 */
[----:B------:R-:W-:Y:S05]  /*6fc0*/  @!P0 BRA `(.L_x_776) ;  /* 0x0000000400988947 */ /* 0x000fea0003800000 */
        /* <DEDUP_REMOVED lines=10> */
[----:B------:R-:W-:Y:S02]  /*7070*/  UISETP.NE.U32.AND UP0, UPT, UR11, 0x1, UPT ;  /* 0x000000010b00788c */ /* 0x000fe4000bf05070 */
[----:B------:R-:W2:Y:S02]  /*7080*/  LDL.LU R212, [R1+0x5c] ;  /* 0x00005c0001d47983 */ /* 0x000ea40000300800 */
        /* <DEDUP_REMOVED lines=24> */
[----:B------:R-:W-:Y:S02]  /*7210*/  ISETP.GE.AND P2, PT, R203, UR24, PT ;  /* 0x00000018cb007c0c */ /* 0x000fe4000bf46270 */
[CCC-:B------:R-:W-:Y:S01]  /*7220*/  @!P4 LEA.HI.X R17, R6.reuse, R214.reuse, R7.reuse, 0x1, P1 ;  /* 0x000000d60611c211 */ /* 0x1c0fe200008f0c07 */
[----:B------:R1:W-:Y:S01]  /*7230*/  @P4 STS [R213+0x2004], RZ ;  /* 0x002004ffd5004388 */ /* 0x0003e20000000800 */
[CC--:B------:R-:W-:Y:S03]  /*7240*/  @!P3 LEA R4, P1, R6.reuse, R215.reuse, 0x1 ;  /* 0x000000d70604b211 */ /* 0x0c0fe600078208ff */
[----:B------:R1:W-:Y:S01]  /*7250*/  @P4 STS [R213+0x2008], RZ ;  /* 0x002008ffd5004388 */ /* 0x0003e20000000800 */
[CCC-:B------:R-:W-:Y:S03]  /*7260*/  @!P3 LEA.HI.X R5, R6.reuse, R214.reuse, R7.reuse, 0x1, P1 ;  /* 0x000000d60605b211 */ /* 0x1c0fe600008f0c07 */
[----:B------:R1:W-:Y:S02]  /*7270*/  @P4 STS [R213+0x200c], RZ ;  /* 0x00200cffd5004388 */ /* 0x0003e40000000800 */
[C---:B------:R-:W-:Y:S02]  /*7280*/  @!P2 LEA R84, P1, R6.reuse, R215, 0x1 ;  /* 0x000000d70654a211 */ /* 0x040fe400078208ff */
[----:B------:R-:W-:Y:S01]  /*7290*/  @!PT LDS RZ, [RZ] ;  /* 0x00000000fffff984 */ /* 0x000fe20000000800 */
[----:B------:R-:W-:Y:S01]  /*72a0*/  @!PT LDS RZ, [RZ] ;  /* 0x00000000fffff984 */ /* 0x000fe20000000800 */
[----:B------:R-:W-:Y:S01]  /*72b0*/  @!PT LDS RZ, [RZ] ;  /* 0x00000000fffff984 */ /* 0x000fe20000000800 */
[----:B------:R1:W-:Y:S02]  /*72c0*/  @!P4 LDGSTS.E.BYPASS.LTC128B.128 [R212+0x2000], desc[UR6][R8.64+0x80] ;  /* 0x0200008008d4cfae */ /* 0x0003e4000b901d46 */
[----:B------:R-:W-:Y:S02]  /*72d0*/  @!P2 LEA.HI.X R85, R6, R214, R7, 0x1, P1 ;  /* 0x000000d60655a211 */ /* 0x000fe400008f0c07 */
        /* <DEDUP_REMOVED lines=53> */
.L_x_776:
[----:B------:R-:W-:Y:S01]  /*7630*/  FSETP.GE.FTZ.AND P1, PT, R119, RZ, PT ;  /* 0x000000ff7700720b */ /* 0x000fe20003f36000 */
[C---:B-1----:R-:W-:Y:S01]  /*7640*/  FADD.FTZ R5, -R198.reuse, R10 ;  /* 0x0000000ac6057221 */ /* 0x042fe20000010100 */
[-C--:B------:R-:W-:Y:S01]  /*7650*/  FSEL R125, R125, R198.reuse, P6 ;  /* 0x000000c67d7d7208 */ /* 0x080fe20003000000 */
[----:B------:R-:W-:Y:S01]  /*7660*/  FADD.FTZ R11, -R198, R11 ;  /* 0x0000000bc60b7221 */ /* 0x000fe20000010100 */
[----:B------:R-:W-:Y:S01]  /*7670*/  FSEL R4, R197, R198, P1 ;  /* 0x000000c6c5047208 */ /* 0x000fe20000800000 */
[----:B------:R-:W-:Y:S01]  /*7680*/  STS [R211+0x28000], R115 ;  /* 0x02800073d3007388 */ /* 0x000fe20000000800 */
[----:B------:R-:W-:Y:S01]  /*7690*/  FSETP.GE.FTZ.AND P2, PT, R123, RZ, PT ;  /* 0x000000ff7b00720b */ /* 0x000fe20003f56000 */
[----:B------:R-:W-:Y:S01]  /*76a0*/  FMUL.FTZ R125, R118, R125 ;  /* 0x0000007d767d7220 */ /* 0x000fe20000410000 */
[----:B------:R-:W-:Y:S01]  /*76b0*/  FSETP.GE.FTZ.AND P1, PT, R122, RZ, PT ;  /* 0x000000ff7a00720b */ /* 0x000fe20003f36000 */
[----:B------:R-:W-:Y:S01]  /*76c0*/  FMUL.FTZ R4, R119, R4 ;  /* 0x0000000477047220 */ /* 0x000fe20000410000 */
[-C--:B------:R-:W-:Y:S01]  /*76d0*/  FSEL R6, R11, R198.reuse, P2 ;  /* 0x000000c60b067208 */ /* 0x080fe20001000000 */
[C---:B------:R-:W-:Y:S01]  /*76e0*/  FADD.FTZ R7, -R198.reuse, R14 ;  /* 0x0000000ec6077221 */ /* 0x040fe20000010100 */
[----:B------:R-:W-:Y:S01]  /*76f0*/  FSEL R5, R5, R198, P1 ;  /* 0x000000c605057208 */ /* 0x000fe20000800000 */
[----:B------:R-:W-:Y:S01]  /*7700*/  FADD.FTZ R15, -R198, R15 ;  /* 0x0000000fc60f7221 */ /* 0x000fe20000010100 */
[----:B------:R-:W-:Y:S01]  /*7710*/  F2FP.BF16.F32.PACK_AB R125, R4, R125 ;  /* 0x0000007d047d723e */ /* 0x000fe200000010ff */
[----:B------:R-:W-:Y:S01]  /*7720*/  FMUL.FTZ R6, R123, R6 ;  /* 0x000000067b067220 */ /* 0x000fe20000410000 */
[----:B------:R-:W-:Y:S01]  /*7730*/  FSETP.GE.FTZ.AND P1, PT, R131, RZ, PT ;  /* 0x000000ff8300720b */ /* 0x000fe20003f36000 */
[----:B------:R-:W-:Y:S01]  /*7740*/  FMUL.FTZ R5, R122, R5 ;  /* 0x000000057a057220 */ /* 0x000fe20000410000 */
[----:B------:R-:W-:Y:S01]  /*7750*/  FSETP.GE.FTZ.AND P3, PT, R127, RZ, PT ;  /* 0x000000ff7f00720b */ /* 0x000fe20003f76000 */
[----:B------:R-:W-:Y:S01]  /*7760*/  STS [R211+0x28400], R125 ;  /* 0x0284007dd3007388 */ /* 0x000fe20000000800 */
[----:B------:R-:W-:Y:S01]  /*7770*/  FSETP.GE.FTZ.AND P4, PT, R126, RZ, PT ;  /* 0x000000ff7e00720b */ /* 0x000fe20003f96000 */
[----:B------:R-:W-:Y:S01]  /*7780*/  FADD.FTZ R9, -R198, R18 ;  /* 0x00000012c6097221 */ /* 0x000fe20000010100 */
[-C--:B------:R-:W-:Y:S02]  /*7790*/  FSEL R8, R15, R198.reuse, P3 ;  /* 0x000000c60f087208 */ /* 0x080fe40001800000 */
[----:B------:R-:W-:Y:S01]  /*77a0*/  STS [R210+0x28000], R199 ;  /* 0x028000c7d2007388 */ /* 0x000fe20000000800 */
[----:B------:R-:W-:Y:S01]  /*77b0*/  FSEL R7, R7, R198, P4 ;  /* 0x000000c607077208 */ /* 0x000fe20002000000 */
[----:B------:R-:W-:Y:S01]  /*77c0*/  FMUL.FTZ R196, R129, R196 ;  /* 0x000000c481c47220 */ /* 0x000fe20000410000 */
[----:B------:R-:W-:Y:S01]  /*77d0*/  F2FP.BF16.F32.PACK_AB R84, R6, R5 ;  /* 0x000000050654723e */ /* 0x000fe200000010ff */
[----:B------:R-:W-:Y:S01]  /*77e0*/  FMUL.FTZ R8, R127, R8 ;  /* 0x000000087f087220 */ /* 0x000fe20000410000 */
[----:B------:R-:W-:Y:S01]  /*77f0*/  FSETP.GE.FTZ.AND P2, PT, R130, RZ, PT ;  /* 0x000000ff8200720b */ /* 0x000fe20003f56000 */
[----:B------:R-:W-:Y:S01]  /*7800*/  FMUL.FTZ R7, R126, R7 ;  /* 0x000000077e077220 */ /* 0x000fe20000410000 */
[----:B------:R-:W-:Y:S01]  /*7810*/  F2FP.BF16.F32.PACK_AB R121, R196, R121 ;  /* 0x00000079c479723e */ /* 0x000fe200000010ff */
[----:B------:R-:W-:Y:S01]  /*7820*/  STS [R210+0x28400], R84 ;  /* 0x02840054d2007388 */ /* 0x000fe20000000800 */
[----:B------:R-:W-:Y:S01]  /*7830*/  FSEL R9, R9, R198, P2 ;  /* 0x000000c609097208 */ /* 0x000fe20001000000 */
[----:B------:R-:W-:Y:S01]  /*7840*/  @P1 FADD.FTZ R198, -R198, R19 ;  /* 0x00000013c6c61221 */ /* 0x000fe20000010100 */
[----:B------:R-:W-:Y:S02]  /*7850*/  F2FP.BF16.F32.PACK_AB R92, R8, R7 ;  /* 0x00000007085c723e */ /* 0x000fe400000010ff */
[----:B------:R1:W-:Y:S01]  /*7860*/  STS [R209+0x28000], R117 ;  /* 0x02800075d1007388 */ /* 0x0003e20000000800 */
[----:B------:R-:W-:Y:S01]  /*7870*/  LEA R116, R251, UR4, 0x1 ;  /* 0x00000004fb747c11 */ /* 0x000fe2000f8e08ff */
[----:B------:R-:W-:Y:S01]  /*7880*/  FMUL.FTZ R9, R130, R9 ;  /* 0x0000000982097220 */ /* 0x000fe20000410000 */
[----:B------:R-:W-:Y:S02]  /*7890*/  FMUL.FTZ R198, R131, R198 ;  /* 0x000000c683c67220 */ /* 0x000fe40000410000 */
[----:B------:R-:W-:Y:S03]  /*78a0*/  STS [R209+0x28400], R92 ;  /* 0x0284005cd1007388 */ /* 0x000fe60000000800 */
[----:B------:R-:W-:Y:S02]  /*78b0*/  F2FP.BF16.F32.PACK_AB R198, R198, R9 ;  /* 0x00000009c6c6723e */ /* 0x000fe400000010ff */
[----:B------:R-:W-:Y:S05]  /*78c0*/  STS [R208+0x28000], R121 ;  /* 0x02800079d0007388 */ /* 0x000fea0000000800 */
[----:B------:R-:W-:Y:S01]  /*78d0*/  STS [R208+0x28400], R198 ;  /* 0x028400c6d0007388 */ /* 0x000fe20000000800 */
[----:B------:R-:W-:Y:S06]  /*78e0*/  BAR.SYNC.DEFER_BLOCKING 0x0 ;  /* 0x0000000000007b1d */ /* 0x000fec0000010000 */
[----:B------:R-:W-:Y:S02]  /*78f0*/  LDSM.16.MT88.4 R4, [R250+0x2a000] ;  /* 0x02a00000fa04783b */ /* 0x000fe40000004200 */
[----:B-1----:R-:W1:Y:S03]  /*7900*/  LDC R117, c[0x0][0x270] ;  /* 0x00009c00ff757b82 */ /* 0x002e660000000800 */
[----:B------:R-:W2:Y:S05]  /*7910*/  LDSM.16.MT88.4 R8, [R116+0x10000] ;  /* 0x010000007408783b */ /* 0x000eaa0000004200 */
[----:B------:R-:W3:Y:S05]  /*7920*/  LDSM.16.MT88.4 R12, [R0+0x2a000] ;  /* 0x02a00000000c783b */ /* 0x000eea0000004200 */
[----:B------:R-:W4:Y:S05]  /*7930*/  LDSM.16.MT88.4 R16, [R116+0x12000] ;  /* 0x012000007410783b */ /* 0x000f2a0000004200 */
[----:B------:R-:W4:Y:S05]  /*7940*/  LDL.LU.64 R118, [R1+0x70] ;  /* 0x0000700001767983 */ /* 0x000f2a0000300a00 */
[----:B------:R-:W4:Y:S05]  /*7950*/  LDSM.16.MT88.4 R84, [R116+0x14000] ;  /* 0x014000007454783b */ /* 0x000f2a0000004200 */
[----:B------:R-:W4:Y:S05]  /*7960*/  LDSM.16.MT88.4 R88, [R116+0x16000] ;  /* 0x016000007458783b */ /* 0x000f2a0000004200 */
[----:B------:R-:W-:Y:S05]  /*7970*/  LDSM.16.MT88.4 R92, [R250+0x2a800] ;  /* 0x02a80000fa5c783b */ /* 0x000fea0000004200 */
[----:B------:R-:W4:Y:S05]  /*7980*/  LDSM.16.MT88.4 R96, [R116+0x10800] ;  /* 0x010800007460783b */ /* 0x000f2a0000004200 */
[----:B------:R-:W4:Y:S01]  /*7990*/  LDSM.16.MT88.4 R100, [R0+0x2a800] ;  /* 0x02a800000064783b */ /* 0x000f220000004200 */
[-C--:B--2---:R-:W-:Y:S04]  /*79a0*/  HMMA.16816.F32.BF16 R20, R4, R8.reuse, R20 ;  /* 0x000000080414723c */ /* 0x084fe80000041814 */
[----:B------:R-:W-:Y:S01]  /*79b0*/  LDSM.16.MT88.4 R104, [R116+0x17000] ;  /* 0x017000007468783b */ /* 0x000fe20000004200 */
[----:B-1----:R-:W-:Y:S01]  /*79c0*/  IMAD R117, R117, UR37, RZ ;  /* 0x0000002575757c24 */ /* 0x002fe2000f8e02ff */
[C---:B---3--:R-:W-:Y:S03]  /*79d0*/  HMMA.16816.F32.BF16 R24, R12.reuse, R8, R24 ;  /* 0x000000080c18723c */ /* 0x048fe60000041818 */
[----:B------:R-:W-:Y:S03]  /*79e0*/  LDSM.16.MT88.4 R108, [R116+0x15800] ;  /* 0x01580000746c783b */ /* 0x000fe60000004200 */
[-C--:B------:R-:W-:Y:S02]  /*79f0*/  HMMA.16816.F32.BF16 R28, R12, R10.reuse, R28 ;  /* 0x0000000a0c1c723c */ /* 0x080fe4000004181c */
[----:B------:R-:W-:Y:S04]  /*7a00*/  LDSM.16.MT88.4 R112, [R116+0x17800] ;  /* 0x017800007470783b */ /* 0x000fe80000004200 */
        /* <DEDUP_REMOVED lines=42> */
[C---:B------:R-:W-:Y:S01]  /*7cb0*/  HMMA.16816.F32.BF16 R24, R88.reuse, R12, R24 ;  /* 0x0000000c5818723c */ /* 0x040fe20000041818 */
        /* <DEDUP_REMOVED lines=106> */
.L_x_777:
[----:B------:R-:W-:Y:S01]  /*8360*/  LEA R236, R251, UR4, 0x1 ;  /* 0x00000004fbec7c11 */ /* 0x000fe2000f8e08ff */
[----:B------:R-:W-:Y:S01]  /*8370*/  LDSM.16.M88.4 R128, [R249] ;  /* 0x00000000f980783b */ /* 0x000fe20000000200 */
[----:B------:R-:W-:Y:S02]  /*8380*/  @UP2 UIADD3 UR13, UP0, UR8, -0x100, URZ ;  /* 0xffffff00080d2890 */ /* 0x000fe4000ff1e03f */
[----:B------:R-:W-:Y:S01]  /*8390*/  UISETP.GT.AND UP1, UPT, UR5, UR20, UPT ;  /* 0x000000140500728c */ /* 0x000fe2000bf24270 */
[----:B------:R-:W4:Y:S01]  /*83a0*/  LDSM.16.MT88.4 R16, [R236+0x18000] ;  /* 0x01800000ec10783b */ /* 0x000f220000004200 */
[----:B------:R-:W-:Y:S03]  /*83b0*/  @UP2 UIADD3.X UR11, UR9, -0x1, URZ, UP0, !UPT ;  /* 0xffffffff090b2890 */ /* 0x000fe600087fe43f */
[----:B------:R-:W1:Y:S01]  /*83c0*/  LDSM.16.M88.4 R124, [R249+0x1000] ;  /* 0x00100000f97c783b */ /* 0x000e620000000200 */
[----:B------:R-:W-:Y:S03]  /*83d0*/  @UP2 UMOV UR8, UR13 ;  /* 0x0000000d00082c82 */ /* 0x000fe60008000000 */
[----:B------:R-:W2:Y:S01]  /*83e0*/  LDSM.16.MT88.4 R96, [R236+0x1a000] ;  /* 0x01a00000ec60783b */ /* 0x000ea20000004200 */
[----:B------:R-:W-:Y:S01]  /*83f0*/  @UP2 UMOV UR9, UR11 ;  /* 0x0000000b00092c82 */ /* 0x000fe20008000000 */
[----:B------:R-:W-:Y:S02]  /*8400*/  ULOP3.LUT UR11, UR5, 0x1, URZ, 0xc0, !UPT ;  /* 0x00000001050b7892 */ /* 0x000fe4000f8ec03f */
[----:B------:R-:W3:Y:S01]  /*8410*/  LDSM.16.MT88.4 R112, [R236+0x1c000] ;  /* 0x01c00000ec70783b */ /* 0x000ee20000004200 */
[----:B------:R-:W-:Y:S02]  /*8420*/  UIADD3 UR5, UR5, -0x1, URZ ;  /* 0xffffffff05057890 */ /* 0x000fe4000fffe03f */
[----:B------:R-:W-:Y:S01]  /*8430*/  UISETP.NE.U32.AND UP0, UPT, UR11, 0x1, UPT ;  /* 0x000000010b00788c */ /* 0x000fe2000bf05070 */
[----:B------:R-:W3:Y:S04]  /*8440*/  LDSM.16.MT88.4 R196, [R236+0x1e000] ;  /* 0x01e00000ecc4783b */ /* 0x000ee80000004200 */
[----:B-----5:R-:W-:Y:S04]  /*8450*/  LDSM.16.M88.4 R200, [R244] ;  /* 0x00000000f4c8783b */ /* 0x020fe80000000200 */
[----:B------:R-:W3:Y:S04]  /*8460*/  LDSM.16.MT88.4 R204, [R236+0x18800] ;  /* 0x01880000eccc783b */ /* 0x000ee80000004200 */
[----:B------:R-:W3:Y:S04]  /*8470*/  LDSM.16.M88.4 R208, [R244+0x1000] ;  /* 0x00100000f4d0783b */ /* 0x000ee80000000200 */
[----:B------:R-:W3:Y:S04]  /*8480*/  LDSM.16.MT88.4 R212, [R236+0x1a800] ;  /* 0x01a80000ecd4783b */ /* 0x000ee80000004200 */
[----:B------:R-:W3:Y:S01]  /*8490*/  LDSM.16.MT88.4 R216, [R236+0x1c800] ;  /* 0x01c80000ecd8783b */ /* 0x000ee20000004200 */
[-C--:B----4-:R-:W-:Y:S03]  /*84a0*/  HMMA.16816.F32.BF16 R4, R128, R16.reuse, RZ ;  /* 0x000000108004723c */ /* 0x090fe600000418ff */
[----:B------:R-:W4:Y:S04]  /*84b0*/  LDSM.16.MT88.4 R220, [R236+0x1e800] ;  /* 0x01e80000ecdc783b */ /* 0x000f280000004200 */
[----:B------:R-:W-:Y:S01]  /*84c0*/  LDSM.16.MT88.4 R224, [R236+0x19000] ;  /* 0x01900000ece0783b */ /* 0x000fe20000004200 */
[C---:B-1----:R-:W-:Y:S03]  /*84d0*/  HMMA.16816.F32.BF16 R8, R124.reuse, R16, RZ ;  /* 0x000000107c08723c */ /* 0x042fe600000418ff */
[----:B------:R-:W-:Y:S03]  /*84e0*/  LDSM.16.M88.4 R228, [R242+0x1000] ;  /* 0x00100000f2e4783b */ /* 0x000fe60000000200 */
[-C--:B------:R-:W-:Y:S01]  /*84f0*/  HMMA.16816.F32.BF16 R12, R124, R18.reuse, RZ ;  /* 0x000000127c0c723c */ /* 0x080fe200000418ff */
[----:B------:R-:W-:Y:S05]  /*8500*/  LDSM.16.MT88.4 R232, [R236+0x1b800] ;  /* 0x01b80000ece8783b */ /* 0x000fea0000004200 */
        /* <DEDUP_REMOVED lines=13> */
[----:B------:R-:W1:Y:S05]  /*85e0*/  LDSM.16.M88.4 R196, [R242] ;  /* 0x00000000f2c4783b */ /* 0x000e6a0000000200 */
        /* <DEDUP_REMOVED lines=14> */
[----:B------:R-:W-:Y:S05]  /*86d0*/  LDSM.16.MT88.4 R216, [R236+0x19800] ;  /* 0x01980000ecd8783b */ /* 0x000fea0000004200 */
[-C--:B----4-:R-:W-:Y:S06]  /*86e0*/  HMMA.16816.F32.BF16 R116, R200, R220.reuse, R116 ;  /* 0x000000dcc874723c */ /* 0x090fec0000041874 */
[C---:B------:R-:W-:Y:S06]  /*86f0*/  HMMA.16816.F32.BF16 R120, R208.reuse, R220, R120 ;  /* 0x000000dcd078723c */ /* 0x040fec0000041878 */
[-C--:B------:R-:W-:Y:S01]  /*8700*/  HMMA.16816.F32.BF16 R124, R208, R222.reuse, R124 ;  /* 0x000000ded07c723c */ /* 0x080fe2000004187c */
[----:B------:R-:W3:Y:S05]  /*8710*/  LDSM.16.MT88.4 R208, [R236+0x1d000] ;  /* 0x01d00000ecd0783b */ /* 0x000eea0000004200 */
[----:B------:R-:W-:Y:S01]  /*8720*/  HMMA.16816.F32.BF16 R128, R200, R222, R128 ;  /* 0x000000dec880723c */ /* 0x000fe20000041880 */
[----:B------:R-:W4:Y:S04]  /*8730*/  LDSM.16.MT88.4 R200, [R236+0x1f000] ;  /* 0x01f00000ecc8783b */ /* 0x000f280000004200 */
[----:B------:R-:W4:Y:S01]  /*8740*/  LDSM.16.M88.4 R220, [R243+0x1000] ;  /* 0x00100000f3dc783b */ /* 0x000f220000000200 */
        /* <DEDUP_REMOVED lines=12> */
[----:B------:R-:W2:Y:S05]  /*8810*/  LDL R207, [R1+0x18] ;  /* 0x0000180001cf7983 */ /* 0x000eaa0000100800 */
[-C--:B---3--:R-:W-:Y:S01]  /*8820*/  HMMA.16816.F32.BF16 R100, R196, R208.reuse, R100 ;  /* 0x000000d0c464723c */ /* 0x088fe20000041864 */
[----:B------:R-:W-:Y:S05]  /*8830*/  IMAD.MOV.U32 R206, RZ, RZ, 0x4 ;  /* 0x00000004ffce7424 */ /* 0x000fea00078e00ff */
[C---:B------:R-:W-:Y:S01]  /*8840*/  HMMA.16816.F32.BF16 R104, R228.reuse, R208, R104 ;  /* 0x000000d0e468723c */ /* 0x040fe20000041868 */
[----:B------:R-:W3:Y:S05]  /*8850*/  LDC R209, c[0x0][0x270] ;  /* 0x00009c00ffd17b82 */ /* 0x000eea0000000800 */
[-C--:B------:R-:W-:Y:S06]  /*8860*/  HMMA.16816.F32.BF16 R108, R228, R210.reuse, R108 ;  /* 0x000000d2e46c723c */ /* 0x080fec000004186c */
[C---:B------:R-:W-:Y:S06]  /*8870*/  HMMA.16816.F32.BF16 R112, R196.reuse, R210, R112 ;  /* 0x000000d2c470723c */ /* 0x040fec0000041870 */
[-C--:B----4-:R-:W-:Y:S06]  /*8880*/  HMMA.16816.F32.BF16 R116, R196, R200.reuse, R116 ;  /* 0x000000c8c474723c */ /* 0x090fec0000041874 */
[C---:B------:R-:W-:Y:S05]  /*8890*/  HMMA.16816.F32.BF16 R120, R228.reuse, R200, R120 ;  /* 0x000000c8e478723c */ /* 0x040fea0000041878 */
[----:B---3--:R-:W-:Y:S01]  /*88a0*/  IMAD R211, R209, UR37, RZ ;  /* 0x00000025d1d37c24 */ /* 0x008fe2000f8e02ff */
[-C--:B------:R-:W-:Y:S01]  /*88b0*/  HMMA.16816.F32.BF16 R124, R228, R202.reuse, R124 ;  /* 0x000000cae47c723c */ /* 0x080fe2000004187c */
[----:B------:R-:W3:Y:S05]  /*88c0*/  LDL.64 R230, [R1+0x70] ;  /* 0x0000700001e67983 */ /* 0x000eea0000100a00 */
[----:B------:R-:W-:Y:S06]  /*88d0*/  HMMA.16816.F32.BF16 R128, R196, R202, R128 ;  /* 0x000000cac480723c */ /* 0x000fec0000041880 */
[-C--:B------:R-:W-:Y:S05]  /*88e0*/  HMMA.16816.F32.BF16 R4, R212, R216.reuse, R4 ;  /* 0x000000d8d404723c */ /* 0x080fea0000041804 */
[C---:B------:R-:W-:Y:S01]  /*88f0*/  IMAD.SHL.U32 R196, R211.reuse, 0x8, RZ ;  /* 0x00000008d3c47824 */ /* 0x040fe200078e00ff */
[C---:B------:R-:W-:Y:S05]  /*8900*/  HMMA.16816.F32.BF16 R8, R220.reuse, R216, R8 ;  /* 0x000000d8dc08723c */ /* 0x040fea0000041808 */
[C---:B------:R-:W-:Y:S01]  /*8910*/  IMAD.SHL.U32 R197, R211.reuse, 0x10, RZ ;  /* 0x00000010d3c57824 */ /* 0x040fe200078e00ff */
[-C--:B------:R-:W-:Y:S05]  /*8920*/  HMMA.16816.F32.BF16 R12, R220, R218.reuse, R12 ;  /* 0x000000dadc0c723c */ /* 0x080fea000004180c */
[C---:B------:R-:W-:Y:S01]  /*8930*/  IMAD R202, R211.reuse, 0x18, RZ ;  /* 0x00000018d3ca7824 */ /* 0x040fe200078e02ff */
[C---:B------:R-:W-:Y:S05]  /*8940*/  HMMA.16816.F32.BF16 R16, R212.reuse, R218, R16 ;  /* 0x000000dad410723c */ /* 0x040fea0000041810 */
[----:B------:R-:W-:Y:S01]  /*8950*/  IMAD.SHL.U32 R203, R211, 0x20, RZ ;  /* 0x00000020d3cb7824 */ /* 0x000fe200078e00ff */
        /* <DEDUP_REMOVED lines=11> */
[----:B------:R-:W-:Y:S05]  /*8a10*/  HMMA.16816.F32.BF16 R128, R212, R238, R128 ;  /* 0x000000eed480723c */ /* 0x000fea0000041880 */
[----:B--2---:R-:W-:Y:S05]  /*8a20*/  @P0 IMAD.WIDE R198, R207, R206, UR8 ;  /* 0x00000008cfc60e25 */ /* 0x004fea000f8e02ce */
[----:B------:R-:W2:Y:S04]  /*8a30*/  @P0 LDG.E R205, desc[UR6][R198.64+0x20] ;  /* 0x00002006c6cd0981 */ /* 0x000ea8000c1e1900 */
[----:B------:R1:W4:Y:S02]  /*8a40*/  @P0 LDG.E R204, desc[UR6][R198.64] ;  /* 0x00000006c6cc0981 */ /* 0x000324000c1e1900 */
[C---:B-1----:R-:W-:Y:S02]  /*8a50*/  IMAD R198, R211.reuse, 0x28, RZ ;  /* 0x00000028d3c67824 */ /* 0x042fe400078e02ff */
[----:B------:R-:W-:Y:S01]  /*8a60*/  IMAD R199, R211, 0x30, RZ ;  /* 0x00000030d3c77824 */ /* 0x000fe200078e02ff */
[----:B---3--:R1:W-:Y:S01]  /*8a70*/  REDG.E.ADD.F32.FTZ.RN.STRONG.GPU desc[UR6][R230.64], R4 ;  /* 0x00000004e60079a6 */ /* 0x0083e2000c10f386 */
[CC--:B------:R-:W-:Y:S04]  /*8a80*/  LEA R206, P1, R197.reuse, R230.reuse, 0x2 ;  /* 0x000000e6c5ce7211 */ /* 0x0c0fe800078210ff */
[-C--:B------:R-:W-:Y:S02]  /*8a90*/  LEA.HI.X.SX32 R207, R197, R231.reuse, 0x2, P1 ;  /* 0x000000e7c5cf7211 */ /* 0x080fe400008f16ff */
[CC--:B------:R-:W-:Y:S04]  /*8aa0*/  LEA R208, P1, R203.reuse, R230.reuse, 0x2 ;  /* 0x000000e6cbd07211 */ /* 0x0c0fe800078210ff */
[-C--:B------:R-:W-:Y:S02]  /*8ab0*/  LEA.HI.X.SX32 R209, R203, R231.reuse, 0x2, P1 ;  /* 0x000000e7cbd17211 */ /* 0x080fe400008f16ff */
[-C--:B------:R-:W-:Y:S01]  /*8ac0*/  LEA R210, P1, R199, R230.reuse, 0x2 ;  /* 0x000000e6c7d27211 */ /* 0x080fe200078210ff */
[----:B-1----:R-:W-:Y:S03]  /*8ad0*/  IMAD R4, R211, 0x38, RZ ;  /* 0x00000038d3047824 */ /* 0x002fe600078e02ff */
[-C--:B------:R-:W-:Y:S01]  /*8ae0*/  LEA.HI.X.SX32 R211, R199, R231.reuse, 0x2, P1 ;  /* 0x000000e7c7d37211 */ /* 0x080fe200008f16ff */
[----:B--2---:R-:W-:Y:S04]  /*8af0*/  @P0 STL [R1+0x64], R205 ;  /* 0x000064cd01000387 */ /* 0x004fe80000100800 */
[----:B----4-:R1:W-:Y:S01]  /*8b00*/  @P0 STL [R1+0x60], R204 ;  /* 0x000060cc01000387 */ /* 0x0103e20000100800 */
[CC--:B------:R-:W-:Y:S04]  /*8b10*/  LEA R200, P0, R196.reuse, R230.reuse, 0x2 ;  /* 0x000000e6c4c87211 */ /* 0x0c0fe800078010ff */
[-C--:B------:R-:W-:Y:S05]  /*8b20*/  LEA.HI.X.SX32 R201, R196, R231.reuse, 0x2, P0 ;  /* 0x000000e7c4c97211 */ /* 0x080fea00000f16ff */
[----:B------:R2:W-:Y:S04]  /*8b30*/  REDG.E.ADD.F32.FTZ.RN.STRONG.GPU desc[UR6][R200.64], R5 ;  /* 0x00000005c80079a6 */ /* 0x0005e8000c10f386 */
[----:B------:R-:W-:Y:S01]  /*8b40*/  REDG.E.ADD.F32.FTZ.RN.STRONG.GPU desc[UR6][R206.64], R6 ;  /* 0x00000006ce0079a6 */ /* 0x000fe2000c10f386 */
[CC--:B-1----:R-:W-:Y:S04]  /*8b50*/  LEA R204, P0, R202.reuse, R230.reuse, 0x2 ;  /* 0x000000e6cacc7211 */ /* 0x0c2fe800078010ff */
[-C--:B------:R-:W-:Y:S02]  /*8b60*/  LEA.HI.X.SX32 R205, R202, R231.reuse, 0x2, P0 ;  /* 0x000000e7cacd7211 */ /* 0x080fe400000f16ff */
[CC--:B------:R-:W-:Y:S03]  /*8b70*/  LEA R202, P0, R198.reuse, R230.reuse, 0x2 ;  /* 0x000000e6c6ca7211 */ /* 0x0c0fe600078010ff */
[----:B------:R1:W-:Y:S01]  /*8b80*/  REDG.E.ADD.F32.FTZ.RN.STRONG.GPU desc[UR6][R204.64], R7 ;  /* 0x00000007cc0079a6 */ /* 0x0003e2000c10f386 */
[-C--:B------:R-:W-:Y:S02]  /*8b90*/  LEA.HI.X.SX32 R203, R198, R231.reuse, 0x2, P0 ;  /* 0x000000e7c6cb7211 */ /* 0x080fe400000f16ff */
[CC--:B------:R-:W-:Y:S01]  /*8ba0*/  LEA R198, P0, R4.reuse, R230.reuse, 0x2 ;  /* 0x000000e604c67211 */ /* 0x0c0fe200078010ff */
[----:B------:R-:W-:Y:S01]  /*8bb0*/  REDG.E.ADD.F32.FTZ.RN.STRONG.GPU desc[UR6][R208.64], R8 ;  /* 0x00000008d00079a6 */ /* 0x000fe2000c10f386 */
[----:B--2---:R-:W-:Y:S02]  /*8bc0*/  VIADD R5, R197, 0x20 ;  /* 0x00000020c5057836 */ /* 0x004fe40000000000 */
[-C--:B------:R-:W-:Y:S01]  /*8bd0*/  LEA.HI.X.SX32 R199, R4, R231.reuse, 0x2, P0 ;  /* 0x000000e704c77211 */ /* 0x080fe200000f16ff */
[----:B------:R2:W-:Y:S04]  /*8be0*/  REDG.E.ADD.F32.FTZ.RN.STRONG.GPU desc[UR6][R202.64], R9 ;  /* 0x00000009ca0079a6 */ /* 0x0005e8000c10f386 */
[----:B------:R-:W-:Y:S04]  /*8bf0*/  REDG.E.ADD.F32.FTZ.RN.STRONG.GPU desc[UR6][R210.64], R10 ;  /* 0x0000000ad20079a6 */ /* 0x000fe8000c10f386 */
[----:B------:R3:W-:Y:S04]  /*8c00*/  REDG.E.ADD.F32.FTZ.RN.STRONG.GPU desc[UR6][R198.64], R11 ;  /* 0x0000000bc60079a6 */ /* 0x0007e8000c10f386 */
[----:B------:R4:W-:Y:S04]  /*8c10*/  REDG.E.ADD.F32.FTZ.RN.STRONG.GPU desc[UR6][R230.64+0x80], R16 ;  /* 0x00008010e60079a6 */ /* 0x0009e8000c10f386 */
[----:B------:R4:W-:Y:S01]  /*8c20*/  REDG.E.ADD.F32.FTZ.RN.STRONG.GPU desc[UR6][R200.64+0x80], R17 ;  /* 0x00008011c80079a6 */ /* 0x0009e2000c10f386 */
[CC--:B-1----:R-:W-:Y:S01]  /*8c30*/  LEA R204, P0, R5.reuse, R230.reuse, 0x2 ;  /* 0x000000e605cc7211 */ /* 0x0c2fe200078010ff */
[C---:B------:R-:W-:Y:S03]  /*8c40*/  IMAD.IADD R7, R196.reuse, 0x1, R5 ;  /* 0x00000001c4077824 */ /* 0x040fe600078e0205 */
[-C--:B------:R-:W-:Y:S01]  /*8c50*/  LEA.HI.X.SX32 R205, R5, R231.reuse, 0x2, P0 ;  /* 0x000000e705cd7211 */ /* 0x080fe200000f16ff */
[C---:B------:R-:W-:Y:S01]  /*8c60*/  IMAD.IADD R5, R196.reuse, 0x1, R7 ;  /* 0x00000001c4057824 */ /* 0x040fe200078e0207 */
[CC--:B------:R-:W-:Y:S03]  /*8c70*/  LEA R206, P0, R7.reuse, R230.reuse, 0x2 ;  /* 0x000000e607ce7211 */ /* 0x0c0fe600078010ff */
[----:B------:R1:W-:Y:S01]  /*8c80*/  REDG.E.ADD.F32.FTZ.RN.STRONG.GPU desc[UR6][R204.64], R18 ;  /* 0x00000012cc0079a6 */ /* 0x0003e2000c10f386 */
[-C--:B------:R-:W-:Y:S01]  /*8c90*/  LEA.HI.X.SX32 R207, R7, R231.reuse, 0x2, P0 ;  /* 0x000000e707cf7211 */ /* 0x080fe200000f16ff */
[C---:B------:R-:W-:Y:S01]  /*8ca0*/  IMAD.IADD R7, R196.reuse, 0x1, R5 ;  /* 0x00000001c4077824 */ /* 0x040fe200078e0205 */
[-C--:B--2---:R-:W-:Y:S03]  /*8cb0*/  LEA R202, P1, R5, R230.reuse, 0x2 ;  /* 0x000000e605ca7211 */ /* 0x084fe600078210ff */
        /* <DEDUP_REMOVED lines=9> */
[----:B---3--:R-:W-:Y:S02]  /*8d50*/  IMAD.IADD R11, R196, 0x1, R5 ;  /* 0x00000001c40b7824 */ /* 0x008fe400078e0205 */
[-C--:B------:R-:W-:Y:S01]  /*8d60*/  LEA.HI.X.SX32 R9, R9, R231.reuse, 0x2, P0 ;  /* 0x000000e709097211 */ /* 0x080fe200000f16ff */
[----:B------:R3:W-:Y:S01]  /*8d70*/  REDG.E.ADD.F32.FTZ.RN.STRONG.GPU desc[UR6][R6.64], R13 ;  /* 0x0000000d060079a6 */ /* 0x0007e2000c10f386 */
[CC--:B----4-:R-:W-:Y:S03]  /*8d80*/  LEA R16, P0, R4.reuse, R230.reuse, 0x2 ;  /* 0x000000e604107211 */ /* 0x0d0fe600078010ff */
[----:B------:R4:W-:Y:S01]  /*8d90*/  REDG.E.ADD.F32.FTZ.RN.STRONG.GPU desc[UR6][R8.64], R14 ;  /* 0x0000000e080079a6 */ /* 0x0009e2000c10f386 */
[-C--:B------:R-:W-:Y:S02]  /*8da0*/  LEA.HI.X.SX32 R17, R4, R231.reuse, 0x2, P0 ;  /* 0x000000e704117211 */ /* 0x080fe400000f16ff */
[CC--:B-1----:R-:W-:Y:S03]  /*8db0*/  LEA R18, P0, R5.reuse, R230.reuse, 0x2 ;  /* 0x000000e605127211 */ /* 0x0c2fe600078010ff */
[----:B------:R1:W-:Y:S04]  /*8dc0*/  REDG.E.ADD.F32.FTZ.RN.STRONG.GPU desc[UR6][R16.64], R15 ;  /* 0x0000000f100079a6 */ /* 0x0003e8000c10f386 */
[----:B------:R-:W-:Y:S01]  /*8dd0*/  REDG.E.ADD.F32.FTZ.RN.STRONG.GPU desc[UR6][R230.64+0x100], R84 ;  /* 0x00010054e60079a6 */ /* 0x000fe2000c10f386 */
[-C--:B--2---:R-:W-:Y:S01]  /*8de0*/  LEA.HI.X.SX32 R19, R5, R231.reuse, 0x2, P0 ;  /* 0x000000e705137211 */ /* 0x084fe200000f16ff */
[C---:B------:R-:W-:Y:S01]  /*8df0*/  IMAD.IADD R5, R196.reuse, 0x1, R11 ;  /* 0x00000001c4057824 */ /* 0x040fe200078e020b */
[CC--:B------:R-:W-:Y:S01]  /*8e00*/  LEA R10, P0, R11.reuse, R230.reuse, 0x2 ;  /* 0x000000e60b0a7211 */ /* 0x0c0fe200078010ff */
[----:B------:R-:W-:Y:S03]  /*8e10*/  REDG.E.ADD.F32.FTZ.RN.STRONG.GPU desc[UR6][R200.64+0x100], R85 ;  /* 0x00010055c80079a6 */ /* 0x000fe6000c10f386 */
[-C--:B------:R-:W-:Y:S01]  /*8e20*/  LEA.HI.X.SX32 R11, R11, R231.reuse, 0x2, P0 ;  /* 0x000000e70b0b7211 */ /* 0x080fe200000f16ff */
[----:B------:R-:W-:Y:S01]  /*8e30*/  REDG.E.ADD.F32.FTZ.RN.STRONG.GPU desc[UR6][R18.64], R86 ;  /* 0x00000056120079a6 */ /* 0x000fe2000c10f386 */
[CC--:B------:R-:W-:Y:S03]  /*8e40*/  LEA R12, P1, R5.reuse, R230.reuse, 0x2 ;  /* 0x000000e6050c7211 */ /* 0x0c0fe600078210ff */
[----:B------:R2:W-:Y:S01]  /*8e50*/  REDG.E.ADD.F32.FTZ.RN.STRONG.GPU desc[UR6][R10.64], R87 ;  /* 0x000000570a0079a6 */ /* 0x0005e2000c10f386 */
[C---:B---3--:R-:W-:Y:S01]  /*8e60*/  IMAD.IADD R7, R196.reuse, 0x1, R5 ;  /* 0x00000001c4077824 */ /* 0x048fe200078e0205 */
[-C--:B------:R-:W-:Y:S01]  /*8e70*/  LEA.HI.X.SX32 R13, R5, R231.reuse, 0x2, P1 ;  /* 0x000000e7050d7211 */ /* 0x080fe200008f16ff */
[----:B------:R-:W-:Y:S01]  /*8e80*/  VIADD R5, R197, 0x60 ;  /* 0x00000060c5057836 */ /* 0x000fe20000000000 */
[----:B------:R-:W-:Y:S01]  /*8e90*/  LDSM.16.MT88.4 R84, [R247+0x4000] ;  /* 0x00400000f754783b */ /* 0x000fe20000004200 */
[C---:B----4-:R-:W-:Y:S01]  /*8ea0*/  IMAD.IADD R9, R196.reuse, 0x1, R7 ;  /* 0x00000001c4097824 */ /* 0x050fe200078e0207 */
[CC--:B------:R-:W-:Y:S02]  /*8eb0*/  LEA R6, P0, R7.reuse, R230.reuse, 0x2 ;  /* 0x000000e607067211 */ /* 0x0c0fe400078010ff */
[----:B------:R3:W-:Y:S01]  /*8ec0*/  REDG.E.ADD.F32.FTZ.RN.STRONG.GPU desc[UR6][R12.64], R88 ;  /* 0x000000580c0079a6 */ /* 0x0007e2000c10f386 */
[----:B------:R-:W-:Y:S01]  /*8ed0*/  IMAD.IADD R4, R196, 0x1, R9 ;  /* 0x00000001c4047824 */ /* 0x000fe200078e0209 */
[-C--:B------:R-:W-:Y:S02]  /*8ee0*/  LEA.HI.X.SX32 R7, R7, R231.reuse, 0x2, P0 ;  /* 0x000000e707077211 */ /* 0x080fe400000f16ff */
[CC--:B------:R-:W-:Y:S03]  /*8ef0*/  LEA R8, P0, R9.reuse, R230.reuse, 0x2 ;  /* 0x000000e609087211 */ /* 0x0c0fe600078010ff */
[----:B------:R4:W-:Y:S01]  /*8f00*/  REDG.E.ADD.F32.FTZ.RN.STRONG.GPU desc[UR6][R6.64], R89 ;  /* 0x00000059060079a6 */ /* 0x0009e2000c10f386 */
[-C--:B------:R-:W-:Y:S02]  /*8f10*/  LEA.HI.X.SX32 R9, R9, R231.reuse, 0x2, P0 ;  /* 0x000000e709097211 */ /* 0x080fe400000f16ff */
[CC--:B------:R-:W-:Y:S03]  /*8f20*/  LEA R14, P0, R4.reuse, R230.reuse, 0x2 ;  /* 0x000000e6040e7211 */ /* 0x0c0fe600078010ff */
[----:B------:R4:W-:Y:S01]  /*8f30*/  REDG.E.ADD.F32.FTZ.RN.STRONG.GPU desc[UR6][R8.64], R90 ;  /* 0x0000005a080079a6 */ /* 0x0009e2000c10f386 */
[-C--:B-1----:R-:W-:Y:S02]  /*8f40*/  LEA.HI.X.SX32 R15, R4, R231.reuse, 0x2, P0 ;  /* 0x000000e7040f7211 */ /* 0x082fe400000f16ff */
[CC--:B------:R-:W-:Y:S03]  /*8f50*/  LEA R16, P0, R5.reuse, R230.reuse, 0x2 ;  /* 0x000000e605107211 */ /* 0x0c0fe600078010ff */
        /* <DEDUP_REMOVED lines=8> */
[CC--:B---3--:R-:W-:Y:S01]  /*8fe0*/  LEA R12, P1, R5.reuse, R230.reuse, 0x2 ;  /* 0x000000e6050c7211 */ /* 0x0c8fe200078210ff */
[----:B------:R2:W-:Y:S01]  /*8ff0*/  REDG.E.ADD.F32.FTZ.RN.STRONG.GPU desc[UR6][R16.64], R98 ;  /* 0x00000062100079a6 */ /* 0x0005e2000c10f386 */
[C---:B----4-:R-:W-:Y:S02]  /*9000*/  IMAD.IADD R7, R196.reuse, 0x1, R5 ;  /* 0x00000001c4077824 */ /* 0x050fe400078e0205 */
[-C--:B------:R-:W-:Y:S01]  /*9010*/  LEA.HI.X.SX32 R13, R5, R231.reuse, 0x2, P1 ;  /* 0x000000e7050d7211 */ /* 0x080fe200008f16ff */
[----:B------:R3:W-:Y:S01]  /*9020*/  REDG.E.ADD.F32.FTZ.RN.STRONG.GPU desc[UR6][R10.64], R99 ;  /* 0x000000630a0079a6 */ /* 0x0007e2000c10f386 */
[----:B------:R-:W-:Y:S01]  /*9030*/  VIADD R5, R197, 0x80 ;  /* 0x00000080c5057836 */ /* 0x000fe20000000000 */
[CC--:B------:R-:W-:Y:S01]  /*9040*/  LEA R6, P0, R7.reuse, R230.reuse, 0x2 ;  /* 0x000000e607067211 */ /* 0x0c0fe200078010ff */
[C---:B------:R-:W-:Y:S01]  /*9050*/  IMAD.IADD R9, R196.reuse, 0x1, R7 ;  /* 0x00000001c4097824 */ /* 0x040fe200078e0207 */
[----:B------:R4:W-:Y:S02]  /*9060*/  REDG.E.ADD.F32.FTZ.RN.STRONG.GPU desc[UR6][R12.64], R92 ;  /* 0x0000005c0c0079a6 */ /* 0x0009e4000c10f386 */
[-C--:B------:R-:W-:Y:S01]  /*9070*/  LEA.HI.X.SX32 R7, R7, R231.reuse, 0x2, P0 ;  /* 0x000000e707077211 */ /* 0x080fe200000f16ff */
[----:B------:R-:W-:Y:S01]  /*9080*/  IMAD.IADD R4, R196, 0x1, R9 ;  /* 0x00000001c4047824 */ /* 0x000fe200078e0209 */
[CC--:B------:R-:W-:Y:S01]  /*9090*/  LEA R8, P0, R9.reuse, R230.reuse, 0x2 ;  /* 0x000000e609087211 */ /* 0x0c0fe200078010ff */
[----:B------:R-:W-:Y:S03]  /*90a0*/  LDSM.16.MT88.4 R88, [R247+0x6000] ;  /* 0x00600000f758783b */ /* 0x000fe60000004200 */
[-C--:B------:R-:W-:Y:S01]  /*90b0*/  LEA.HI.X.SX32 R9, R9, R231.reuse, 0x2, P0 ;  /* 0x000000e709097211 */ /* 0x080fe200000f16ff */
[----:B------:R4:W-:Y:S01]  /*90c0*/  REDG.E.ADD.F32.FTZ.RN.STRONG.GPU desc[UR6][R6.64], R93 ;  /* 0x0000005d060079a6 */ /* 0x0009e2000c10f386 */
[CC--:B-1----:R-:W-:Y:S03]  /*90d0*/  LEA R14, P0, R4.reuse, R230.reuse, 0x2 ;  /* 0x000000e6040e7211 */ /* 0x0c2fe600078010ff */
[----:B------:R1:W-:Y:S01]  /*90e0*/  REDG.E.ADD.F32.FTZ.RN.STRONG.GPU desc[UR6][R8.64], R94 ;  /* 0x0000005e080079a6 */ /* 0x0003e2000c10f386 */
[-C--:B------:R-:W-:Y:S02]  /*90f0*/  LEA.HI.X.SX32 R15, R4, R231.reuse, 0x2, P0 ;  /* 0x000000e7040f7211 */ /* 0x080fe400000f16ff */
[CC--:B--2---:R-:W-:Y:S03]  /*9100*/  LEA R16, P0, R5.reuse, R230.reuse, 0x2 ;  /* 0x000000e605107211 */ /* 0x0c4fe600078010ff */
[----:B------:R2:W-:Y:S01]  /*9110*/  REDG.E.ADD.F32.FTZ.RN.STRONG.GPU desc[UR6][R14.64], R95 ;  /* 0x0000005f0e0079a6 */ /* 0x0005e2000c10f386 */
[C---:B---3--:R-:W-:Y:S03]  /*9120*/  IMAD.IADD R11, R196.reuse, 0x1, R5 ;  /* 0x00000001c40b7824 */ /* 0x048fe600078e0205 */
[----:B------:R-:W-:Y:S01]  /*9130*/  REDG.E.ADD.F32.FTZ.RN.STRONG.GPU desc[UR6][R230.64+0x200], R100 ;  /* 0x00020064e60079a6 */ /* 0x000fe2000c10f386 */
[-C--:B------:R-:W-:Y:S01]  /*9140*/  LEA.HI.X.SX32 R17, R5, R231.reuse, 0x2, P0 ;  /* 0x000000e705117211 */ /* 0x080fe200000f16ff */
[C---:B------:R-:W-:Y:S01]  /*9150*/  IMAD.IADD R5, R196.reuse, 0x1, R11 ;  /* 0x00000001c4057824 */ /* 0x040fe200078e020b */
[CC--:B------:R-:W-:Y:S01]  /*9160*/  LEA R10, P0, R11.reuse, R230.reuse, 0x2 ;  /* 0x000000e60b0a7211 */ /* 0x0c0fe200078010ff */
[----:B------:R-:W-:Y:S03]  /*9170*/  REDG.E.ADD.F32.FTZ.RN.STRONG.GPU desc[UR6][R200.64+0x200], R101 ;  /* 0x00020065c80079a6 */ /* 0x000fe6000c10f386 */
[-C--:B------:R-:W-:Y:S01]  /*9180*/  LEA.HI.X.SX32 R11, R11, R231.reuse, 0x2, P0 ;  /* 0x000000e70b0b7211 */ /* 0x080fe200000f16ff */
[----:B------:R3:W-:Y:S01]  /*9190*/  REDG.E.ADD.F32.FTZ.RN.STRONG.GPU desc[UR6][R16.64], R102 ;  /* 0x00000066100079a6 */ /* 0x0007e2000c10f386 */
[CC--:B----4-:R-:W-:Y:S01]  /*91a0*/  LEA R12, P1, R5.reuse, R230.reuse, 0x2 ;  /* 0x000000e6050c7211 */ /* 0x0d0fe200078210ff */
[C---:B------:R-:W-:Y:S03]  /*91b0*/  IMAD.IADD R7, R196.reuse, 0x1, R5 ;  /* 0x00000001c4077824 */ /* 0x040fe600078e0205 */
[-C--:B------:R-:W-:Y:S01]  /*91c0*/  LEA.HI.X.SX32 R13, R5, R231.reuse, 0x2, P1 ;  /* 0x000000e7050d7211 */ /* 0x080fe200008f16ff */
[----:B------:R4:W-:Y:S01]  /*91d0*/  REDG.E.ADD.F32.FTZ.RN.STRONG.GPU desc[UR6][R10.64], R103 ;  /* 0x000000670a0079a6 */ /* 0x0009e2000c10f386 */
[----:B------:R-:W-:Y:S01]  /*91e0*/  VIADD R5, R197, 0xa0 ;  /* 0x000000a0c5057836 */ /* 0x000fe20000000000 */
[CC--:B------:R-:W-:Y:S01]  /*91f0*/  LEA R6, P0, R7.reuse, R230.reuse, 0x2 ;  /* 0x000000e607067211 */ /* 0x0c0fe200078010ff */
[C---:B-1----:R-:W-:Y:S01]  /*9200*/  IMAD.IADD R9, R196.reuse, 0x1, R7 ;  /* 0x00000001c4097824 */ /* 0x042fe200078e0207 */
[----:B------:R1:W-:Y:S02]  /*9210*/  REDG.E.ADD.F32.FTZ.RN.STRONG.GPU desc[UR6][R12.64], R104 ;  /* 0x000000680c0079a6 */ /* 0x0003e4000c10f386 */
[-C--:B------:R-:W-:Y:S01]  /*9220*/  LEA.HI.X.SX32 R7, R7, R231.reuse, 0x2, P0 ;  /* 0x000000e707077211 */ /* 0x080fe200000f16ff */
[----:B------:R-:W-:Y:S01]  /*9230*/  IMAD.IADD R4, R196, 0x1, R9 ;  /* 0x00000001c4047824 */ /* 0x000fe200078e0209 */
[CC--:B------:R-:W-:Y:S01]  /*9240*/  LEA R8, P0, R9.reuse, R230.reuse, 0x2 ;  /* 0x000000e609087211 */ /* 0x0c0fe200078010ff */
[----:B------:R-:W-:Y:S03]  /*9250*/  LDSM.16.MT88.4 R92, [R250+0x28800] ;  /* 0x02880000fa5c783b */ /* 0x000fe60000004200 */
[-C--:B------:R-:W-:Y:S01]  /*9260*/  LEA.HI.X.SX32 R9, R9, R231.reuse, 0x2, P0 ;  /* 0x000000e709097211 */ /* 0x080fe200000f16ff */
[----:B------:R1:W-:Y:S01]  /*9270*/  REDG.E.ADD.F32.FTZ.RN.STRONG.GPU desc[UR6][R6.64], R105 ;  /* 0x00000069060079a6 */ /* 0x0003e2000c10f386 */
[CC--:B--2---:R-:W-:Y:S03]  /*9280*/  LEA R14, P0, R4.reuse, R230.reuse, 0x2 ;  /* 0x000000e6040e7211 */ /* 0x0c4fe600078010ff */
[----:B------:R2:W-:Y:S01]  /*9290*/  REDG.E.ADD.F32.FTZ.RN.STRONG.GPU desc[UR6][R8.64], R106 ;  /* 0x0000006a080079a6 */ /* 0x0005e2000c10f386 */
[-C--:B------:R-:W-:Y:S02]  /*92a0*/  LEA.HI.X.SX32 R15, R4, R231.reuse, 0x2, P0 ;  /* 0x000000e7040f7211 */ /* 0x080fe400000f16ff */
[CC--:B---3--:R-:W-:Y:S03]  /*92b0*/  LEA R16, P0, R5.reuse, R230.reuse, 0x2 ;  /* 0x000000e605107211 */ /* 0x0c8fe600078010ff */
[----:B------:R3:W-:Y:S01]  /*92c0*/  REDG.E.ADD.F32.FTZ.RN.STRONG.GPU desc[UR6][R14.64], R107 ;  /* 0x0000006b0e0079a6 */ /* 0x0007e2000c10f386 */
[-C--:B------:R-:W-:Y:S01]  /*92d0*/  LEA.HI.X.SX32 R17, R5, R231.reuse, 0x2, P0 ;  /* 0x000000e705117211 */ /* 0x080fe200000f16ff */
[C---:B----4-:R-:W-:Y:S02]  /*92e0*/  IMAD.IADD R11, R196.reuse, 0x1, R5 ;  /* 0x00000001c40b7824 */ /* 0x050fe400078e0205 */
[----:B------:R-:W-:Y:S02]  /*92f0*/  REDG.E.ADD.F32.FTZ.RN.STRONG.GPU desc[UR6][R230.64+0x280], R112 ;  /* 0x00028070e60079a6 */ /* 0x000fe4000c10f386 */
[C---:B------:R-:W-:Y:S01]  /*9300*/  IMAD.IADD R5, R196.reuse, 0x1, R11 ;  /* 0x00000001c4057824 */ /* 0x040fe200078e020b */
[CC--:B------:R-:W-:Y:S01]  /*9310*/  LEA R10, P0, R11.reuse, R230.reuse, 0x2 ;  /* 0x000000e60b0a7211 */ /* 0x0c0fe200078010ff */
[----:B------:R-:W-:Y:S03]  /*9320*/  REDG.E.ADD.F32.FTZ.RN.STRONG.GPU desc[UR6][R200.64+0x280], R113 ;  /* 0x00028071c80079a6 */ /* 0x000fe6000c10f386 */
[-C--:B------:R-:W-:Y:S01]  /*9330*/  LEA.HI.X.SX32 R11, R11, R231.reuse, 0x2, P0 ;  /* 0x000000e70b0b7211 */ /* 0x080fe200000f16ff */
[----:B------:R4:W-:Y:S01]  /*9340*/  REDG.E.ADD.F32.FTZ.RN.STRONG.GPU desc[UR6][R16.64], R114 ;  /* 0x00000072100079a6 */ /* 0x0009e2000c10f386 */
[CC--:B-1----:R-:W-:Y:S01]  /*9350*/  LEA R12, P1, R5.reuse, R230.reuse, 0x2 ;  /* 0x000000e6050c7211 */ /* 0x0c2fe200078210ff */
[C---:B------:R-:W-:Y:S03]  /*9360*/  IMAD.IADD R7, R196.reuse, 0x1, R5 ;  /* 0x00000001c4077824 */ /* 0x040fe600078e0205 */
[-C--:B------:R-:W-:Y:S01]  /*9370*/  LEA.HI.X.SX32 R13, R5, R231.reuse, 0x2, P1 ;  /* 0x000000e7050d7211 */ /* 0x080fe200008f16ff */
[----:B------:R1:W-:Y:S01]  /*9380*/  REDG.E.ADD.F32.FTZ.RN.STRONG.GPU desc[UR6][R10.64], R115 ;  /* 0x000000730a0079a6 */ /* 0x0003e2000c10f386 */
[----:B------:R-:W-:Y:S01]  /*9390*/  VIADD R5, R197, 0xc0 ;  /* 0x000000c0c5057836 */ /* 0x000fe20000000000 */
[-C--:B------:R-:W-:Y:S01]  /*93a0*/  LEA R6, P0, R7, R230.reuse, 0x2 ;  /* 0x000000e607067211 */ /* 0x080fe200078010ff */
[C---:B--2---:R-:W-:Y:S01]  /*93b0*/  IMAD.IADD R9, R196.reuse, 0x1, R7 ;  /* 0x00000001c4097824 */ /* 0x044fe200078e0207 */
[----:B------:R2:W-:Y:S01]  /*93c0*/  REDG.E.ADD.F32.FTZ.RN.STRONG.GPU desc[UR6][R12.64], R108 ;  /* 0x0000006c0c0079a6 */ /* 0x0005e2000c10f386 */
[----:B------:R-:W-:Y:S01]  /*93d0*/  VIADD R197, R197, 0xe0 ;  /* 0x000000e0c5c57836 */ /* 0x000fe20000000000 */
[-C--:B------:R-:W-:Y:S01]  /*93e0*/  LEA.HI.X.SX32 R7, R7, R231.reuse, 0x2, P0 ;  /* 0x000000e707077211 */ /* 0x080fe200000f16ff */
[----:B------:R-:W-:Y:S01]  /*93f0*/  IMAD.IADD R4, R196, 0x1, R9 ;  /* 0x00000001c4047824 */ /* 0x000fe200078e0209 */
[CC--:B------:R-:W-:Y:S01]  /*9400*/  LEA R8, P0, R9.reuse, R230.reuse, 0x2 ;  /* 0x000000e609087211 */ /* 0x0c0fe200078010ff */
[----:B------:R-:W-:Y:S03]  /*9410*/  LDSM.16.MT88.4 R112, [R247+0x7800] ;  /* 0x00780000f770783b */ /* 0x000fe60000004200 */
[-C--:B------:R-:W-:Y:S01]  /*9420*/  LEA.HI.X.SX32 R9, R9, R231.reuse, 0x2, P0 ;  /* 0x000000e709097211 */ /* 0x080fe200000f16ff */
[----:B------:R2:W-:Y:S01]  /*9430*/  REDG.E.ADD.F32.FTZ.RN.STRONG.GPU desc[UR6][R6.64], R109 ;  /* 0x0000006d060079a6 */ /* 0x0005e2000c10f386 */
[CC--:B---3--:R-:W-:Y:S03]  /*9440*/  LEA R14, P0, R4.reuse, R230.reuse, 0x2 ;  /* 0x000000e6040e7211 */ /* 0x0c8fe600078010ff */
[----:B------:R3:W-:Y:S01]  /*9450*/  REDG.E.ADD.F32.FTZ.RN.STRONG.GPU desc[UR6][R8.64], R110 ;  /* 0x0000006e080079a6 */ /* 0x0007e2000c10f386 */
[-C--:B------:R-:W-:Y:S02]  /*9460*/  LEA.HI.X.SX32 R15, R4, R231.reuse, 0x2, P0 ;  /* 0x000000e7040f7211 */ /* 0x080fe400000f16ff */
[CC--:B----4-:R-:W-:Y:S03]  /*9470*/  LEA R16, P0, R5.reuse, R230.reuse, 0x2 ;  /* 0x000000e605107211 */ /* 0x0d0fe600078010ff */
[----:B------:R4:W-:Y:S01]  /*9480*/  REDG.E.ADD.F32.FTZ.RN.STRONG.GPU desc[UR6][R14.64], R111 ;  /* 0x0000006f0e0079a6 */ /* 0x0009e2000c10f386 */
[-C--:B------:R-:W-:Y:S01]  /*9490*/  LEA.HI.X.SX32 R17, R5, R231.reuse, 0x2, P0 ;  /* 0x000000e705117211 */ /* 0x080fe200000f16ff */
[C---:B-1----:R-:W-:Y:S02]  /*94a0*/  IMAD.IADD R11, R196.reuse, 0x1, R5 ;  /* 0x00000001c40b7824 */ /* 0x042fe400078e0205 */
[----:B------:R-:W-:Y:S02]  /*94b0*/  REDG.E.ADD.F32.FTZ.RN.STRONG.GPU desc[UR6][R230.64+0x300], R116 ;  /* 0x00030074e60079a6 */ /* 0x000fe4000c10f386 */
[C---:B------:R-:W-:Y:S01]  /*94c0*/  IMAD.IADD R5, R196.reuse, 0x1, R11 ;  /* 0x00000001c4057824 */ /* 0x040fe200078e020b */
[CC--:B------:R-:W-:Y:S01]  /*94d0*/  LEA R10, P0, R11.reuse, R230.reuse, 0x2 ;  /* 0x000000e60b0a7211 */ /* 0x0c0fe200078010ff */
[----:B------:R-:W-:Y:S03]  /*94e0*/  REDG.E.ADD.F32.FTZ.RN.STRONG.GPU desc[UR6][R200.64+0x300], R117 ;  /* 0x00030075c80079a6 */ /* 0x000fe6000c10f386 */
[-C--:B------:R-:W-:Y:S01]  /*94f0*/  LEA.HI.X.SX32 R11, R11, R231.reuse, 0x2, P0 ;  /* 0x000000e70b0b7211 */ /* 0x080fe200000f16ff */
[----:B------:R1:W-:Y:S01]  /*9500*/  REDG.E.ADD.F32.FTZ.RN.STRONG.GPU desc[UR6][R16.64], R118 ;  /* 0x00000076100079a6 */ /* 0x0003e2000c10f386 */
[CC--:B--2---:R-:W-:Y:S01]  /*9510*/  LEA R12, P1, R5.reuse, R230.reuse, 0x2 ;  /* 0x000000e6050c7211 */ /* 0x0c4fe200078210ff */
[C---:B------:R-:W-:Y:S03]  /*9520*/  IMAD.IADD R7, R196.reuse, 0x1, R5 ;  /* 0x00000001c4077824 */ /* 0x040fe600078e0205 */
[-C--:B------:R-:W-:Y:S01]  /*9530*/  LEA.HI.X.SX32 R13, R5, R231.reuse, 0x2, P1 ;  /* 0x000000e7050d7211 */ /* 0x080fe200008f16ff */
[----:B------:R2:W-:Y:S01]  /*9540*/  REDG.E.ADD.F32.FTZ.RN.STRONG.GPU desc[UR6][R10.64], R119 ;  /* 0x000000770a0079a6 */ /* 0x0005e2000c10f386 */
[C---:B------:R-:W-:Y:S01]  /*9550*/  IMAD.IADD R5, R196.reuse, 0x1, R197 ;  /* 0x00000001c4057824 */ /* 0x040fe200078e02c5 */
[CC--:B------:R-:W-:Y:S01]  /*9560*/  LEA R6, P0, R7.reuse, R230.reuse, 0x2 ;  /* 0x000000e607067211 */ /* 0x0c0fe200078010ff */
[C---:B---3--:R-:W-:Y:S01]  /*9570*/  IMAD.IADD R9, R196.reuse, 0x1, R7 ;  /* 0x00000001c4097824 */ /* 0x048fe200078e0207 */
[----:B------:R-:W-:Y:S02]  /*9580*/  REDG.E.ADD.F32.FTZ.RN.STRONG.GPU desc[UR6][R12.64], R120 ;  /* 0x000000780c0079a6 */ /* 0x000fe4000c10f386 */
[-C--:B------:R-:W-:Y:S01]  /*9590*/  LEA.HI.X.SX32 R7, R7, R231.reuse, 0x2, P0 ;  /* 0x000000e707077211 */ /* 0x080fe200000f16ff */
[----:B------:R-:W-:Y:S01]  /*95a0*/  IMAD.IADD R4, R196, 0x1, R9 ;  /* 0x00000001c4047824 */ /* 0x000fe200078e0209 */
[CC--:B------:R-:W-:Y:S01]  /*95b0*/  LEA R8, P0, R9.reuse, R230.reuse, 0x2 ;  /* 0x000000e609087211 */ /* 0x0c0fe200078010ff */
[----:B------:R-:W-:Y:S03]  /*95c0*/  LDSM.16.MT88.4 R108, [R247+0x5800] ;  /* 0x00580000f76c783b */ /* 0x000fe60000004200 */
[-C--:B------:R-:W-:Y:S01]  /*95d0*/  LEA.HI.X.SX32 R9, R9, R231.reuse, 0x2, P0 ;  /* 0x000000e709097211 */ /* 0x080fe200000f16ff */
[----:B------:R3:W-:Y:S01]  /*95e0*/  REDG.E.ADD.F32.FTZ.RN.STRONG.GPU desc[UR6][R6.64], R121 ;  /* 0x00000079060079a6 */ /* 0x0007e2000c10f386 */
[CC--:B----4-:R-:W-:Y:S03]  /*95f0*/  LEA R14, P0, R4.reuse, R230.reuse, 0x2 ;  /* 0x000000e6040e7211 */ /* 0x0d0fe600078010ff */
[----:B------:R-:W-:Y:S01]  /*9600*/  REDG.E.ADD.F32.FTZ.RN.STRONG.GPU desc[UR6][R8.64], R122 ;  /* 0x0000007a080079a6 */ /* 0x000fe2000c10f386 */
[-C--:B------:R-:W-:Y:S02]  /*9610*/  LEA.HI.X.SX32 R15, R4, R231.reuse, 0x2, P0 ;  /* 0x000000e7040f7211 */ /* 0x080fe400000f16ff */
[CC--:B-1----:R-:W-:Y:S03]  /*9620*/  LEA R16, P0, R197.reuse, R230.reuse, 0x2 ;  /* 0x000000e6c5107211 */ /* 0x0c2fe600078010ff */
[----:B------:R-:W-:Y:S01]  /*9630*/  REDG.E.ADD.F32.FTZ.RN.STRONG.GPU desc[UR6][R14.64], R123 ;  /* 0x0000007b0e0079a6 */ /* 0x000fe2000c10f386 */
[-C--:B------:R-:W-:Y:S01]  /*9640*/  LEA.HI.X.SX32 R17, R197, R231.reuse, 0x2, P0 ;  /* 0x000000e7c5117211 */ /* 0x080fe200000f16ff */
[C---:B--2---:R-:W-:Y:S01]  /*9650*/  IMAD.IADD R11, R196.reuse, 0x1, R5 ;  /* 0x00000001c40b7824 */ /* 0x044fe200078e0205 */
[CC--:B------:R-:W-:Y:S01]  /*9660*/  LEA R18, P0, R5.reuse, R230.reuse, 0x2 ;  /* 0x000000e605127211 */ /* 0x0c0fe200078010ff */
[----:B------:R-:W-:Y:S03]  /*9670*/  LDSM.16.MT88.4 R12, [R0+0x28000] ;  /* 0x02800000000c783b */ /* 0x000fe60000004200 */
[-C--:B------:R-:W-:Y:S01]  /*9680*/  LEA.HI.X.SX32 R19, R5, R231.reuse, 0x2, P0 ;  /* 0x000000e705137211 */ /* 0x080fe200000f16ff */
[----:B------:R-:W-:Y:S01]  /*9690*/  REDG.E.ADD.F32.FTZ.RN.STRONG.GPU desc[UR6][R230.64+0x380], R128 ;  /* 0x00038080e60079a6 */ /* 0x000fe2000c10f386 */
[CC--:B------:R-:W-:Y:S03]  /*96a0*/  LEA R96, P0, R11.reuse, R230.reuse, 0x2 ;  /* 0x000000e60b607211 */ /* 0x0c0fe600078010ff */
[----:B------:R-:W-:Y:S01]  /*96b0*/  REDG.E.ADD.F32.FTZ.RN.STRONG.GPU desc[UR6][R200.64+0x380], R129 ;  /* 0x00038081c80079a6 */ /* 0x000fe2000c10f386 */
[-C--:B------:R-:W-:Y:S01]  /*96c0*/  LEA.HI.X.SX32 R97, R11, R231.reuse, 0x2, P0 ;  /* 0x000000e70b617211 */ /* 0x080fe200000f16ff */
[C---:B---3--:R-:W-:Y:S02]  /*96d0*/  IMAD.IADD R7, R196.reuse, 0x1, R11 ;  /* 0x00000001c4077824 */ /* 0x048fe400078e020b */
[----:B------:R-:W-:Y:S02]  /*96e0*/  REDG.E.ADD.F32.FTZ.RN.STRONG.GPU desc[UR6][R16.64], R130 ;  /* 0x00000082100079a6 */ /* 0x000fe4000c10f386 */
[C---:B------:R-:W-:Y:S01]  /*96f0*/  IMAD.IADD R5, R196.reuse, 0x1, R7 ;  /* 0x00000001c4057824 */ /* 0x040fe200078e0207 */
[-C--:B------:R-:W-:Y:S01]  /*9700*/  LEA R100, P2, R7, R230.reuse, 0x2 ;  /* 0x000000e607647211 */ /* 0x080fe200078410ff */
[----:B------:R-:W-:Y:S02]  /*9710*/  LDSM.16.MT88.4 R8, [R247] ;  /* 0x00000000f708783b */ /* 0x000fe40000004200 */
        /* <DEDUP_REMOVED lines=103> */
[----:B------:R-:W-:Y:S01]  /*9d90*/  ULDC UR5, c[0x0][0x390] ;  /* 0x0000e40000057ab9 */ /* 0x000fe20000000800 */
[----:B------:R-:W-:Y:S02]  /*9da0*/  ULDC UR8, c[0x0][0x38c] ;  /* 0x0000e30000087ab9 */ /* 0x000fe40000000800 */
        /* <DEDUP_REMOVED lines=196> */
[----:B------:R-:W-:Y:S01]  /*a9f0*/  PLOP3.LUT P0, PT, PT, PT, UP0, 0x80, 0x0 ;  /* 0x000000000000781c */ /* 0x000fe20003f0f008 */
[----:B------:R-:W-:Y:S01]  /*aa00*/  @UP0 UIADD3 UR5, UR23, UR39, URZ ;  /* 0x0000002717050290 */ /* 0x000fe2000fffe03f */
[----:B------:R-:W-:-:S03]  /*aa10*/  @UP0 ULDC.64 UR8, c[0x0][0x450] ;  /* 0x0001140000080ab9 */ /* 0x000fc60000000a00 */
[----:B------:R-:W-:Y:S02]  /*aa20*/  @UP0 UIMAD.WIDE.U32 UR14, UR5, UR8, URZ ;  /* 0x00000008050e02a5 */ /* 0x000fe4000f8e003f */
[----:B------:R-:W-:-:S04]  /*aa30*/  @UP0 UIMAD UR5, UR5, UR9, URZ ;  /* 0x00000009050502a4 */ /* 0x000fc8000f8e023f */
[----:B------:R-:W-:Y:S01]  /*aa40*/  @UP0 UIADD3 UR21, UR15, UR5, URZ ;  /* 0x000000050f150290 */ /* 0x000fe2000fffe03f */
[----:B------:R-:W-:Y:S01]  /*aa50*/  @UP0 UMOV UR20, UR14 ;  /* 0x0000000e00140c82 */ /* 0x000fe20008000000 */
        /* <DEDUP_REMOVED lines=78> */
.L_x_779:
        /* <DEDUP_REMOVED lines=21> */
.L_x_780:
        /* <DEDUP_REMOVED lines=9> */
[----:B------:R-:W-:Y:S01]  /*b120*/  SHF.R.S32.HI R54, RZ, 0x3, R7 ;  /* 0x00000003ff367819 */ /* 0x000fe20000011407 */
[----:B------:R-:W-:Y:S01]  /*b130*/  USHF.R.S32.HI UR22, URZ, 0x1f, UR59 ;  /* 0x0000001f3f167899 */ /* 0x000fe2000801143b */
[----:B------:R-:W-:Y:S01]  /*b140*/  BSSY B0, `(.L_x_781) ;  /* 0x0000032000007945 */ /* 0x000fe20003800000 */
[----:B------:R-:W-:Y:S01]  /*b150*/  ULDC.64 UR18, c[0x0][0x468] ;  /* 0x00011a0000127ab9 */ /* 0x000fe20000000a00 */
[----:B------:R-:W-:Y:S01]  /*b160*/  ISETP.GE.AND P5, PT, R54, UR10, PT ;  /* 0x0000000a36007c0c */ /* 0x000fe2000bfa6270 */
[----:B------:R-:W-:Y:S01]  /*b170*/  IMAD.U32 R4, RZ, RZ, UR13 ;  /* 0x0000000dff047e24 */ /* 0x000fe2000f8e00ff */
[----:B------:R-:W-:Y:S01]  /*b180*/  UIMAD UR13, UR22, UR18, URZ ;  /* 0x00000012160d72a4 */ /* 0x000fe2000f8e023f */
[----:B------:R-:W-:-:S03]  /*b190*/  SHF.R.S32.HI R53, RZ, 0x1f, R54 ;  /* 0x0000001fff357819 */ /* 0x000fc60000011436 */
        /* <DEDUP_REMOVED lines=13> */
[----:B------:R-:W-:-:S04]  /*b270*/  IMAD.WIDE.U32 R8, R5, UR5, R62 ;  /* 0x0000000505087c25 */ /* 0x000fc8000f8e003e */
[----:B------:R-:W-:Y:S01]  /*b280*/  VIADD R5, R54, 0x20 ;  /* 0x0000002036057836 */ /* 0x000fe20000000000 */
[----:B------:R-:W-:Y:S01]  /*b290*/  IADD3 R64, P0, R8, UR20, RZ ;  /* 0x0000001408407c10 */ /* 0x000fe2000ff1e0ff */
[----:B------:R-:W-:-:S03]  /*b2a0*/  VIADD R55, R68, 0xc0 ;  /* 0x000000c044377836 */ /* 0x000fc60000000000 */
[----:B------:R-:W-:Y:S02]  /*b2b0*/  IADD3.X R65, R9, UR21, R4, P0, !PT ;  /* 0x0000001509417c10 */ /* 0x000fe400087fe404 */
[----:B------:R-:W-:Y:S02]  /*b2c0*/  MOV R4, UR18 ;  /* 0x0000001200047c02 */ /* 0x000fe40008000f00 */
[----:B------:R-:W-:-:S03]  /*b2d0*/  ISETP.GE.AND P4, PT, R5, UR10, PT ;  /* 0x0000000a05007c0c */ /* 0x000fc6000bf86270 */
[----:B------:R-:W-:-:S04]  /*b2e0*/  IMAD.WIDE.U32 R64, R4, UR59, R64 ;  /* 0x0000003b04407c25 */ /* 0x000fc8000f8e0040 */
[----:B------:R-:W-:Y:S01]  /*b2f0*/  VIADD R59, R65, UR19 ;  /* 0x00000013413b7c36 */ /* 0x000fe20008000000 */
[----:B-1-34-:R-:W-:Y:S06]  /*b300*/  @P5 BRA `(.L_x_782) ;  /* 0x0000000000545947 */ /* 0x01afec0003800000 */
[----:B------:R-:W-:Y:S01]  /*b310*/  ULDC UR13, c[0x0][0x2d0] ;  /* 0x0000b400000d7ab9 */ /* 0x000fe20000000800 */
[----:B------:R-:W1:Y:S01]  /*b320*/  LDS.128 R16, [R56+0x1a000] ;  /* 0x01a0000038107984 */ /* 0x000e620000000c00 */
[----:B------:R-:W-:Y:S01]  /*b330*/  ISETP.GE.AND P3, PT, R68, UR13, PT ;  /* 0x0000000d44007c0c */ /* 0x000fe2000bf66270 */
[----:B------:R-:W-:Y:S01]  /*b340*/  IMAD.MOV.U32 R58, RZ, RZ, R64 ;  /* 0x000000ffff3a7224 */ /* 0x000fe200078e0040 */
[----:B------:R-:W-:Y:S01]  /*b350*/  ISETP.GE.AND P2, PT, R52, UR13, PT ;  /* 0x0000000d34007c0c */ /* 0x000fe2000bf46270 */
[----:B------:R-:W2:Y:S01]  /*b360*/  LDS.128 R12, [R56+0x1c000] ;  /* 0x01c00000380c7984 */ /* 0x000ea20000000c00 */
[----:B------:R-:W-:Y:S01]  /*b370*/  IMAD R61, R53, UR8, RZ ;  /* 0x00000008353d7c24 */ /* 0x000fe2000f8e02ff */
[----:B------:R-:W-:Y:S01]  /*b380*/  ISETP.GE.AND P1, PT, R57, UR13, PT ;  /* 0x0000000d39007c0c */ /* 0x000fe2000bf26270 */
[C---:B------:R-:W-:Y:S01]  /*b390*/  IMAD.WIDE.U32 R66, R54.reuse, UR8, R58 ;  /* 0x0000000836427c25 */ /* 0x040fe2000f8e003a */
[----:B------:R-:W3:Y:S01]  /*b3a0*/  LDS.128 R8, [R56+0x1e000] ;  /* 0x01e0000038087984 */ /* 0x000ee20000000c00 */
[----:B------:R-:W-:Y:S01]  /*b3b0*/  ISETP.GE.AND P0, PT, R55, UR13, PT ;  /* 0x0000000d37007c0c */ /* 0x000fe2000bf06270 */
[----:B------:R-:W-:Y:S01]  /*b3c0*/  ULDC.64 UR18, c[0x0][0x3f0] ;  /* 0x0000fc0000127ab9 */ /* 0x000fe20000000a00 */
[----:B------:R-:W-:Y:S01]  /*b3d0*/  IMAD R58, R54, UR9, R61 ;  /* 0x00000009363a7c24 */ /* 0x000fe2000f8e023d */
[----:B------:R-:W-:-:S02]  /*b3e0*/  LEA R60, P6, R66, UR18, 0x1 ;  /* 0x00000012423c7c11 */ /* 0x000fc4000f8c08ff */
[----:B------:R-:W4:Y:S01]  /*b3f0*/  @!P3 LDS.128 R4, [R56+0x18000] ;  /* 0x018000003804b984 */ /* 0x000f220000000c00 */
[----:B------:R-:W-:-:S05]  /*b400*/  IMAD.IADD R58, R58, 0x1, R67 ;  /* 0x000000013a3a7824 */ /* 0x000fca00078e0243 */
[----:B------:R-:W-:-:S05]  /*b410*/  LEA.HI.X R61, R66, UR19, R58, 0x1, P6 ;  /* 0x00000013423d7c11 */ /* 0x000fca000b0f0c3a */
[----:B-1----:R1:W-:Y:S04]  /*b420*/  @!P2 STG.E.128 desc[UR6][R60.64+0x80], R16 ;  /* 0x000080103c00a986 */ /* 0x0023e8000c101d06 */
[----:B--2---:R1:W-:Y:S04]  /*b430*/  @!P1 STG.E.128 desc[UR6][R60.64+0x100], R12 ;  /* 0x0001000c3c009986 */ /* 0x0043e8000c101d06 */
[----:B---3--:R1:W-:Y:S04]  /*b440*/  @!P0 STG.E.128 desc[UR6][R60.64+0x180], R8 ;  /* 0x000180083c008986 */ /* 0x0083e8000c101d06 */
[----:B----4-:R1:W-:Y:S02]  /*b450*/  @!P3 STG.E.128 desc[UR6][R60.64], R4 ;  /* 0x000000043c00b986 */ /* 0x0103e4000c101d06 */
.L_x_782:
[----:B------:R-:W-:Y:S05]  /*b460*/  BSYNC B0 ;  /* 0x0000000000007941 */ /* 0x000fea0003800000 */
.L_x_781:
        /* <DEDUP_REMOVED lines=21> */
.L_x_784:
[----:B------:R-:W-:Y:S05]  /*b5c0*/  BSYNC B0 ;  /* 0x0000000000007941 */ /* 0x000fea0003800000 */
.L_x_783:
        /* <DEDUP_REMOVED lines=33> */
[----:B---3--:R3:W-:Y:S04]  /*b7e0*/  @!P3 STG.E.128 desc[UR6][R38.64], R12 ;  /* 0x0000000c2600b986 */ /* 0x0087e8000c101d06 */
[----:B--2---:R3:W-:Y:S04]  /*b7f0*/  @!P2 STG.E.128 desc[UR6][R38.64+0x80], R8 ;  /* 0x000080082600a986 */ /* 0x0047e8000c101d06 */
[----:B----4-:R3:W-:Y:S04]  /*b800*/  @!P1 STG.E.128 desc[UR6][R38.64+0x100], R4 ;  /* 0x0001000426009986 */ /* 0x0107e8000c101d06 */
[----:B-1----:R3:W-:Y:S02]  /*b810*/  @!P0 STG.E.128 desc[UR6][R38.64+0x180], R16 ;  /* 0x0001801026008986 */ /* 0x0027e4000c101d06 */
.L_x_786:
[----:B------:R-:W-:Y:S05]  /*b820*/  BSYNC B0 ;  /* 0x0000000000007941 */ /* 0x000fea0003800000 */
.L_x_785:
        /* <DEDUP_REMOVED lines=20> */
.L_x_757:
[----:B------:R-:W-:Y:S05]  /*b970*/  BSYNC B1 ;  /* 0x0000000000017941 */ /* 0x000fea0003800000 */
.L_x_743:
[----:B---34-:R-:W3:Y:S01]  /*b980*/  LDL.LU R4, [R1+0x8] ;  /* 0x0000080001047983 */ /* 0x018ee20000300800 */
[----:B------:R-:W-:Y:S02]  /*b990*/  ULDC UR8, c[0x0][0x2c8] ;  /* 0x0000b20000087ab9 */ /* 0x000fe40000000800 */
[----:B------:R-:W-:-:S04]  /*b9a0*/  UIADD3 UR8, UR8, 0x3f, URZ ;  /* 0x0000003f08087890 */ /* 0x000fc8000fffe03f */
[----:B------:R-:W-:-:S04]  /*b9b0*/  USHF.R.S32.HI UR5, URZ, 0x1f, UR8 ;  /* 0x0000001f3f057899 */ /* 0x000fc80008011408 */
[----:B------:R-:W-:-:S03]  /*b9c0*/  ULEA.HI UR5, UR5, UR8, URZ, 0x6 ;  /* 0x0000000805057291 */ /* 0x000fc6000f8f303f */
[----:B------:R-:W-:Y:S01]  /*b9d0*/  ULDC UR8, c[0x0][0xc] ;  /* 0x0000030000087ab9 */ /* 0x000fe20000000800 */
[----:B------:R-:W-:Y:S02]  /*b9e0*/  USHF.R.S32.HI UR5, URZ, 0x6, UR5 ;  /* 0x000000063f057899 */ /* 0x000fe40008011405 */
[----:B------:R-:W-:-:S04]  /*b9f0*/  UIADD3 UR12, UR8, UR12, URZ ;  /* 0x0000000c080c7290 */ /* 0x000fc8000fffe03f */
[----:B------:R-:W-:-:S06]  /*ba00*/  UISETP.GE.AND UP0, UPT, UR12, UR5, UPT ;  /* 0x000000050c00728c */ /* 0x000fcc000bf06270 */
[----:B------:R-:W-:Y:S02]  /*ba10*/  PLOP3.LUT P0, PT, PT, PT, UP0, 0x80, 0x0 ;  /* 0x000000000000781c */ /* 0x000fe40003f0f008 */
[----:B---3--:R-:W-:-:S13]  /*ba20*/  R2UR UR9, R4 ;  /* 0x00000000040972ca */ /* 0x008fda00000e0000 */
[----:B------:R-:W-:-:S06]  /*ba30*/  UIADD3 UR9, UR9, 0x1, URZ ;  /* 0x0000000109097890 */ /* 0x000fcc000fffe03f */
[----:B------:R-:W-:-:S05]  /*ba40*/  IMAD.U32 R4, RZ, RZ, UR9 ;  /* 0x00000009ff047e24 */ /* 0x000fca000f8e00ff */
[----:B------:R3:W-:Y:S01]  /*ba50*/  STL [R1+0x8], R4 ;  /* 0x0000080401007387 */ /* 0x0007e20000100800 */
[----:B------:R-:W-:Y:S05]  /*ba60*/  @P0 BRA `(.L_x_787) ;  /* 0x0000000000040947 */ /* 0x000fea0003800000 */
[----:B------:R-:W-:Y:S05]  /*ba70*/  BRA `(.L_x_788) ;  /* 0xffffff4c00d87947 */ /* 0x000fea000383ffff */
.L_x_787:
[----:B------:R-:W-:Y:S05]  /*ba80*/  EXIT ;  /* 0x000000000000794d */ /* 0x000fea0003800000 */
.L_x_789:
        /* <DEDUP_REMOVED lines=15> */
.L_x_1054:


//--------------------- .text._ZN5flash44flash_bwd_dq_dk_dv_loop_seqk_parallel_kernelI23Flash_bwd_kernel_traitsILi256ELi64ELi64ELi8ELi4ELi2ELi2ELb0ELb0EN7cutlass10bfloat16_tE19Flash_kernel_traitsILi256ELi64ELi64ELi8ES3_EELb0ELb1ELb0ELb0ELb0ELb0ELb1EEEvNS_16Flash_bwd_paramsE --------------------------
	.section	.text._ZN5flash44flash_bwd_dq_dk_dv_loop_seqk_parallel_kernelI23Flash_bwd_kernel_traitsILi256ELi64ELi64ELi8ELi4ELi2ELi2ELb0ELb0EN7cutlass10bfloat16_tE19Flash_kernel_traitsILi256ELi64ELi64ELi8ES3_EELb0ELb1ELb0ELb0ELb0ELb0ELb1EEEvNS_16Flash_bwd_paramsE,"ax",@progbits
	.align	128
        .global         _ZN5flash44flash_bwd_dq_dk_dv_loop_seqk_parallel_kernelI23Flash_bwd_kernel_traitsILi256ELi64ELi64ELi8ELi4ELi2ELi2ELb0ELb0EN7cutlass10bfloat16_tE19Flash_kernel_traitsILi256ELi64ELi64ELi8ES3_EELb0ELb1ELb0ELb0ELb0ELb0ELb1EEEvNS_16Flash_bwd_paramsE
        .type           _ZN5flash44flash_bwd_dq_dk_dv_loop_seqk_parallel_kernelI23Flash_bwd_kernel_traitsILi256ELi64ELi64ELi8ELi4ELi2ELi2ELb0ELb0EN7cutlass10bfloat16_tE19Flash_kernel_traitsILi256ELi64ELi64ELi8ES3_EELb0ELb1ELb0ELb0ELb0ELb0ELb1EEEvNS_16Flash_bwd_paramsE,@function
        .size           _ZN5flash44flash_bwd_dq_dk_dv_loop_seqk_parallel_kernelI23Flash_bwd_kernel_traitsILi256ELi64ELi64ELi8ELi4ELi2ELi2ELb0ELb0EN7cutlass10bfloat16_tE19Flash_kernel_traitsILi256ELi64ELi64ELi8ES3_EELb0ELb1ELb0ELb0ELb0ELb0ELb1EEEvNS_16Flash_bwd_paramsE,(.L_x_1055 - _ZN5flash44flash_bwd_dq_dk_dv_loop_seqk_parallel_kernelI23Flash_bwd_kernel_traitsILi256ELi64ELi64ELi8ELi4ELi2ELi2ELb0ELb0EN7cutlass10bfloat16_tE19Flash_kernel_traitsILi256ELi64ELi64ELi8ES3_EELb0ELb1ELb0ELb0ELb0ELb0ELb1EEEvNS_16Flash_bwd_paramsE)
        .other          _ZN5flash44flash_bwd_dq_dk_dv_loop_seqk_parallel_kernelI23Flash_bwd_kernel_traitsILi256ELi64ELi64ELi8ELi4ELi2ELi2ELb0ELb0EN7cutlass10bfloat16_tE19Flash_kernel_traitsILi256ELi64ELi64ELi8ES3_EELb0ELb1ELb0ELb0ELb0ELb0ELb1EEEvNS_16Flash_bwd_paramsE,@"STO_CUDA_ENTRY STV_DEFAULT"
_ZN5flash44flash_bwd_dq_dk_dv_loop_seqk_parallel_kernelI23Flash_bwd_kernel_traitsILi256ELi64ELi64ELi8ELi4ELi2ELi2ELb0ELb0EN7cutlass10bfloat16_tE19Flash_kernel_traitsILi256ELi64ELi64ELi8ES3_EELb0ELb1ELb0ELb0ELb0ELb0ELb1EEEvNS_16Flash_bwd_paramsE:
.text._ZN5flash44flash_bwd_dq_dk_dv_loop_seqk_parallel_kernelI23Flash_bwd_kernel_traitsILi256ELi64ELi64ELi8ELi4ELi2ELi2ELb0ELb0EN7cutlass10bfloat16_tE19Flash_kernel_traitsILi256ELi64ELi64ELi8ES3_EELb0ELb1ELb0ELb0ELb0ELb0ELb1EEEvNS_16Flash_bwd_paramsE:
        /* <DEDUP_REMOVED lines=16> */
[----:B------:R-:W-:Y:S01]  /*0100*/  IMAD.MOV.U32 R247, RZ, RZ, 0x40 ;  /* 0x00000040fff77424 */ /* 0x000fe200078e00ff */
[----:B------:R-:W-:-:S03]  /*0110*/  UMOV UR61, 0xffff8000 ;  /* 0xffff8000003d7882 */ /* 0x000fc60000000000 */
        /* <DEDUP_REMOVED lines=142> */
.L_x_836:
        /* <DEDUP_REMOVED lines=19> */
[----:B-1-3--:R-:W-:Y:S01]  /*0b30*/  IMAD.U32 R14, RZ, RZ, UR8 ;  /* 0x00000008ff0e7e24 */ /* 0x00afe2000f8e00ff */
        /* <DEDUP_REMOVED lines=38> */
[----:B------:R-:W-:-:S04]  /*0da0*/  ISETP.NE.U32.AND P0, PT, RZ, UR12, PT ;  /* 0x0000000cff007c0c */ /* 0x000fc8000bf05070 */
[----:B------:R-:W-:Y:S02]  /*0db0*/  ISETP.NE.AND.EX P0, PT, RZ, UR13, PT, P0 ;  /* 0x0000000dff007c0c */ /* 0x000fe4000bf05300 */
[----:B---3--:R-:W-:Y:S01]  /*0dc0*/  @P1 R2UR UR22, R4 ;  /* 0x00000000041612ca */ /* 0x008fe200000e0000 */
[----:B------:R-:W-:Y:S01]  /*0dd0*/  USHF.L.U32 UR12, UR14, 0x6, URZ ;  /* 0x000000060e0c7899 */ /* 0x000fe2000800063f */
        /* <DEDUP_REMOVED lines=11> */
.L_x_790:
        /* <DEDUP_REMOVED lines=17> */
[----:B------:R-:W-:Y:S02]  /*0fa0*/  UIMAD.WIDE.U32 UR36, UR14, UR10, URZ ;  /* 0x0000000a0e2472a5 */ /* 0x000fe4000f8e003f */
[----:B------:R-:W-:Y:S02]  /*0fb0*/  UIMAD UR12, UR58, UR8, URZ ;  /* 0x000000083a0c72a4 */ /* 0x000fe4000f8e023f */
[----:B------:R-:W-:Y:S02]  /*0fc0*/  UISETP.NE.AND UP0, UPT, UR39, -0x1, UPT ;  /* 0xffffffff2700788c */ /* 0x000fe4000bf05270 */
[----:B------:R-:W-:-:S02]  /*0fd0*/  UIMAD UR53, UR14, UR11, UR37 ;  /* 0x0000000b0e3572a4 */ /* 0x000fc4000f8e0225 */
[----:B------:R-:W-:Y:S02]  /*0fe0*/  UIMAD.WIDE.U32 UR30, UR50, UR8, URZ ;  /* 0x00000008321e72a5 */ /* 0x000fe4000f8e003f */
[----:B------:R-:W-:Y:S01]  /*0ff0*/  UIMAD UR40, UR50, UR9, UR12 ;  /* 0x00000009322872a4 */ /* 0x000fe2000f8e020c */
[----:B------:R-:W-:Y:S02]  /*1000*/  @UP1 ULDC.64 UR10, c[0x0][0x420] ;  /* 0x00010800000a1ab9 */ /* 0x000fe40000000a00 */
[----:B------:R-:W-:Y:S01]  /*1010*/  @!UP1 ULDC.64 UR8, c[0x0][0x418] ;  /* 0x0001060000089ab9 */ /* 0x000fe20000000a00 */
[----:B------:R-:W-:Y:S02]  /*1020*/  @UP1 UIMAD.WIDE.U32 UR46, UR5, UR10, URZ ;  /* 0x0000000a052e12a5 */ /* 0x000fe4000f8e003f */
[----:B------:R-:W-:Y:S02]  /*1030*/  USHF.L.U32 UR13, UR50, 0x7, URZ ;  /* 0x00000007320d7899 */ /* 0x000fe4000800063f */
[----:B------:R-:W-:Y:S01]  /*1040*/  @!UP1 UIMAD UR10, UR58, UR8, URZ ;  /* 0x000000083a0a92a4 */ /* 0x000fe2000f8e023f */
[----:B-1----:R-:W-:Y:S01]  /*1050*/  IABS R5, R2 ;  /* 0x0000000200057213 */ /* 0x002fe20000000000 */
[----:B------:R-:W-:Y:S01]  /*1060*/  UIADD3 UR14, UR38, 0x3f, URZ ;  /* 0x0000003f260e7890 */ /* 0x000fe2000fffe03f */
[----:B------:R-:W-:Y:S01]  /*1070*/  ISETP.NE.AND P3, PT, R2, RZ, PT ;  /* 0x000000ff0200720c */ /* 0x000fe20003f65270 */
[----:B------:R-:W-:Y:S01]  /*1080*/  ULDC UR59, c[0x0][0x2d4] ;  /* 0x0000b500003b7ab9 */ /* 0x000fe20000000800 */
[----:B------:R-:W1:Y:S01]  /*1090*/  I2F.RP R14, R5 ;  /* 0x00000005000e7306 */ /* 0x000e620000209400 */
[----:B------:R-:W-:Y:S01]  /*10a0*/  USHF.L.U64.HI UR17, UR50, 0x7, UR58 ;  /* 0x0000000732117899 */ /* 0x000fe2000801023a */
[----:B------:R-:W-:Y:S01]  /*10b0*/  ULDC.64 UR26, c[0x0][0x240] ;  /* 0x00009000001a7ab9 */ /* 0x000fe20000000a00 */
[----:B------:R-:W-:Y:S01]  /*10c0*/  USHF.R.S32.HI UR48, URZ, 0x1f, UR59 ;  /* 0x0000001f3f307899 */ /* 0x000fe2000801143b */
[----:B------:R-:W-:Y:S01]  /*10d0*/  ULDC UR24, c[0x0][0x2dc] ;  /* 0x0000b70000187ab9 */ /* 0x000fe20000000800 */
[----:B------:R-:W-:Y:S01]  /*10e0*/  ULDC UR51, c[0x0][0x270] ;  /* 0x00009c0000337ab9 */ /* 0x000fe20000000800 */
[----:B------:R-:W-:Y:S01]  /*10f0*/  USEL UR43, UR13, URZ, UP2 ;  /* 0x0000003f0d2b7287 */ /* 0x000fe20009000000 */
[----:B------:R-:W-:Y:S01]  /*1100*/  ULDC.U8 UR21, c[0x0][0x480] ;  /* 0x0001200000157ab9 */ /* 0x000fe20000000000 */
[----:B------:R-:W-:Y:S01]  /*1110*/  ULDC.U8 UR20, c[0x0][0x3d8] ;  /* 0x0000f60000147ab9 */ /* 0x000fe20000000000 */
[----:B------:R-:W-:-:S02]  /*1120*/  @UP1 UIMAD UR41, UR5, UR11, UR47 ;  /* 0x0000000b052912a4 */ /* 0x000fc4000f8e022f */
[----:B------:R-:W-:Y:S01]  /*1130*/  @!UP1 UIMAD.WIDE.U32 UR44, UR50, UR8, URZ ;  /* 0x00000008322c92a5 */ /* 0x000fe2000f8e003f */
[----:B-1----:R-:W1:Y:S01]  /*1140*/  MUFU.RCP R14, R14 ;  /* 0x0000000e000e7308 */ /* 0x002e620000001000 */
[----:B------:R-:W-:Y:S02]  /*1150*/  @!UP1 UIMAD UR35, UR50, UR9, UR10 ;  /* 0x00000009322392a4 */ /* 0x000fe4000f8e020a */
[----:B------:R-:W-:Y:S02]  /*1160*/  USHF.R.S32.HI UR19, URZ, 0x1f, UR14 ;  /* 0x0000001f3f137899 */ /* 0x000fe4000801140e */
[----:B------:R-:W-:Y:S02]  /*1170*/  UIMAD.WIDE.U32 UR12, UR5, UR26, URZ ;  /* 0x0000001a050c72a5 */ /* 0x000fe4000f8e003f */
[----:B------:R-:W-:Y:S02]  /*1180*/  UIMAD UR23, UR5, UR27, URZ ;  /* 0x0000001b051772a4 */ /* 0x000fe4000f8e023f */
[----:B------:R-:W-:-:S02]  /*1190*/  @UP0 UIADD3 UR15, UR22, UR39, URZ ;  /* 0x00000027160f0290 */ /* 0x000fc4000fffe03f */
[----:B------:R-:W-:Y:S02]  /*11a0*/  UIMAD.WIDE UR8, UR24, UR51, URZ ;  /* 0x00000033180872a5 */ /* 0x000fe4000f8e023f */
[----:B------:R-:W-:Y:S02]  /*11b0*/  UIMAD.WIDE.U32 UR10, UR50, UR59, URZ ;  /* 0x0000003b320a72a5 */ /* 0x000fe4000f8e003f */
[----:B------:R-:W-:Y:S01]  /*11c0*/  USEL UR37, UR17, URZ, UP2 ;  /* 0x0000003f11257287 */ /* 0x000fe20009000000 */
[----:B-1----:R-:W-:Y:S01]  /*11d0*/  VIADD R14, R14, 0xffffffe ;  /* 0x0ffffffe0e0e7836 */ /* 0x002fe20000000000 */
[----:B------:R-:W-:Y:S02]  /*11e0*/  UISETP.NE.AND UP4, UPT, UR21, URZ, UPT ;  /* 0x0000003f1500728c */ /* 0x000fe4000bf85270 */
[----:B------:R-:W-:Y:S01]  /*11f0*/  UISETP.NE.AND UP3, UPT, UR20, URZ, UPT ;  /* 0x0000003f1400728c */ /* 0x000fe2000bf65270 */
[----:B------:R-:W1:Y:S01]  /*1200*/  F2I.FTZ.U32.TRUNC.NTZ R15, R14 ;  /* 0x0000000e000f7305 */ /* 0x000e62000021f000 */
[----:B------:R-:W-:Y:S01]  /*1210*/  UIMAD UR17, UR48, UR50, URZ ;  /* 0x00000032301172a4 */ /* 0x000fe2000f8e023f */
[----:B------:R-:W-:Y:S01]  /*1220*/  @UP0 ULDC.64 UR20, c[0x0][0x248] ;  /* 0x0000920000140ab9 */ /* 0x000fe20000000a00 */
[----:B------:R-:W-:-:S02]  /*1230*/  UIADD3 UR40, UR31, UR40, URZ ;  /* 0x000000281f287290 */ /* 0x000fc4000fffe03f */
[----:B------:R-:W-:Y:S02]  /*1240*/  ULEA.HI UR32, UR19, UR14, URZ, 0x6 ;  /* 0x0000000e13207291 */ /* 0x000fe4000f8f303f */
[----:B------:R-:W-:Y:S02]  /*1250*/  @UP0 UIMAD.WIDE.U32 UR28, UR15, UR20, URZ ;  /* 0x000000140f1c02a5 */ /* 0x000fe4000f8e003f */
[----:B------:R-:W-:Y:S02]  /*1260*/  @UP0 UIMAD UR49, UR15, UR21, URZ ;  /* 0x000000150f3102a4 */ /* 0x000fe4000f8e023f */
[----:B------:R-:W-:Y:S02]  /*1270*/  @UP1 UIADD3 UR40, UR13, UR23, URZ ;  /* 0x000000170d281290 */ /* 0x000fe4000fffe03f */
[----:B------:R-:W-:Y:S01]  /*1280*/  UIMAD.WIDE.U32 UR14, UR8, UR10, URZ ;  /* 0x0000000a080e72a5 */ /* 0x000fe2000f8e003f */
[--C-:B-1----:R-:W-:Y:S01]  /*1290*/  IMAD.MOV R3, RZ, RZ, -R15.reuse ;  /* 0x000000ffff037224 */ /* 0x102fe200078e0a0f */
[----:B------:R-:W-:Y:S01]  /*12a0*/  UIMAD UR23, UR9, UR10, URZ ;  /* 0x0000000a091772a4 */ /* 0x000fe2000f8e023f */
[----:B------:R-:W-:Y:S01]  /*12b0*/  IMAD.MOV.U32 R14, RZ, RZ, RZ ;  /* 0x000000ffff0e7224 */ /* 0x000fe200078e00ff */
[----:B------:R-:W-:Y:S01]  /*12c0*/  UIMAD UR10, UR58, UR59, UR17 ;  /* 0x0000003b3a0a72a4 */ /* 0x000fe2000f8e0211 */
[----:B------:R-:W-:Y:S01]  /*12d0*/  IMAD R4, R3, R5, RZ ;  /* 0x0000000503047224 */ /* 0x000fe200078e02ff */
[----:B------:R-:W-:Y:S01]  /*12e0*/  IABS R3, UR57 ;  /* 0x0000003900037c13 */ /* 0x000fe20008000000 */
[----:B------:R-:W-:Y:S01]  /*12f0*/  ULDC UR54, c[0x0][0x2c4] ;  /* 0x0000b10000367ab9 */ /* 0x000fe20000000800 */
[----:B------:R-:W-:Y:S01]  /*1300*/  UIADD3 UR10, UR11, UR10, URZ ;  /* 0x0000000a0b0a7290 */ /* 0x000fe2000fffe03f */
[----:B------:R-:W-:Y:S01]  /*1310*/  IMAD.HI.U32 R4, R15, R4, R14 ;  /* 0x000000040f047227 */ /* 0x000fe200078e000e */
[----:B------:R-:W-:-:S02]  /*1320*/  @UP3 UIMAD UR19, UR50, UR54, URZ ;  /* 0x00000036321332a4 */ /* 0x000fc4000f8e023f */
[----:B------:R-:W-:Y:S02]  /*1330*/  UIMAD UR23, UR8, UR10, UR23 ;  /* 0x0000000a081772a4 */ /* 0x000fe4000f8e0217 */
[----:B------:R-:W-:Y:S01]  /*1340*/  ULOP3.LUT UR10, UR32, 0xffffffc0, URZ, 0xc0, !UPT ;  /* 0xffffffc0200a7892 */ /* 0x000fe2000f8ec03f */
[----:B------:R-:W-:Y:S01]  /*1350*/  IMAD.HI.U32 R10, R4, R3, RZ ;  /* 0x00000003040a7227 */ /* 0x000fe200078e00ff */
[----:B------:R-:W-:Y:S02]  /*1360*/  @UP3 USEL UR19, UR19, UR5, !UP1 ;  /* 0x0000000513133287 */ /* 0x000fe4000c800000 */
[----:B------:R-:W-:Y:S01]  /*1370*/  @!UP3 UIMAD UR17, UR50, UR51, UR57 ;  /* 0x000000333211b2a4 */ /* 0x000fe2000f8e0239 */
[----:B------:R-:W-:Y:S01]  /*1380*/  IMAD.MOV R4, RZ, RZ, -R10 ;  /* 0x000000ffff047224 */ /* 0x000fe200078e0a0a */
[----:B------:R-:W-:Y:S01]  /*1390*/  @UP3 ULDC UR11, c[0x0][0x2e4] ;  /* 0x0000b900000b3ab9 */ /* 0x000fe20000000800 */
[----:B------:R-:W-:Y:S02]  /*13a0*/  UIADD3 UR10, UR10, -0x40, URZ ;  /* 0xffffffc00a0a7890 */ /* 0x000fe4000fffe03f */
[----:B------:R-:W-:Y:S01]  /*13b0*/  IMAD R4, R5, R4, R3 ;  /* 0x0000000405047224 */ /* 0x000fe200078e0203 */
[----:B------:R-:W-:Y:S01]  /*13c0*/  USEL UR42, UR30, UR12, !UP1 ;  /* 0x0000000c1e2a7287 */ /* 0x000fe2000c800000 */
[----:B------:R-:W-:Y:S01]  /*13d0*/  LOP3.LUT R3, R2, UR57, RZ, 0x3c, !PT ;  /* 0x0000003902037c12 */ /* 0x000fe2000f8e3cff */
[----:B------:R-:W-:-:S02]  /*13e0*/  @UP3 UIMAD UR51, UR57, UR11, UR19 ;  /* 0x0000000b393332a4 */ /* 0x000fc4000f8e0213 */
[----:B------:R-:W-:Y:S01]  /*13f0*/  ISETP.GT.U32.AND P1, PT, R5, R4, PT ;  /* 0x000000040500720c */ /* 0x000fe20003f24070 */
[----:B------:R-:W-:Y:S01]  /*1400*/  UIMAD.WIDE.U32 UR12, UR8, UR5, URZ ;  /* 0x00000005080c72a5 */ /* 0x000fe2000f8e003f */
[----:B------:R-:W-:Y:S01]  /*1410*/  ISETP.GE.AND P2, PT, R3, RZ, PT ;  /* 0x000000ff0300720c */ /* 0x000fe20003f46270 */
[----:B------:R-:W-:Y:S02]  /*1420*/  @!UP3 UIMAD UR51, UR17, UR54, URZ ;  /* 0x000000361133b2a4 */ /* 0x000fe4000f8e023f */
[----:B------:R-:W-:Y:S02]  /*1430*/  USHF.R.S32.HI UR17, URZ, 0x1f, UR10 ;  /* 0x0000001f3f117899 */ /* 0x000fe4000801140a */
[----:B------:R-:W-:Y:S02]  /*1440*/  UIADD3 UR11, UP2, UR10, UR43, URZ ;  /* 0x0000002b0a0b7290 */ /* 0x000fe4000ff5e03f */
[----:B------:R-:W-:Y:S02]  /*1450*/  USEL UR56, UR14, UR12, !UP1 ;  /* 0x0000000c0e387287 */ /* 0x000fe4000c800000 */
[----:B------:R-:W-:-:S02]  /*1460*/  UIADD3.X UR14, UR17, UR37, URZ, UP2, !UPT ;  /* 0x00000025110e7290 */ /* 0x000fc400097fe43f */
[-C--:B------:R-:W-:Y:S01]  /*1470*/  @!P1 IADD3 R4, R4, -R5.reuse, RZ ;  /* 0x8000000504049210 */ /* 0x080fe20007ffe0ff */
[----:B------:R-:W-:Y:S01]  /*1480*/  @!P1 VIADD R10, R10, 0x1 ;  /* 0x000000010a0a9836 */ /* 0x000fe20000000000 */
[----:B------:R-:W-:Y:S01]  /*1490*/  UIMAD UR12, UR9, UR11, URZ ;  /* 0x0000000b090c72a4 */ /* 0x000fe2000f8e023f */
[----:B------:R-:W-:Y:S01]  /*14a0*/  PLOP3.LUT P1, PT, PT, PT, UP0, 0x80, 0x0 ;  /* 0x000000000000781c */ /* 0x000fe20003f2f008 */
[----:B------:R-:W-:Y:S01]  /*14b0*/  @UP0 UIADD3 UR34, UR22, UR39, URZ ;  /* 0x0000002716220290 */ /* 0x000fe2000fffe03f */
[----:B------:R-:W-:Y:S01]  /*14c0*/  ISETP.GE.U32.AND P0, PT, R4, R5, PT ;  /* 0x000000050400720c */ /* 0x000fe20003f06070 */
[----:B------:R-:W-:Y:S02]  /*14d0*/  UIMAD UR52, UR57, UR24, URZ ;  /* 0x00000018393472a4 */ /* 0x000fe4000f8e023f */
[----:B------:R-:W-:Y:S01]  /*14e0*/  UIADD3 UR43, UR15, UR23, URZ ;  /* 0x000000170f2b7290 */ /* 0x000fe2000fffe03f */
[----:B------:R-:W-:Y:S01]  /*14f0*/  @UP0 ULDC.64 UR24, c[0x0][0x250] ;  /* 0x0000940000180ab9 */ /* 0x000fe20000000a00 */
[----:B------:R-:W-:-:S02]  /*1500*/  UIMAD.WIDE.U32 UR30, UR8, UR11, URZ ;  /* 0x0000000b081e72a5 */ /* 0x000fc4000f8e003f */
[----:B------:R-:W-:Y:S02]  /*1510*/  UIMAD UR15, UR9, UR5, URZ ;  /* 0x00000005090f72a4 */ /* 0x000fe4000f8e023f */
[----:B------:R-:W-:Y:S02]  /*1520*/  UIMAD UR11, UR8, UR14, UR12 ;  /* 0x0000000e080b72a4 */ /* 0x000fe4000f8e020c */
[----:B------:R-:W-:Y:S02]  /*1530*/  @UP0 UIMAD.WIDE.U32 UR8, UR34, UR24, URZ ;  /* 0x00000018220802a5 */ /* 0x000fe4000f8e003f */
[----:B------:R-:W-:Y:S01]  /*1540*/  @P0 VIADD R10, R10, 0x1 ;  /* 0x000000010a0a0836 */ /* 0x000fe20000000000 */
[----:B------:R-:W-:Y:S01]  /*1550*/  @UP0 UIMAD UR12, UR34, UR25, URZ ;  /* 0x00000019220c02a4 */ /* 0x000fe2000f8e023f */
[----:B------:R-:W-:Y:S01]  /*1560*/  PLOP3.LUT P0, PT, PT, PT, UP3, 0x80, 0x0 ;  /* 0x000000000000781c */ /* 0x000fe20003f0f038 */
[----:B------:R-:W-:Y:S02]  /*1570*/  @!UP1 UIADD3 UR41, UR45, UR35, URZ ;  /* 0x000000232d299290 */ /* 0x000fe4000fffe03f */
[----:B------:R-:W-:Y:S01]  /*1580*/  USEL UR54, UR36, URZ, UP4 ;  /* 0x0000003f24367287 */ /* 0x000fe2000a000000 */
[----:B------:R-:W-:Y:S01]  /*1590*/  @!P2 IADD3 R10, -R10, RZ, RZ ;  /* 0x000000ff0a0aa210 */ /* 0x000fe20007ffe1ff */
[----:B------:R-:W-:Y:S01]  /*15a0*/  USHF.R.S32.HI UR48, URZ, 0x6, UR32 ;  /* 0x000000063f307899 */ /* 0x000fe20008011420 */
[----:B------:R-:W-:Y:S01]  /*15b0*/  @!P3 LOP3.LUT R10, RZ, R2, RZ, 0x33, !PT ;  /* 0x00000002ff0ab212 */ /* 0x000fe200078e33ff */
[----:B------:R-:W-:-:S02]  /*15c0*/  USHF.R.S32.HI UR55, URZ, 0x1f, UR52 ;  /* 0x0000001f3f377899 */ /* 0x000fc40008011434 */
[----:B------:R-:W-:Y:S02]  /*15d0*/  @UP0 UIADD3 UR35, UR9, UR12, URZ ;  /* 0x0000000c09230290 */ /* 0x000fe4000fffe03f */
[----:B------:R-:W-:Y:S02]  /*15e0*/  USEL UR53, UR53, URZ, UP4 ;  /* 0x0000003f35357287 */ /* 0x000fe4000a000000 */
        /* <DEDUP_REMOVED lines=18> */
.L_x_792:
        /* <DEDUP_REMOVED lines=13> */
.L_x_793:
        /* <DEDUP_REMOVED lines=11> */
.L_x_794:
[----:B------:R-:W-:Y:S02]  /*1890*/  ULDC UR5, c[0x0][0x270] ;  /* 0x00009c0000057ab9 */ /* 0x000fe40000000800 */
[----:B------:R-:W-:-:S04]  /*18a0*/  UIMAD UR5, UR50, UR5, UR57 ;  /* 0x00000005320572a4 */ /* 0x000fc8000f8e0239 */
[----:B------:R-:W-:-:S12]  /*18b0*/  UIMAD UR5, UR5, UR59, URZ ;  /* 0x0000003b050572a4 */ /* 0x000fd8000f8e023f */
.L_x_795:
        /* <DEDUP_REMOVED lines=45> */
[----:B------:R3:W-:Y:S01]  /*1b90*/  STL [R1+0x14], R33 ;  /* 0x0000142101007387 */ /* 0x0007e20000100800 */
[----:B------:R-:W-:-:S02]  /*1ba0*/  IMAD.WIDE.U32 R16, R2, UR10, R16 ;  /* 0x0000000a02107c25 */ /* 0x000fc4000f8e0010 */
[----:B------:R-:W-:Y:S01]  /*1bb0*/  IADD3.X R19, R7, UR17, RZ, P0, !PT ;  /* 0x0000001107137c10 */ /* 0x000fe200087fe4ff */
[----:B------:R-:W-:Y:S01]  /*1bc0*/  UIADD3.X UR8, UR53, UR8, UR43, UP2, UP1 ;  /* 0x0000000835087290 */ /* 0x000fe200097e242b */
[----:B------:R-:W-:Y:S01]  /*1bd0*/  IADD3 R14, P0, R5, UR11, RZ ;  /* 0x0000000b050e7c10 */ /* 0x000fe2000ff1e0ff */
[----:B------:R-:W-:Y:S01]  /*1be0*/  IMAD.IADD R25, R17, 0x1, R24 ;  /* 0x0000000111197824 */ /* 0x000fe200078e0218 */
[----:B------:R-:W-:Y:S01]  /*1bf0*/  MOV R24, R16 ;  /* 0x0000001000187202 */ /* 0x000fe20000000f00 */
[----:B------:R-:W-:Y:S01]  /*1c00*/  IMAD R16, R19, UR26, RZ ;  /* 0x0000001a13107c24 */ /* 0x000fe2000f8e02ff */
[----:B------:R-:W-:Y:S01]  /*1c10*/  USHF.R.S32.HI UR17, URZ, 0x1f, UR12 ;  /* 0x0000001f3f117899 */ /* 0x000fe2000801140c */
        /* <DEDUP_REMOVED lines=9> */
[----:B------:R-:W-:-:S02]  /*1cb0*/  ULEA.HI UR17, UR17, UR12, URZ, 0x6 ;  /* 0x0000000c11117291 */ /* 0x000fc4000f8f303f */
[----:B------:R-:W-:Y:S01]  /*1cc0*/  IADD3.X R21, R21, UR40, R16, P2, !PT ;  /* 0x0000002815157c10 */ /* 0x000fe200097fe410 */
[----:B------:R-:W-:Y:S01]  /*1cd0*/  VIADD R25, R25, UR19 ;  /* 0x0000001319197c36 */ /* 0x000fe20008000000 */
[----:B------:R-:W-:Y:S01]  /*1ce0*/  USHF.R.S32.HI UR17, URZ, 0x6, UR17 ;  /* 0x000000063f117899 */ /* 0x000fe20008011411 */
[-C--:B------:R-:W-:Y:S01]  /*1cf0*/  IMAD R5, R7, R2.reuse, RZ ;  /* 0x0000000207057224 */ /* 0x080fe200078e02ff */
[----:B------:R-:W-:Y:S01]  /*1d00*/  ULDC.64 UR30, c[0x0][0x3e0] ;  /* 0x0000f800001e7ab9 */ /* 0x000fe20000000a00 */
[----:B------:R-:W-:Y:S01]  /*1d10*/  IMAD.WIDE.U32 R20, R13, UR57, R20 ;  /* 0x000000390d147c25 */ /* 0x000fe2000f8e0014 */
[----:B------:R-:W-:Y:S01]  /*1d20*/  UISETP.LT.AND UP1, UPT, URZ, UR17, UPT ;  /* 0x000000113f00728c */ /* 0x000fe2000bf21270 */
[----:B------:R3:W-:Y:S01]  /*1d30*/  STL.64 [R1+0x70], R22 ;  /* 0x0000701601007387 */ /* 0x0007e20000100a00 */
[----:B------:R-:W-:Y:S01]  /*1d40*/  UIMAD.WIDE UR36, UR36, 0x4, UR44 ;  /* 0x00000004242478a5 */ /* 0x000fe2000f8e022c */
        /* <DEDUP_REMOVED lines=17> */
[----:B------:R-:W-:Y:S01]  /*1e60*/  UMOV UR12, UR36 ;  /* 0x00000024000c7c82 */ /* 0x000fe20008000000 */
[----:B------:R-:W-:-:S02]  /*1e70*/  UMOV UR11, UR37 ;  /* 0x00000025000b7c82 */ /* 0x000fc40008000000 */
        /* <DEDUP_REMOVED lines=23> */
.L_x_797:
        /* <DEDUP_REMOVED lines=20> */
.L_x_798:
        /* <DEDUP_REMOVED lines=37> */
.L_x_800:
[----:B------:R-:W-:Y:S05]  /*2380*/  BSYNC B0 ;  /* 0x0000000000007941 */ /* 0x000fea0003800000 */
.L_x_799:
        /* <DEDUP_REMOVED lines=21> */
.L_x_802:
[----:B------:R-:W-:Y:S05]  /*24e0*/  BSYNC B0 ;  /* 0x0000000000007941 */ /* 0x000fea0003800000 */
.L_x_801:
        /* <DEDUP_REMOVED lines=33> */
.L_x_804:
[----:B------:R-:W-:Y:S05]  /*2700*/  BSYNC B0 ;  /* 0x0000000000007941 */ /* 0x000fea0003800000 */
.L_x_803:
        /* <DEDUP_REMOVED lines=22> */
.L_x_796:
        /* <DEDUP_REMOVED lines=59> */
.L_x_807:
[----:B------:R-:W-:Y:S05]  /*2c20*/  BSYNC B0 ;  /* 0x0000000000007941 */ /* 0x000fea0003800000 */
.L_x_806:
        /* <DEDUP_REMOVED lines=28> */
[----:B--2---:R-:W-:-:S03]  /*2df0*/  @!P3 LEA R26, P2, R24, UR30, 0x1 ;  /* 0x0000001e181abc11 */ /* 0x004fc6000f8408ff */
        /* <DEDUP_REMOVED lines=12> */
[----:B---3--:R-:W-:-:S04]  /*2ec0*/  LEA R2, P1, R24, UR30, 0x1 ;  /* 0x0000001e18027c11 */ /* 0x008fc8000f8208ff */
[----:B------:R-:W-:-:S05]  /*2ed0*/  LEA.HI.X R3, R24, UR31, R17, 0x1, P1 ;  /* 0x0000001f18037c11 */ /* 0x000fca00088f0c11 */
[----:B------:R-:W-:Y:S01]  /*2ee0*/  @!PT LDS RZ, [RZ] ;  /* 0x00000000fffff984 */ /* 0x000fe20000000800 */
[----:B------:R-:W-:Y:S01]  /*2ef0*/  @!PT LDS RZ, [RZ] ;  /* 0x00000000fffff984 */ /* 0x000fe20000000800 */
[----:B------:R-:W-:Y:S01]  /*2f00*/  @!PT LDS RZ, [RZ] ;  /* 0x00000000fffff984 */ /* 0x000fe20000000800 */
[----:B------:R2:W-:Y:S04]  /*2f10*/  LDGSTS.E.BYPASS.LTC128B.128 [R29+0x17000], desc[UR6][R2.64+0x180] ;  /* 0x17000180021d7fae */ /* 0x0005e8000b901d46 */
.L_x_809:
[----:B------:R-:W-:Y:S05]  /*2f20*/  BSYNC B0 ;  /* 0x0000000000007941 */ /* 0x000fea0003800000 */
.L_x_808:
        /* <DEDUP_REMOVED lines=21> */
.L_x_811:
        /* <DEDUP_REMOVED lines=50> */
.L_x_812:
[----:B------:R-:W-:Y:S05]  /*33a0*/  BSYNC B0 ;  /* 0x0000000000007941 */ /* 0x000fea0003800000 */
.L_x_810:
        /* <DEDUP_REMOVED lines=21> */
.L_x_814:
        /* <DEDUP_REMOVED lines=51> */
.L_x_815:
[----:B------:R-:W-:Y:S05]  /*3830*/  BSYNC B0 ;  /* 0x0000000000007941 */ /* 0x000fea0003800000 */
.L_x_813:
        /* <DEDUP_REMOVED lines=72> */
.L_x_817:
[----:B------:R-:W-:Y:S05]  /*3cc0*/  BSYNC B0 ;  /* 0x0000000000007941 */ /* 0x000fea0003800000 */
.L_x_816:
        /* <DEDUP_REMOVED lines=58> */
.L_x_819:
[----:B------:R-:W-:Y:S05]  /*4070*/  BSYNC B0 ;  /* 0x0000000000007941 */ /* 0x000fea0003800000 */
.L_x_818:
        /* <DEDUP_REMOVED lines=73> */
.L_x_821:
[----:B------:R-:W-:Y:S05]  /*4510*/  BSYNC B0 ;  /* 0x0000000000007941 */ /* 0x000fea0003800000 */
.L_x_820:
        /* <DEDUP_REMOVED lines=56> */
.L_x_823:
[----:B------:R-:W-:Y:S05]  /*48a0*/  BSYNC B0 ;  /* 0x0000000000007941 */ /* 0x000fea0003800000 */
.L_x_822:
        /* <DEDUP_REMOVED lines=77> */
[----:B------:R-:W-:Y:S01]  /*4d80*/  ULDC UR21, c[0x0][0x2dc] ;  /* 0x0000b70000157ab9 */ /* 0x000fe20000000800 */
        /* <DEDUP_REMOVED lines=30> */
.L_x_826:
[----:B------:R-:W0:Y:S01]  /*4f70*/  LDGDEPBAR ;  /* 0x00000000000079af */ /* 0x000e220000000000 */
[C---:B------:R-:W-:Y:S01]  /*4f80*/  IADD3 R118, R244.reuse, R242, RZ ;  /* 0x000000f2f4767210 */ /* 0x040fe20007ffe0ff */
[----:B------:R-:W-:Y:S01]  /*4f90*/  USHF.L.U32 UR9, UR5, 0x6, URZ ;  /* 0x0000000605097899 */ /* 0x000fe2000800063f */
[-C--:B------:R-:W-:Y:S01]  /*4fa0*/  IADD3 R117, R244, R241.reuse, RZ ;  /* 0x000000f1f4757210 */ /* 0x080fe20007ffe0ff */
[----:B------:R-:W2:Y:S01]  /*4fb0*/  LDL R199, [R1+0x44] ;  /* 0x0000440001c77983 */ /* 0x000ea20000100800 */
[----:B------:R-:W-:Y:S01]  /*4fc0*/  IADD3 R116, R118, R241, RZ ;  /* 0x000000f176747210 */ /* 0x000fe20007ffe0ff */
[----:B------:R-:W-:Y:S01]  /*4fd0*/  UISETP.GE.AND UP0, UPT, UR9, UR20, UPT ;  /* 0x000000140900728c */ /* 0x000fe2000bf06270 */
[----:B------:R-:W-:Y:S01]  /*4fe0*/  MOV R216, UR18 ;  /* 0x0000001200d87c02 */ /* 0x000fe20008000f00 */
[----:B------:R-:W3:Y:S01]  /*4ff0*/  LDL R197, [R1] ;  /* 0x0000000001c57983 */ /* 0x000ee20000100800 */
[----:B------:R-:W-:Y:S01]  /*5000*/  MOV R204, 0x8 ;  /* 0x0000000800cc7802 */ /* 0x000fe20000000f00 */
[----:B------:R-:W-:Y:S02]  /*5010*/  USHF.L.U32 UR10, UR18, 0x6, URZ ;  /* 0x00000006120a7899 */ /* 0x000fe4000800063f */
[----:B------:R-:W4:Y:S01]  /*5020*/  LDL R198, [R1+0x60] ;  /* 0x0000600001c67983 */ /* 0x000f220000100800 */
[----:B------:R-:W-:Y:S02]  /*5030*/  UISETP.GT.AND UP3, UPT, UR5, UR17, UPT ;  /* 0x000000110500728c */ /* 0x000fe4000bf64270 */
[----:B------:R-:W-:Y:S01]  /*5040*/  UIADD3 UR10, UR10, 0x40, URZ ;  /* 0x000000400a0a7890 */ /* 0x000fe2000fffe03f */
[----:B------:R-:W3:Y:S03]  /*5050*/  LDL R203, [R1+0x64] ;  /* 0x0000640001cb7983 */ /* 0x000ee60000100800 */
[----:B------:R-:W-:Y:S01]  /*5060*/  UISETP.LT.AND UP0, UPT, UR10, UR16, UP0 ;  /* 0x000000100a00728c */ /* 0x000fe20008701270 */
[----:B------:R-:W5:Y:S05]  /*5070*/  LDL.64 R224, [R1+0x10] ;  /* 0x0000100001e07983 */ /* 0x000f6a0000100a00 */
        /* <DEDUP_REMOVED lines=65> */
[----:B------:R-:W3:Y:S04]  /*5490*/  LDSM.16.M88.4 R88, [R249+0x4800] ;  /* 0x00480000f958783b */ /* 0x000ee80000000200 */
[----:B------:R-:W3:Y:S01]  /*54a0*/  LDSM.16.M88.4 R100, [R117+0x4000] ;  /* 0x004000007564783b */ /* 0x000ee20000000200 */
[C---:B------:R-:W-:Y:S06]  /*54b0*/  HMMA.16816.F32.BF16 R4, R108.reuse, R112, R4 ;  /* 0x000000706c04723c */ /* 0x040fec0000041804 */
[C---:B------:R-:W-:Y:S01]  /*54c0*/  HMMA.16816.F32.BF16 R8, R108.reuse, R114, R8 ;  /* 0x000000726c08723c */ /* 0x040fe20000041808 */
[----:B------:R-:W-:Y:S05]  /*54d0*/  LDSM.16.M88.4 R112, [R247+0x4000] ;  /* 0x00400000f770783b */ /* 0x000fea0000000200 */
[C---:B-1----:R-:W-:Y:S05]  /*54e0*/  HMMA.16816.F32.BF16 R12, R108.reuse, R84, R12 ;  /* 0x000000546c0c723c */ /* 0x042fea000004180c */
[----:B--2---:R-:W-:Y:S01]  /*54f0*/  @!P0 IADD3 R207, R199, UR9, RZ ;  /* 0x00000009c7cf8c10 */ /* 0x004fe2000fffe0ff */
[----:B------:R-:W-:Y:S01]  /*5500*/  HMMA.16816.F32.BF16 R16, R108, R86, R16 ;  /* 0x000000566c10723c */ /* 0x000fe20000041810 */
[----:B------:R-:W1:Y:S02]  /*5510*/  LDSM.16.M88.4 R84, [R248+0x4800] ;  /* 0x00480000f854783b */ /* 0x000e640000000200 */
[----:B----4-:R-:W-:Y:S02]  /*5520*/  FSETP.NEU.FTZ.AND P1, PT, R198, -INF , PT ;  /* 0xff800000c600780b */ /* 0x010fe40003f3d000 */
[----:B------:R-:W2:Y:S01]  /*5530*/  LDSM.16.M88.4 R108, [R116+0x4000] ;  /* 0x00400000746c783b */ /* 0x000ea20000000200 */
[C---:B------:R-:W-:Y:S05]  /*5540*/  HMMA.16816.F32.BF16 R4, R92.reuse, R96, R4 ;  /* 0x000000605c04723c */ /* 0x040fea0000041804 */
[----:B---3--:R-:W-:Y:S01]  /*5550*/  @!P0 LEA R216, R216, R197, 0x6 ;  /* 0x000000c5d8d88211 */ /* 0x008fe200078e30ff */
[C---:B------:R-:W-:Y:S01]  /*5560*/  HMMA.16816.F32.BF16 R8, R92.reuse, R98, R8 ;  /* 0x000000625c08723c */ /* 0x040fe20000041808 */
[----:B------:R-:W-:Y:S04]  /*5570*/  LDSM.16.M88.4 R96, [R250+UR4+0x1e000] ;  /* 0x01e00004fa60783b */ /* 0x000fe80008000200 */
[C---:B------:R-:W-:Y:S01]  /*5580*/  @!P0 VIMNMX R215, R207.reuse, UR16, PT ;  /* 0x00000010cfd78c48 */ /* 0x040fe2000bfe0100 */
[C---:B------:R-:W-:Y:S03]  /*5590*/  HMMA.16816.F32.BF16 R12, R92.reuse, R88, R12 ;  /* 0x000000585c0c723c */ /* 0x040fe6000004180c */
[C---:B------:R-:W-:Y:S02]  /*55a0*/  @!P0 ISETP.GE.AND P2, PT, R216.reuse, R215, PT ;  /* 0x000000d7d800820c */ /* 0x040fe40003f46270 */
[----:B------:R-:W-:Y:S01]  /*55b0*/  @!P0 IADD3 R202, R216, 0x1, RZ ;  /* 0x00000001d8ca8810 */ /* 0x000fe20007ffe0ff */
[----:B------:R-:W-:Y:S01]  /*55c0*/  HMMA.16816.F32.BF16 R16, R92, R90, R16 ;  /* 0x0000005a5c10723c */ /* 0x000fe20000041810 */
[----:B------:R-:W3:Y:S04]  /*55d0*/  LDSM.16.M88.4 R88, [R247+0x4800] ;  /* 0x00480000f758783b */ /* 0x000ee80000000200 */
[----:B------:R-:W4:Y:S01]  /*55e0*/  LDSM.16.M88.4 R92, [R244+0x6000] ;  /* 0x00600000f45c783b */ /* 0x000f220000000200 */
[C---:B------:R-:W-:Y:S05]  /*55f0*/  HMMA.16816.F32.BF16 R4, R100.reuse, R104, R4 ;  /* 0x000000686404723c */ /* 0x040fea0000041804 */
[----:B------:R-:W-:Y:S01]  /*5600*/  @!P0 VIADDMNMX R207, R207, R204, UR16, PT ;  /* 0x00000010cfcf8e46 */ /* 0x000fe2000b8001cc */
[C---:B------:R-:W-:Y:S01]  /*5610*/  HMMA.16816.F32.BF16 R8, R100.reuse, R106, R8 ;  /* 0x0000006a6408723c */ /* 0x040fe20000041808 */
[----:B------:R-:W-:Y:S04]  /*5620*/  LDSM.16.M88.4 R104, [R249+0x6000] ;  /* 0x00600000f968783b */ /* 0x000fe80000000200 */
[----:B------:R-:W-:Y:S01]  /*5630*/  FMUL.FTZ R200, R198, 1.4426950216293334961 ;  /* 0x3fb8aa3bc6c87820 */ /* 0x000fe20000410000 */
[C---:B-1----:R-:W-:Y:S05]  /*5640*/  HMMA.16816.F32.BF16 R12, R100.reuse, R84, R12 ;  /* 0x00000054640c723c */ /* 0x042fea000004180c */
[----:B------:R-:W-:Y:S01]  /*5650*/  FSEL R200, R200, RZ, P1 ;  /* 0x000000ffc8c87208 */ /* 0x000fe20000800000 */
[----:B------:R-:W-:Y:S01]  /*5660*/  HMMA.16816.F32.BF16 R16, R100, R86, R16 ;  /* 0x000000566410723c */ /* 0x000fe20000041810 */
[----:B------:R-:W1:Y:S02]  /*5670*/  LDSM.16.M88.4 R84, [R250+UR4+0x1e800] ;  /* 0x01e80004fa54783b */ /* 0x000e640008000200 */
[----:B------:R-:W-:Y:S02]  /*5680*/  FSETP.NEU.FTZ.AND P1, PT, R203, -INF , PT ;  /* 0xff800000cb00780b */ /* 0x000fe40003f3d000 */
[----:B------:R-:W1:Y:S01]  /*5690*/  LDSM.16.M88.4 R100, [R118+0x6000] ;  /* 0x006000007664783b */ /* 0x000e620000000200 */
[C---:B--2---:R-:W-:Y:S06]  /*56a0*/  HMMA.16816.F32.BF16 R4, R108.reuse, R112, R4 ;  /* 0x000000706c04723c */ /* 0x044fec0000041804 */
[C---:B------:R-:W-:Y:S01]  /*56b0*/  HMMA.16816.F32.BF16 R8, R108.reuse, R114, R8 ;  /* 0x000000726c08723c */ /* 0x040fe20000041808 */
[----:B------:R-:W-:Y:S05]  /*56c0*/  LDSM.16.M88.4 R112, [R248+0x6000] ;  /* 0x00600000f870783b */ /* 0x000fea0000000200 */
[C---:B---3--:R-:W-:Y:S06]  /*56d0*/  HMMA.16816.F32.BF16 R12, R108.reuse, R88, R12 ;  /* 0x000000586c0c723c */ /* 0x048fec000004180c */
[----:B------:R-:W-:Y:S01]  /*56e0*/  HMMA.16816.F32.BF16 R16, R108, R90, R16 ;  /* 0x0000005a6c10723c */ /* 0x000fe20000041810 */
[----:B------:R-:W2:Y:S04]  /*56f0*/  LDSM.16.M88.4 R88, [R249+0x6800] ;  /* 0x00680000f958783b */ /* 0x000ea80000000200 */
[----:B------:R3:W2:Y:S01]  /*5700*/  LDSM.16.M88.4 R108, [R117+0x6000] ;  /* 0x00600000756c783b */ /* 0x0006a20000000200 */
[C---:B----4-:R-:W-:Y:S06]  /*5710*/  HMMA.16816.F32.BF16 R4, R92.reuse, R96, R4 ;  /* 0x000000605c04723c */ /* 0x050fec0000041804 */
[C---:B------:R-:W-:Y:S01]  /*5720*/  HMMA.16816.F32.BF16 R8, R92.reuse, R98, R8 ;  /* 0x000000625c08723c */ /* 0x040fe20000041808 */
[----:B------:R-:W-:Y:S05]  /*5730*/  LDSM.16.M88.4 R96, [R247+0x6000] ;  /* 0x00600000f760783b */ /* 0x000fea0000000200 */
[C---:B-1----:R-:W-:Y:S06]  /*5740*/  HMMA.16816.F32.BF16 R12, R92.reuse, R84, R12 ;  /* 0x000000545c0c723c */ /* 0x042fec000004180c */
[----:B------:R-:W-:Y:S01]  /*5750*/  HMMA.16816.F32.BF16 R16, R92, R86, R16 ;  /* 0x000000565c10723c */ /* 0x000fe20000041810 */
[----:B------:R1:W-:Y:S04]  /*5760*/  LDSM.16.M88.4 R92, [R116+0x6000] ;  /* 0x00600000745c783b */ /* 0x0003e80000000200 */
[----:B---3--:R-:W3:Y:S01]  /*5770*/  LDL R117, [R1+0x1c] ;  /* 0x00001c0001757983 */ /* 0x008ee20000100800 */
[C---:B------:R-:W-:Y:S03]  /*5780*/  HMMA.16816.F32.BF16 R4, R100.reuse, R104, R4 ;  /* 0x000000686404723c */ /* 0x040fe60000041804 */
[----:B------:R-:W4:Y:S03]  /*5790*/  LDSM.16.M88.4 R84, [R248+0x6800] ;  /* 0x00680000f854783b */ /* 0x000f260000000200 */
[C---:B------:R-:W-:Y:S06]  /*57a0*/  HMMA.16816.F32.BF16 R8, R100.reuse, R106, R8 ;  /* 0x0000006a6408723c */ /* 0x040fec0000041808 */
[C---:B--2---:R-:W-:Y:S06]  /*57b0*/  HMMA.16816.F32.BF16 R12, R100.reuse, R88, R12 ;  /* 0x00000058640c723c */ /* 0x044fec000004180c */
[----:B------:R-:W-:Y:S01]  /*57c0*/  HMMA.16816.F32.BF16 R16, R100, R90, R16 ;  /* 0x0000005a6410723c */ /* 0x000fe20000041810 */
[----:B-1----:R-:W2:Y:S05]  /*57d0*/  LDL R116, [R1+0x28] ;  /* 0x0000280001747983 */ /* 0x002eaa0000100800 */
[C---:B------:R-:W-:Y:S06]  /*57e0*/  HMMA.16816.F32.BF16 R4, R108.reuse, R112, R4 ;  /* 0x000000706c04723c */ /* 0x040fec0000041804 */
[C---:B------:R-:W-:Y:S01]  /*57f0*/  HMMA.16816.F32.BF16 R8, R108.reuse, R114, R8 ;  /* 0x000000726c08723c */ /* 0x040fe20000041808 */
[----:B------:R-:W2:Y:S04]  /*5800*/  LDL R115, [R1+0x20] ;  /* 0x0000200001737983 */ /* 0x000ea80000100800 */
[----:B------:R-:W2:Y:S01]  /*5810*/  LDL R114, [R1+0x48] ;  /* 0x0000480001727983 */ /* 0x000ea20000100800 */
[C---:B----4-:R-:W-:Y:S06]  /*5820*/  HMMA.16816.F32.BF16 R12, R108.reuse, R84, R12 ;  /* 0x000000546c0c723c */ /* 0x050fec000004180c */
[----:B------:R-:W-:Y:S01]  /*5830*/  HMMA.16816.F32.BF16 R16, R108, R86, R16 ;  /* 0x000000566c10723c */ /* 0x000fe20000041810 */
[----:B------:R-:W1:Y:S04]  /*5840*/  LDSM.16.M88.4 R84, [R247+0x6800] ;  /* 0x00680000f754783b */ /* 0x000e680000000200 */
[----:B------:R-:W4:Y:S01]  /*5850*/  LDL R111, [R1+0x30] ;  /* 0x00003000016f7983 */ /* 0x000f220000100800 */
[C---:B------:R-:W-:Y:S03]  /*5860*/  HMMA.16816.F32.BF16 R4, R92.reuse, R96, R4 ;  /* 0x000000605c04723c */ /* 0x040fe60000041804 */
[----:B------:R-:W4:Y:S02]  /*5870*/  LDL R110, [R1+0x2c] ;  /* 0x00002c00016e7983 */ /* 0x000f240000100800 */
[----:B------:R-:W-:Y:S01]  /*5880*/  LEA R109, R252, UR4, 0x1 ;  /* 0x00000004fc6d7c11 */ /* 0x000fe2000f8e08ff */
[C---:B------:R-:W-:Y:S05]  /*5890*/  HMMA.16816.F32.BF16 R8, R92.reuse, R98, R8 ;  /* 0x000000625c08723c */ /* 0x040fea0000041808 */
[-C--:B------:R-:W-:Y:S02]  /*58a0*/  IADD3 R108, R242, R109.reuse, RZ ;  /* 0x0000006df26c7210 */ /* 0x080fe40007ffe0ff */
[C---:B------:R-:W-:Y:S04]  /*58b0*/  IADD3 R113, R241.reuse, R109, RZ ;  /* 0x0000006df1717210 */ /* 0x040fe80007ffe0ff */
[----:B------:R-:W-:Y:S07]  /*58c0*/  IADD3 R112, R241, R108, RZ ;  /* 0x0000006cf1707210 */ /* 0x000fee0007ffe0ff */
[----:B------:R-:W-:Y:S01]  /*58d0*/  FMUL.FTZ R119, R4, UR8 ;  /* 0x0000000804777c20 */ /* 0x000fe20008410000 */
[----:B------:R-:W-:Y:S01]  /*58e0*/  FMUL.FTZ R120, R5, UR8 ;  /* 0x0000000805787c20 */ /* 0x000fe20008410000 */
[----:B------:R-:W-:Y:S01]  /*58f0*/  FMUL.FTZ R121, R6, UR8 ;  /* 0x0000000806797c20 */ /* 0x000fe20008410000 */
[----:B------:R-:W-:Y:S03]  /*5900*/  FMUL.FTZ R122, R7, UR8 ;  /* 0x00000008077a7c20 */ /* 0x000fe60008410000 */
[----:B------:R-:W1:Y:S01]  /*5910*/  MUFU.TANH R119, R119 ;  /* 0x0000007700777308 */ /* 0x000e620000002400 */
[----:B------:R-:W-:Y:S01]  /*5920*/  FMUL.FTZ R123, R8, UR8 ;  /* 0x00000008087b7c20 */ /* 0x000fe20008410000 */
[----:B------:R-:W-:Y:S01]  /*5930*/  FMUL.FTZ R124, R9, UR8 ;  /* 0x00000008097c7c20 */ /* 0x000fe20008410000 */
[----:B------:R-:W-:Y:S01]  /*5940*/  FMUL.FTZ R125, R10, UR8 ;  /* 0x000000080a7d7c20 */ /* 0x000fe20008410000 */
[----:B------:R-:W-:Y:S01]  /*5950*/  FMUL.FTZ R126, R11, UR8 ;  /* 0x000000080b7e7c20 */ /* 0x000fe20008410000 */
[C---:B-1----:R-:W-:Y:S05]  /*5960*/  HMMA.16816.F32.BF16 R12, R92.reuse, R84, R12 ;  /* 0x000000545c0c723c */ /* 0x042fea000004180c */
[----:B------:R-:W1:Y:S01]  /*5970*/  MUFU.TANH R120, R120 ;  /* 0x0000007800787308 */ /* 0x000e620000002400 */
[----:B------:R-:W-:Y:S09]  /*5980*/  HMMA.16816.F32.BF16 R16, R92, R86, R16 ;  /* 0x000000565c10723c */ /* 0x000ff20000041810 */
[----:B------:R-:W1:Y:S02]  /*5990*/  MUFU.TANH R121, R121 ;  /* 0x0000007900797308 */ /* 0x000e640000002400 */
[----:B------:R-:W-:Y:S02]  /*59a0*/  MOV R199, R119 ;  /* 0x0000007700c77202 */ /* 0x000fe40000000f00 */
[C---:B------:R-:W-:Y:S02]  /*59b0*/  @!P0 FSEL R199, R119.reuse, -INF , !P2 ;  /* 0xff80000077c78808 */ /* 0x040fe40005000000 */
[----:B------:R-:W-:Y:S01]  /*59c0*/  @!P0 ISETP.GE.AND P2, PT, R202, R215, PT ;  /* 0x000000d7ca00820c */ /* 0x000fe20003f46270 */
[----:B------:R-:W-:Y:S03]  /*59d0*/  FFMA.FTZ R119, -R119, R119, 1 ;  /* 0x3f80000077777423 */ /* 0x000fe60000010177 */
[----:B------:R-:W1:Y:S02]  /*59e0*/  MUFU.TANH R122, R122 ;  /* 0x0000007a007a7308 */ /* 0x000e640000002400 */
[----:B-1----:R-:W-:Y:S01]  /*59f0*/  MOV R201, R120 ;  /* 0x0000007800c97202 */ /* 0x002fe20000000f00 */
[--C-:B------:R-:W-:Y:S01]  /*5a00*/  FFMA.FTZ R214, R199, UR15, -R200.reuse ;  /* 0x0000000fc7d67c23 */ /* 0x100fe200080108c8 */
[----:B------:R-:W-:Y:S01]  /*5a10*/  @!P0 FSEL R201, R120, -INF , !P2 ;  /* 0xff80000078c98808 */ /* 0x000fe20005000000 */
[----:B------:R-:W-:Y:S01]  /*5a20*/  FMUL.FTZ R199, R203, 1.4426950216293334961 ;  /* 0x3fb8aa3bcbc77820 */ /* 0x000fe20000410000 */
[----:B------:R-:W-:Y:S01]  /*5a30*/  @!P0 ISETP.GE.AND P2, PT, R216, R207, PT ;  /* 0x000000cfd800820c */ /* 0x000fe20003f46270 */
[----:B------:R-:W-:Y:S01]  /*5a40*/  FMUL.FTZ R127, R12, UR8 ;  /* 0x000000080c7f7c20 */ /* 0x000fe20008410000 */
[----:B------:R-:W-:Y:S02]  /*5a50*/  FMUL.FTZ R128, R13, UR8 ;  /* 0x000000080d807c20 */ /* 0x000fe40008410000 */
[----:B------:R-:W1:Y:S01]  /*5a60*/  MUFU.TANH R123, R123 ;  /* 0x0000007b007b7308 */ /* 0x000e620000002400 */
[----:B------:R-:W-:Y:S01]  /*5a70*/  MOV R204, R121 ;  /* 0x0000007900cc7202 */ /* 0x000fe20000000f00 */
[--C-:B------:R-:W-:Y:S01]  /*5a80*/  FFMA.FTZ R213, R201, UR15, -R200.reuse ;  /* 0x0000000fc9d57c23 */ /* 0x100fe200080108c8 */
[----:B------:R-:W-:Y:S01]  /*5a90*/  @!P0 FSEL R204, R121, -INF , !P2 ;  /* 0xff80000079cc8808 */ /* 0x000fe20005000000 */
[----:B------:R-:W-:Y:S01]  /*5aa0*/  FMUL.FTZ R129, R14, UR8 ;  /* 0x000000080e817c20 */ /* 0x000fe20008410000 */
[----:B------:R-:W-:Y:S01]  /*5ab0*/  FSEL R199, R199, RZ, P1 ;  /* 0x000000ffc7c77208 */ /* 0x000fe20000800000 */
[----:B------:R-:W-:Y:S01]  /*5ac0*/  FMUL.FTZ R130, R15, UR8 ;  /* 0x000000080f827c20 */ /* 0x000fe20008410000 */
[----:B------:R-:W-:Y:S03]  /*5ad0*/  @!P0 ISETP.GE.AND P1, PT, R202, R207, PT ;  /* 0x000000cfca00820c */ /* 0x000fe60003f26270 */
[----:B------:R-:W1:Y:S01]  /*5ae0*/  MUFU.TANH R124, R124 ;  /* 0x0000007c007c7308 */ /* 0x000e620000002400 */
[----:B------:R-:W-:Y:S01]  /*5af0*/  MOV R202, R122 ;  /* 0x0000007a00ca7202 */ /* 0x000fe20000000f00 */
[--C-:B------:R-:W-:Y:S01]  /*5b00*/  FFMA.FTZ R206, R204, UR15, -R199.reuse ;  /* 0x0000000fccce7c23 */ /* 0x100fe200080108c7 */
[----:B------:R-:W-:Y:S01]  /*5b10*/  @!P0 FSEL R202, R122, -INF , !P1 ;  /* 0xff8000007aca8808 */ /* 0x000fe20004800000 */
[----:B------:R-:W-:Y:S01]  /*5b20*/  FMUL.FTZ R131, R16, UR8 ;  /* 0x0000000810837c20 */ /* 0x000fe20008410000 */
[----:B------:R-:W-:Y:S01]  /*5b30*/  @!P0 IADD3 R204, R216, 0x8, RZ ;  /* 0x00000008d8cc8810 */ /* 0x000fe20007ffe0ff */
[----:B------:R-:W-:Y:S01]  /*5b40*/  FMUL.FTZ R196, R17, UR8 ;  /* 0x0000000811c47c20 */ /* 0x000fe20008410000 */
[----:B------:R-:W-:Y:S03]  /*5b50*/  FMUL.FTZ R197, R18, UR8 ;  /* 0x0000000812c57c20 */ /* 0x000fe60008410000 */
[----:B------:R-:W1:Y:S01]  /*5b60*/  MUFU.TANH R125, R125 ;  /* 0x0000007d007d7308 */ /* 0x000e620000002400 */
[----:B------:R-:W-:Y:S01]  /*5b70*/  @!P0 ISETP.GE.AND P1, PT, R204, R215, PT ;  /* 0x000000d7cc00820c */ /* 0x000fe20003f26270 */
[--C-:B------:R-:W-:Y:S01]  /*5b80*/  FFMA.FTZ R205, R202, UR15, -R199.reuse ;  /* 0x0000000fcacd7c23 */ /* 0x100fe200080108c7 */
[----:B------:R-:W-:Y:S01]  /*5b90*/  @!P0 IADD3 R202, R216, 0x9, RZ ;  /* 0x00000009d8ca8810 */ /* 0x000fe20007ffe0ff */
[----:B------:R-:W-:Y:S01]  /*5ba0*/  FMUL.FTZ R198, R19, UR8 ;  /* 0x0000000813c67c20 */ /* 0x000fe20008410000 */
[----:B-1----:R-:W-:Y:S01]  /*5bb0*/  MOV R203, R123 ;  /* 0x0000007b00cb7202 */ /* 0x002fe20000000f00 */
[----:B------:R-:W-:Y:S01]  /*5bc0*/  FFMA.FTZ R120, -R120, R120, 1 ;  /* 0x3f80000078787423 */ /* 0x000fe20000010178 */
[C---:B------:R-:W-:Y:S03]  /*5bd0*/  @!P0 FSEL R203, R123.reuse, -INF , !P1 ;  /* 0xff8000007bcb8808 */ /* 0x040fe60004800000 */
[----:B------:R-:W1:Y:S01]  /*5be0*/  MUFU.TANH R126, R126 ;  /* 0x0000007e007e7308 */ /* 0x000e620000002400 */
[----:B------:R-:W-:Y:S01]  /*5bf0*/  @!P0 ISETP.GE.AND P1, PT, R202, R215, PT ;  /* 0x000000d7ca00820c */ /* 0x000fe20003f26270 */
[----:B------:R-:W-:Y:S01]  /*5c00*/  FFMA.FTZ R123, -R123, R123, 1 ;  /* 0x3f8000007b7b7423 */ /* 0x000fe2000001017b */
[-C--:B------:R-:W-:Y:S01]  /*5c10*/  MOV R201, R124.reuse ;  /* 0x0000007c00c97202 */ /* 0x080fe20000000f00 */
[--C-:B------:R-:W-:Y:S01]  /*5c20*/  FFMA.FTZ R212, R203, UR15, -R200.reuse ;  /* 0x0000000fcbd47c23 */ /* 0x100fe200080108c8 */
[C---:B------:R-:W-:Y:S01]  /*5c30*/  @!P0 FSEL R201, R124.reuse, -INF , !P1 ;  /* 0xff8000007cc98808 */ /* 0x040fe20004800000 */
[----:B------:R-:W-:Y:S01]  /*5c40*/  FFMA.FTZ R124, -R124, R124, 1 ;  /* 0x3f8000007c7c7423 */ /* 0x000fe2000001017c */
[----:B------:R-:W-:Y:S03]  /*5c50*/  @!P0 ISETP.GE.AND P1, PT, R204, R207, PT ;  /* 0x000000cfcc00820c */ /* 0x000fe60003f26270 */
[----:B------:R-:W1:Y:S01]  /*5c60*/  MUFU.TANH R127, R127 ;  /* 0x0000007f007f7308 */ /* 0x000e620000002400 */
[----:B------:R-:W-:Y:S01]  /*5c70*/  MOV R208, R125 ;  /* 0x0000007d00d07202 */ /* 0x000fe20000000f00 */
[--C-:B------:R-:W-:Y:S01]  /*5c80*/  FFMA.FTZ R211, R201, UR15, -R200.reuse ;  /* 0x0000000fc9d37c23 */ /* 0x100fe200080108c8 */
[----:B------:R-:W-:Y:S01]  /*5c90*/  @!P0 FSEL R208, R125, -INF , !P1 ;  /* 0xff8000007dd08808 */ /* 0x000fe20004800000 */
[----:B------:R-:W-:Y:S01]  /*5ca0*/  FFMA.FTZ R121, -R121, R121, 1 ;  /* 0x3f80000079797423 */ /* 0x000fe20000010179 */
[----:B------:R-:W-:Y:S01]  /*5cb0*/  @!P0 ISETP.GE.AND P1, PT, R202, R207, PT ;  /* 0x000000cfca00820c */ /* 0x000fe20003f26270 */
[----:B------:R-:W-:Y:S01]  /*5cc0*/  FFMA.FTZ R122, -R122, R122, 1 ;  /* 0x3f8000007a7a7423 */ /* 0x000fe2000001017a */
[----:B------:R-:W-:Y:S03]  /*5cd0*/  FFMA.FTZ R125, -R125, R125, 1 ;  /* 0x3f8000007d7d7423 */ /* 0x000fe6000001017d */
[----:B------:R-:W1:Y:S02]  /*5ce0*/  MUFU.TANH R128, R128 ;  /* 0x0000008000807308 */ /* 0x000e640000002400 */
[-C--:B-1----:R-:W-:Y:S01]  /*5cf0*/  MOV R202, R126.reuse ;  /* 0x0000007e00ca7202 */ /* 0x082fe20000000f00 */
[--C-:B------:R-:W-:Y:S01]  /*5d00*/  FFMA.FTZ R204, R208, UR15, -R199.reuse ;  /* 0x0000000fd0cc7c23 */ /* 0x100fe200080108c7 */
[C---:B------:R-:W-:Y:S01]  /*5d10*/  @!P0 FSEL R202, R126.reuse, -INF , !P1 ;  /* 0xff8000007eca8808 */ /* 0x040fe20004800000 */
[----:B------:R-:W-:Y:S01]  /*5d20*/  FFMA.FTZ R126, -R126, R126, 1 ;  /* 0x3f8000007e7e7423 */ /* 0x000fe2000001017e */
[----:B------:R-:W-:Y:S04]  /*5d30*/  @!P0 IADD3 R208, R216, 0x10, RZ ;  /* 0x00000010d8d08810 */ /* 0x000fe80007ffe0ff */
[----:B------:R-:W1:Y:S01]  /*5d40*/  MUFU.TANH R129, R129 ;  /* 0x0000008100817308 */ /* 0x000e620000002400 */
[----:B------:R-:W-:Y:S01]  /*5d50*/  @!P0 ISETP.GE.AND P1, PT, R208, R215, PT ;  /* 0x000000d7d000820c */ /* 0x000fe20003f26270 */
[--C-:B------:R-:W-:Y:S01]  /*5d60*/  FFMA.FTZ R203, R202, UR15, -R199.reuse ;  /* 0x0000000fcacb7c23 */ /* 0x100fe200080108c7 */
[----:B------:R-:W-:Y:S02]  /*5d70*/  @!P0 IADD3 R202, R216, 0x11, RZ ;  /* 0x00000011d8ca8810 */ /* 0x000fe40007ffe0ff */
[----:B------:R-:W-:Y:S02]  /*5d80*/  MOV R209, R127 ;  /* 0x0000007f00d17202 */ /* 0x000fe40000000f00 */
        /* <DEDUP_REMOVED lines=9> */
[----:B------:R-:W1:Y:S02]  /*5e20*/  MUFU.TANH R131, R131 ;  /* 0x0000008300837308 */ /* 0x000e640000002400 */
[-C--:B-1----:R-:W-:Y:S01]  /*5e30*/  MOV R208, R129.reuse ;  /* 0x0000008100d07202 */ /* 0x082fe20000000f00 */
[--C-:B------:R-:W-:Y:S01]  /*5e40*/  FFMA.FTZ R209, R201, UR15, -R200.reuse ;  /* 0x0000000fc9d17c23 */ /* 0x100fe200080108c8 */
[C---:B------:R-:W-:Y:S01]  /*5e50*/  @!P0 FSEL R208, R129.reuse, -INF , !P1 ;  /* 0xff80000081d08808 */ /* 0x040fe20004800000 */
[----:B------:R-:W-:Y:S01]  /*5e60*/  FFMA.FTZ R129, -R129, R129, 1 ;  /* 0x3f80000081817423 */ /* 0x000fe20000010181 */
[----:B------:R-:W-:Y:S04]  /*5e70*/  @!P0 ISETP.GE.AND P1, PT, R202, R207, PT ;  /* 0x000000cfca00820c */ /* 0x000fe80003f26270 */
[----:B------:R-:W1:Y:S01]  /*5e80*/  MUFU.TANH R196, R196 ;  /* 0x000000c400c47308 */ /* 0x000e620000002400 */
[--C-:B------:R-:W-:Y:S01]  /*5e90*/  FFMA.FTZ R202, R208, UR15, -R199.reuse ;  /* 0x0000000fd0ca7c23 */ /* 0x100fe200080108c7 */
[----:B------:R-:W-:Y:S02]  /*5ea0*/  @!P0 IADD3 R208, R216, 0x18, RZ ;  /* 0x00000018d8d08810 */ /* 0x000fe40007ffe0ff */
[-C--:B------:R-:W-:Y:S02]  /*5eb0*/  MOV R218, R130.reuse ;  /* 0x0000008200da7202 */ /* 0x080fe40000000f00 */
[C---:B------:R-:W-:Y:S01]  /*5ec0*/  @!P0 FSEL R218, R130.reuse, -INF , !P1 ;  /* 0xff80000082da8808 */ /* 0x040fe20004800000 */
[----:B------:R-:W-:Y:S03]  /*5ed0*/  FFMA.FTZ R130, -R130, R130, 1 ;  /* 0x3f80000082827423 */ /* 0x000fe60000010182 */
[----:B------:R-:W1:Y:S01]  /*5ee0*/  MUFU.TANH R197, R197 ;  /* 0x000000c500c57308 */ /* 0x000e620000002400 */
[----:B------:R-:W-:Y:S02]  /*5ef0*/  @!P0 ISETP.GE.AND P1, PT, R208, R215, PT ;  /* 0x000000d7d000820c */ /* 0x000fe40003f26270 */
[-C--:B------:R-:W-:Y:S01]  /*5f00*/  MOV R217, R131.reuse ;  /* 0x0000008300d97202 */ /* 0x080fe20000000f00 */
[--C-:B------:R-:W-:Y:S01]  /*5f10*/  FFMA.FTZ R201, R218, UR15, -R199.reuse ;  /* 0x0000000fdac97c23 */ /* 0x100fe200080108c7 */
[C---:B------:R-:W-:Y:S01]  /*5f20*/  @!P0 FSEL R217, R131.reuse, -INF , !P1 ;  /* 0xff80000083d98808 */ /* 0x040fe20004800000 */
[----:B------:R-:W-:Y:S01]  /*5f30*/  FFMA.FTZ R131, -R131, R131, 1 ;  /* 0x3f80000083837423 */ /* 0x000fe20000010183 */
[----:B------:R-:W-:Y:S03]  /*5f40*/  @!P0 IADD3 R216, R216, 0x19, RZ ;  /* 0x00000019d8d88810 */ /* 0x000fe60007ffe0ff */
[----:B------:R-:W1:Y:S01]  /*5f50*/  MUFU.TANH R198, R198 ;  /* 0x000000c600c67308 */ /* 0x000e620000002400 */
[----:B------:R-:W-:Y:S01]  /*5f60*/  @!P0 ISETP.GE.AND P2, PT, R208, R207, PT ;  /* 0x000000cfd000820c */ /* 0x000fe20003f46270 */
[--C-:B------:R-:W-:Y:S01]  /*5f70*/  FFMA.FTZ R219, R217, UR15, -R200.reuse ;  /* 0x0000000fd9db7c23 */ /* 0x100fe200080108c8 */
[----:B------:R-:W-:Y:S02]  /*5f80*/  @!P0 ISETP.GE.AND P1, PT, R216, R215, PT ;  /* 0x000000d7d800820c */ /* 0x000fe40003f26270 */
[-C--:B-1----:R-:W-:Y:S02]  /*5f90*/  MOV R215, R196.reuse ;  /* 0x000000c400d77202 */ /* 0x082fe40000000f00 */
[----:B------:R-:W-:Y:S03]  /*5fa0*/  @!P0 FSEL R215, R196, -INF , !P1 ;  /* 0xff800000c4d78808 */ /* 0x000fe60004800000 */
[----:B------:R-:W-:Y:S01]  /*5fb0*/  MUFU.EX2 R214, R214 ;  /* 0x000000d600d67308 */ /* 0x000fe20000000800 */
[----:B------:R-:W-:Y:S01]  /*5fc0*/  @!P0 ISETP.GE.AND P1, PT, R216, R207, PT ;  /* 0x000000cfd800820c */ /* 0x000fe20003f26270 */
[----:B------:R-:W-:Y:S01]  /*5fd0*/  FFMA.FTZ R196, -R196, R196, 1 ;  /* 0x3f800000c4c47423 */ /* 0x000fe200000101c4 */
[-C--:B------:R-:W-:Y:S01]  /*5fe0*/  MOV R218, R197.reuse ;  /* 0x000000c500da7202 */ /* 0x080fe20000000f00 */
[----:B------:R-:W-:Y:S01]  /*5ff0*/  FFMA.FTZ R200, R215, UR15, -R200 ;  /* 0x0000000fd7c87c23 */ /* 0x000fe200080108c8 */
[C---:B------:R-:W-:Y:S01]  /*6000*/  @!P0 FSEL R218, R197.reuse, -INF , !P2 ;  /* 0xff800000c5da8808 */ /* 0x040fe20005000000 */
[----:B------:R-:W-:Y:S04]  /*6010*/  FFMA.FTZ R197, -R197, R197, 1 ;  /* 0x3f800000c5c57423 */ /* 0x000fe800000101c5 */
[----:B------:R-:W1:Y:S01]  /*6020*/  MUFU.EX2 R213, R213 ;  /* 0x000000d500d57308 */ /* 0x000e620000000800 */
[-C--:B------:R-:W-:Y:S01]  /*6030*/  MOV R216, R198.reuse ;  /* 0x000000c600d87202 */ /* 0x080fe20000000f00 */
[--C-:B------:R-:W-:Y:S01]  /*6040*/  FFMA.FTZ R215, R218, UR15, -R199.reuse ;  /* 0x0000000fdad77c23 */ /* 0x100fe200080108c7 */
[C---:B------:R-:W-:Y:S01]  /*6050*/  @!P0 FSEL R216, R198.reuse, -INF , !P1 ;  /* 0xff800000c6d88808 */ /* 0x040fe20004800000 */
[----:B------:R-:W-:Y:S06]  /*6060*/  FFMA.FTZ R198, -R198, R198, 1 ;  /* 0x3f800000c6c67423 */ /* 0x000fec00000101c6 */
[----:B------:R-:W-:Y:S01]  /*6070*/  MUFU.EX2 R206, R206 ;  /* 0x000000ce00ce7308 */ /* 0x000fe20000000800 */
[----:B------:R-:W-:Y:S09]  /*6080*/  FFMA.FTZ R199, R216, UR15, -R199 ;  /* 0x0000000fd8c77c23 */ /* 0x000ff200080108c7 */
[----:B------:R-:W3:Y:S01]  /*6090*/  MUFU.EX2 R205, R205 ;  /* 0x000000cd00cd7308 */ /* 0x000ee20000000800 */
[----:B-1----:R-:W-:Y:S09]  /*60a0*/  F2FP.BF16.F32.PACK_AB R222, R213, R214 ;  /* 0x000000d6d5de723e */ /* 0x002ff200000010ff */
[----:B------:R-:W-:Y:S10]  /*60b0*/  MUFU.EX2 R212, R212 ;  /* 0x000000d400d47308 */ /* 0x000ff40000000800 */
[----:B------:R-:W1:Y:S01]  /*60c0*/  MUFU.EX2 R211, R211 ;  /* 0x000000d300d37308 */ /* 0x000e620000000800 */
[----:B---3--:R-:W-:Y:S09]  /*60d0*/  F2FP.BF16.F32.PACK_AB R221, R205, R206 ;  /* 0x000000cecddd723e */ /* 0x008ff200000010ff */
[----:B------:R-:W-:Y:S10]  /*60e0*/  MUFU.EX2 R208, R219 ;  /* 0x000000db00d07308 */ /* 0x000ff40000000800 */
[----:B------:R-:W-:Y:S01]  /*60f0*/  MUFU.EX2 R204, R204 ;  /* 0x000000cc00cc7308 */ /* 0x000fe20000000800 */
[----:B-1----:R-:W-:Y:S09]  /*6100*/  F2FP.BF16.F32.PACK_AB R220, R211, R212 ;  /* 0x000000d4d3dc723e */ /* 0x002ff200000010ff */
[----:B------:R-:W1:Y:S10]  /*6110*/  MUFU.EX2 R203, R203 ;  /* 0x000000cb00cb7308 */ /* 0x000e740000000800 */
[----:B------:R-:W-:Y:S10]  /*6120*/  MUFU.EX2 R210, R210 ;  /* 0x000000d200d27308 */ /* 0x000ff40000000800 */
[----:B------:R-:W3:Y:S01]  /*6130*/  MUFU.EX2 R209, R209 ;  /* 0x000000d100d17308 */ /* 0x000ee20000000800 */
[----:B-1----:R-:W-:Y:S01]  /*6140*/  F2FP.BF16.F32.PACK_AB R219, R203, R204 ;  /* 0x000000cccbdb723e */ /* 0x002fe200000010ff */
[----:B------:R1:W-:Y:S08]  /*6150*/  STS [R117+0x2a000], R222 ;  /* 0x02a000de75007388 */ /* 0x0003f00000000800 */
[----:B------:R-:W-:Y:S01]  /*6160*/  MUFU.EX2 R202, R202 ;  /* 0x000000ca00ca7308 */ /* 0x000fe20000000800 */
[----:B------:R4:W-:Y:S09]  /*6170*/  STS [R117+0x2a400], R221 ;  /* 0x02a400dd75007388 */ /* 0x0009f20000000800 */
[----:B------:R-:W1:Y:S01]  /*6180*/  MUFU.EX2 R201, R201 ;  /* 0x000000c900c97308 */ /* 0x000e620000000800 */
[----:B---3--:R-:W-:Y:S09]  /*6190*/  F2FP.BF16.F32.PACK_AB R218, R209, R210 ;  /* 0x000000d2d1da723e */ /* 0x008ff200000010ff */
[----:B------:R-:W3:Y:S01]  /*61a0*/  MUFU.EX2 R207, R200 ;  /* 0x000000c800cf7308 */ /* 0x000ee20000000800 */
[----:B--2---:R2:W-:Y:S04]  /*61b0*/  STS [R116+0x2a000], R220 ;  /* 0x02a000dc74007388 */ /* 0x0045e80000000800 */
[----:B------:R2:W-:Y:S05]  /*61c0*/  STS [R116+0x2a400], R219 ;  /* 0x02a400db74007388 */ /* 0x0005ea0000000800 */
[----:B------:R-:W-:Y:S01]  /*61d0*/  MUFU.EX2 R200, R215 ;  /* 0x000000d700c87308 */ /* 0x000fe20000000800 */
[----:B-1----:R-:W-:Y:S01]  /*61e0*/  F2FP.BF16.F32.PACK_AB R217, R201, R202 ;  /* 0x000000cac9d9723e */ /* 0x002fe200000010ff */
[----:B------:R-:W5:Y:S04]  /*61f0*/  LDL R222, [R1+0x40] ;  /* 0x0000400001de7983 */ /* 0x000f680000100800 */
[----:B------:R-:W-:Y:S04]  /*6200*/  STS [R115+0x2a000], R218 ;  /* 0x02a000da73007388 */ /* 0x000fe80000000800 */
[----:B------:R-:W1:Y:S01]  /*6210*/  MUFU.EX2 R199, R199 ;  /* 0x000000c700c77308 */ /* 0x000e620000000800 */
[----:B---3--:R-:W-:Y:S01]  /*6220*/  F2FP.BF16.F32.PACK_AB R216, R207, R208 ;  /* 0x000000d0cfd8723e */ /* 0x008fe200000010ff */
[----:B------:R-:W-:Y:S04]  /*6230*/  STS [R115+0x2a400], R217 ;  /* 0x02a400d973007388 */ /* 0x000fe80000000800 */
[----:B------:R3:W-:Y:S04]  /*6240*/  STS [R114+0x2a000], R216 ;  /* 0x02a000d872007388 */ /* 0x0007e80000000800 */
[----:B----4-:R-:W5:Y:S01]  /*6250*/  LDL R221, [R1+0x3c] ;  /* 0x00003c0001dd7983 */ /* 0x010f620000100800 */
[----:B--2---:R-:W-:Y:S01]  /*6260*/  FMUL.FTZ R220, R119, UR8 ;  /* 0x0000000877dc7c20 */ /* 0x004fe20008410000 */
[----:B------:R-:W-:Y:S02]  /*6270*/  FMUL.FTZ R119, R120, UR8 ;  /* 0x0000000878777c20 */ /* 0x000fe40008410000 */
[----:B------:R-:W5:Y:S01]  /*6280*/  LDL R219, [R1+0x38] ;  /* 0x0000380001db7983 */ /* 0x000f620000100800 */
[----:B-1----:R-:W-:Y:S05]  /*6290*/  F2FP.BF16.F32.PACK_AB R215, R199, R200 ;  /* 0x000000c8c7d7723e */ /* 0x002fea00000010ff */
[----:B------:R1:W-:Y:S04]  /*62a0*/  STS [R114+0x2a400], R215 ;  /* 0x02a400d772007388 */ /* 0x0003e80000000800 */
[----:B------:R-:W-:Y:S04]  /*62b0*/  LDSM.16.M88.4 R84, [R109+0x10000] ;  /* 0x010000006d54783b */ /* 0x000fe80000000200 */
[----:B------:R-:W2:Y:S01]  /*62c0*/  LDSM.16.M88.4 R88, [R250+UR4+0x20000] ;  /* 0x02000004fa58783b */ /* 0x000ea20008000200 */
[----:B---3--:R-:W-:Y:S03]  /*62d0*/  IADD3 R216, P0, R111, UR14, RZ ;  /* 0x0000000e6fd87c10 */ /* 0x008fe6000ff1e0ff */
[----:B------:R-:W3:Y:S01]  /*62e0*/  LDSM.16.M88.4 R92, [R250+UR4+0x20800] ;  /* 0x02080004fa5c783b */ /* 0x000ee20008000200 */
[----:B------:R-:W-:Y:S02]  /*62f0*/  IADD3.X R217, R110, UR13, RZ, P0, !PT ;  /* 0x0000000d6ed97c10 */ /* 0x000fe400087fe4ff */
[----:B------:R-:W-:Y:S01]  /*6300*/  PLOP3.LUT P0, PT, PT, PT, UP3, 0x80, 0x0 ;  /* 0x000000000000781c */ /* 0x000fe20003f0f038 */
[----:B------:R-:W-:Y:S04]  /*6310*/  LDSM.16.M88.4 R96, [R108+0x10000] ;  /* 0x010000006c60783b */ /* 0x000fe80000000200 */
[----:B------:R-:W4:Y:S04]  /*6320*/  LDSM.16.M88.4 R100, [R249+0x8000] ;  /* 0x00800000f964783b */ /* 0x000f280000000200 */
[----:B------:R-:W4:Y:S04]  /*6330*/  LDSM.16.M88.4 R104, [R249+0x8800] ;  /* 0x00880000f968783b */ /* 0x000f280000000200 */
[----:B-1----:R-:W4:Y:S01]  /*6340*/  LDG.E R215, desc[UR6][R216.64] ;  /* 0x00000006d8d77981 */ /* 0x002f22000c1e1900 */
[C---:B--2---:R-:W-:Y:S03]  /*6350*/  HMMA.16816.F32.BF16 R4, R84.reuse, R88, RZ ;  /* 0x000000585404723c */ /* 0x044fe600000418ff */
[----:B------:R1:W2:Y:S03]  /*6360*/  LDG.E R216, desc[UR6][R216.64+0x20] ;  /* 0x00002006d8d87981 */ /* 0x0002a6000c1e1900 */
[C---:B------:R-:W-:Y:S01]  /*6370*/  HMMA.16816.F32.BF16 R8, R84.reuse, R90, RZ ;  /* 0x0000005a5408723c */ /* 0x040fe200000418ff */
[----:B------:R-:W-:Y:S05]  /*6380*/  LDSM.16.M88.4 R88, [R248+0x8000] ;  /* 0x00800000f858783b */ /* 0x000fea0000000200 */
[C---:B---3--:R-:W-:Y:S06]  /*6390*/  HMMA.16816.F32.BF16 R12, R84.reuse, R92, RZ ;  /* 0x0000005c540c723c */ /* 0x048fec00000418ff */
[----:B------:R-:W-:Y:S01]  /*63a0*/  HMMA.16816.F32.BF16 R16, R84, R94, RZ ;  /* 0x0000005e5410723c */ /* 0x000fe200000418ff */
[----:B------:R-:W3:Y:S04]  /*63b0*/  LDSM.16.M88.4 R84, [R113+0x10000] ;  /* 0x010000007154783b */ /* 0x000ee80000000200 */
[----:B------:R-:W1:Y:S01]  /*63c0*/  LDSM.16.M88.4 R92, [R248+0x8800] ;  /* 0x00880000f85c783b */ /* 0x000e620000000200 */
[C---:B----4-:R-:W-:Y:S06]  /*63d0*/  HMMA.16816.F32.BF16 R4, R96.reuse, R100, R4 ;  /* 0x000000646004723c */ /* 0x050fec0000041804 */
[C---:B------:R-:W-:Y:S01]  /*63e0*/  HMMA.16816.F32.BF16 R8, R96.reuse, R102, R8 ;  /* 0x000000666008723c */ /* 0x040fe20000041808 */
[----:B------:R-:W-:Y:S05]  /*63f0*/  LDSM.16.M88.4 R100, [R247+0x8000] ;  /* 0x00800000f764783b */ /* 0x000fea0000000200 */
[C---:B------:R-:W-:Y:S06]  /*6400*/  HMMA.16816.F32.BF16 R12, R96.reuse, R104, R12 ;  /* 0x00000068600c723c */ /* 0x040fec000004180c */
[----:B------:R-:W-:Y:S01]  /*6410*/  HMMA.16816.F32.BF16 R16, R96, R106, R16 ;  /* 0x0000006a6010723c */ /* 0x000fe20000041810 */
[----:B------:R-:W4:Y:S04]  /*6420*/  LDSM.16.M88.4 R96, [R112+0x10000] ;  /* 0x010000007060783b */ /* 0x000f280000000200 */
[----:B------:R-:W4:Y:S01]  /*6430*/  LDSM.16.M88.4 R104, [R247+0x8800] ;  /* 0x00880000f768783b */ /* 0x000f220000000200 */
[C---:B---3--:R-:W-:Y:S06]  /*6440*/  HMMA.16816.F32.BF16 R4, R84.reuse, R88, R4 ;  /* 0x000000585404723c */ /* 0x048fec0000041804 */
[C---:B------:R-:W-:Y:S01]  /*6450*/  HMMA.16816.F32.BF16 R8, R84.reuse, R90, R8 ;  /* 0x0000005a5408723c */ /* 0x040fe20000041808 */
[----:B------:R-:W-:Y:S05]  /*6460*/  LDSM.16.M88.4 R88, [R250+UR4+0x22000] ;  /* 0x02200004fa58783b */ /* 0x000fea0008000200 */
[C---:B-1----:R-:W-:Y:S06]  /*6470*/  HMMA.16816.F32.BF16 R12, R84.reuse, R92, R12 ;  /* 0x0000005c540c723c */ /* 0x042fec000004180c */
[----:B------:R-:W-:Y:S01]  /*6480*/  HMMA.16816.F32.BF16 R16, R84, R94, R16 ;  /* 0x0000005e5410723c */ /* 0x000fe20000041810 */
[----:B------:R-:W1:Y:S04]  /*6490*/  LDSM.16.M88.4 R84, [R109+0x12000] ;  /* 0x012000006d54783b */ /* 0x000e680000000200 */
[----:B------:R-:W3:Y:S01]  /*64a0*/  LDSM.16.M88.4 R92, [R250+UR4+0x22800] ;  /* 0x02280004fa5c783b */ /* 0x000ee20008000200 */
[C---:B----4-:R-:W-:Y:S06]  /*64b0*/  HMMA.16816.F32.BF16 R4, R96.reuse, R100, R4 ;  /* 0x000000646004723c */ /* 0x050fec0000041804 */
[C---:B------:R-:W-:Y:S01]  /*64c0*/  HMMA.16816.F32.BF16 R8, R96.reuse, R102, R8 ;  /* 0x000000666008723c */ /* 0x040fe20000041808 */
[----:B------:R-:W-:Y:S05]  /*64d0*/  LDSM.16.M88.4 R100, [R249+0xa000] ;  /* 0x00a00000f964783b */ /* 0x000fea0000000200 */
[C---:B------:R-:W-:Y:S06]  /*64e0*/  HMMA.16816.F32.BF16 R12, R96.reuse, R104, R12 ;  /* 0x00000068600c723c */ /* 0x040fec000004180c */
[----:B------:R-:W-:Y:S01]  /*64f0*/  HMMA.16816.F32.BF16 R16, R96, R106, R16 ;  /* 0x0000006a6010723c */ /* 0x000fe20000041810 */
[----:B------:R-:W4:Y:S04]  /*6500*/  LDSM.16.M88.4 R96, [R108+0x12000] ;  /* 0x012000006c60783b */ /* 0x000f280000000200 */
[----:B------:R-:W-:Y:S01]  /*6510*/  LDSM.16.M88.4 R104, [R250+UR4+0x26800] ;  /* 0x02680004fa68783b */ /* 0x000fe20008000200 */
[C---:B-1----:R-:W-:Y:S06]  /*6520*/  HMMA.16816.F32.BF16 R4, R84.reuse, R88, R4 ;  /* 0x000000585404723c */ /* 0x042fec0000041804 */
[C---:B------:R-:W-:Y:S01]  /*6530*/  HMMA.16816.F32.BF16 R8, R84.reuse, R90, R8 ;  /* 0x0000005a5408723c */ /* 0x040fe20000041808 */
[----:B------:R-:W1:Y:S05]  /*6540*/  LDSM.16.M88.4 R88, [R249+0xa800] ;  /* 0x00a80000f958783b */ /* 0x000e6a0000000200 */
[C---:B---3--:R-:W-:Y:S06]  /*6550*/  HMMA.16816.F32.BF16 R12, R84.reuse, R92, R12 ;  /* 0x0000005c540c723c */ /* 0x048fec000004180c */
[----:B------:R-:W-:Y:S01]  /*6560*/  HMMA.16816.F32.BF16 R16, R84, R94, R16 ;  /* 0x0000005e5410723c */ /* 0x000fe20000041810 */
[----:B------:R-:W-:Y:S04]  /*6570*/  LDSM.16.M88.4 R84, [R113+0x12000] ;  /* 0x012000007154783b */ /* 0x000fe80000000200 */
[----:B------:R-:W3:Y:S01]  /*6580*/  LDSM.16.M88.4 R92, [R248+0xa000] ;  /* 0x00a00000f85c783b */ /* 0x000ee20000000200 */
[C---:B----4-:R-:W-:Y:S06]  /*6590*/  HMMA.16816.F32.BF16 R4, R96.reuse, R100, R4 ;  /* 0x000000646004723c */ /* 0x050fec0000041804 */
[C---:B------:R-:W-:Y:S01]  /*65a0*/  HMMA.16816.F32.BF16 R8, R96.reuse, R102, R8 ;  /* 0x000000666008723c */ /* 0x040fe20000041808 */
[----:B------:R-:W4:Y:S05]  /*65b0*/  LDSM.16.M88.4 R100, [R248+0xa800] ;  /* 0x00a80000f864783b */ /* 0x000f2a0000000200 */
[C---:B-1----:R-:W-:Y:S06]  /*65c0*/  HMMA.16816.F32.BF16 R12, R96.reuse, R88, R12 ;  /* 0x00000058600c723c */ /* 0x042fec000004180c */
[----:B------:R-:W-:Y:S01]  /*65d0*/  HMMA.16816.F32.BF16 R16, R96, R90, R16 ;  /* 0x0000005a6010723c */ /* 0x000fe20000041810 */
[----:B------:R-:W-:Y:S04]  /*65e0*/  LDSM.16.M88.4 R88, [R112+0x12000] ;  /* 0x012000007058783b */ /* 0x000fe80000000200 */
[----:B------:R-:W1:Y:S01]  /*65f0*/  LDSM.16.M88.4 R96, [R247+0xa000] ;  /* 0x00a00000f760783b */ /* 0x000e620000000200 */
[C---:B---3--:R-:W-:Y:S06]  /*6600*/  HMMA.16816.F32.BF16 R4, R84.reuse, R92, R4 ;  /* 0x0000005c5404723c */ /* 0x048fec0000041804 */
[C---:B------:R-:W-:Y:S01]  /*6610*/  HMMA.16816.F32.BF16 R8, R84.reuse, R94, R8 ;  /* 0x0000005e5408723c */ /* 0x040fe20000041808 */
[----:B------:R-:W3:Y:S05]  /*6620*/  LDSM.16.M88.4 R92, [R247+0xa800] ;  /* 0x00a80000f75c783b */ /* 0x000eea0000000200 */
[C---:B----4-:R-:W-:Y:S06]  /*6630*/  HMMA.16816.F32.BF16 R12, R84.reuse, R100, R12 ;  /* 0x00000064540c723c */ /* 0x050fec000004180c */
[----:B------:R-:W-:Y:S01]  /*6640*/  HMMA.16816.F32.BF16 R16, R84, R102, R16 ;  /* 0x000000665410723c */ /* 0x000fe20000041810 */
[----:B------:R-:W-:Y:S04]  /*6650*/  LDSM.16.M88.4 R84, [R109+0x14000] ;  /* 0x014000006d54783b */ /* 0x000fe80000000200 */
[----:B------:R-:W4:Y:S01]  /*6660*/  LDSM.16.M88.4 R100, [R250+UR4+0x24000] ;  /* 0x02400004fa64783b */ /* 0x000f220008000200 */
[C---:B-1----:R-:W-:Y:S06]  /*6670*/  HMMA.16816.F32.BF16 R4, R88.reuse, R96, R4 ;  /* 0x000000605804723c */ /* 0x042fec0000041804 */
[C---:B------:R-:W-:Y:S01]  /*6680*/  HMMA.16816.F32.BF16 R8, R88.reuse, R98, R8 ;  /* 0x000000625808723c */ /* 0x040fe20000041808 */
[----:B------:R-:W1:Y:S05]  /*6690*/  LDSM.16.M88.4 R96, [R250+UR4+0x24800] ;  /* 0x02480004fa60783b */ /* 0x000e6a0008000200 */
        /* <DEDUP_REMOVED lines=17> */
[----:B------:R-:W4:Y:S01]  /*67b0*/  LDSM.16.M88.4 R100, [R247+0xc000] ;  /* 0x00c00000f764783b */ /* 0x000f220000000200 */
[C---:B-1----:R-:W-:Y:S06]  /*67c0*/  HMMA.16816.F32.BF16 R4, R84.reuse, R96, R4 ;  /* 0x000000605404723c */ /* 0x042fec0000041804 */
[C---:B------:R-:W-:Y:S01]  /*67d0*/  HMMA.16816.F32.BF16 R8, R84.reuse, R98, R8 ;  /* 0x000000625408723c */ /* 0x040fe20000041808 */
[----:B------:R-:W1:Y:S05]  /*67e0*/  LDSM.16.M88.4 R96, [R247+0xc800] ;  /* 0x00c80000f760783b */ /* 0x000e6a0000000200 */
[C---:B---3--:R-:W-:Y:S06]  /*67f0*/  HMMA.16816.F32.BF16 R12, R84.reuse, R92, R12 ;  /* 0x0000005c540c723c */ /* 0x048fec000004180c */
[----:B------:R-:W-:Y:S01]  /*6800*/  HMMA.16816.F32.BF16 R16, R84, R94, R16 ;  /* 0x0000005e5410723c */ /* 0x000fe20000041810 */
[----:B------:R-:W-:Y:S04]  /*6810*/  LDSM.16.M88.4 R84, [R109+0x16000] ;  /* 0x016000006d54783b */ /* 0x000fe80000000200 */
[----:B------:R-:W3:Y:S01]  /*6820*/  LDSM.16.M88.4 R92, [R250+UR4+0x26000] ;  /* 0x02600004fa5c783b */ /* 0x000ee20008000200 */
[C---:B----4-:R-:W-:Y:S06]  /*6830*/  HMMA.16816.F32.BF16 R4, R88.reuse, R100, R4 ;  /* 0x000000645804723c */ /* 0x050fec0000041804 */
[C---:B------:R-:W-:Y:S01]  /*6840*/  HMMA.16816.F32.BF16 R8, R88.reuse, R102, R8 ;  /* 0x000000665808723c */ /* 0x040fe20000041808 */
[----:B------:R-:W-:Y:S05]  /*6850*/  LDSM.16.M88.4 R100, [R249+0xe800] ;  /* 0x00e80000f964783b */ /* 0x000fea0000000200 */
[C---:B-1----:R-:W-:Y:S06]  /*6860*/  HMMA.16816.F32.BF16 R12, R88.reuse, R96, R12 ;  /* 0x00000060580c723c */ /* 0x042fec000004180c */
[----:B------:R-:W-:Y:S01]  /*6870*/  HMMA.16816.F32.BF16 R16, R88, R98, R16 ;  /* 0x000000625810723c */ /* 0x000fe20000041810 */
[----:B------:R-:W-:Y:S04]  /*6880*/  LDSM.16.M88.4 R88, [R108+0x16000] ;  /* 0x016000006c58783b */ /* 0x000fe80000000200 */
[----:B------:R-:W1:Y:S04]  /*6890*/  LDSM.16.M88.4 R96, [R249+0xe000] ;  /* 0x00e00000f960783b */ /* 0x000e680000000200 */
[----:B------:R-:W-:Y:S01]  /*68a0*/  LDSM.16.M88.4 R108, [R247+0xe000] ;  /* 0x00e00000f76c783b */ /* 0x000fe20000000200 */
[C---:B---3--:R-:W-:Y:S06]  /*68b0*/  HMMA.16816.F32.BF16 R4, R84.reuse, R92, R4 ;  /* 0x0000005c5404723c */ /* 0x048fec0000041804 */
[C---:B------:R-:W-:Y:S01]  /*68c0*/  HMMA.16816.F32.BF16 R8, R84.reuse, R94, R8 ;  /* 0x0000005e5408723c */ /* 0x040fe20000041808 */
[----:B------:R-:W-:Y:S05]  /*68d0*/  LDSM.16.M88.4 R92, [R248+0xe000] ;  /* 0x00e00000f85c783b */ /* 0x000fea0000000200 */
[C---:B------:R-:W-:Y:S06]  /*68e0*/  HMMA.16816.F32.BF16 R12, R84.reuse, R104, R12 ;  /* 0x00000068540c723c */ /* 0x040fec000004180c */
        /* <DEDUP_REMOVED lines=8> */
[----:B------:R-:W4:Y:S05]  /*6970*/  LDSM.16.M88.4 R88, [R247+0xe800] ;  /* 0x00e80000f758783b */ /* 0x000f2a0000000200 */
[C---:B---3--:R-:W-:Y:S06]  /*6980*/  HMMA.16816.F32.BF16 R4, R84.reuse, R92, R4 ;  /* 0x0000005c5404723c */ /* 0x048fec0000041804 */
[C---:B------:R-:W-:Y:S06]  /*6990*/  HMMA.16816.F32.BF16 R8, R84.reuse, R94, R8 ;  /* 0x0000005e5408723c */ /* 0x040fec0000041808 */
[C---:B-1----:R-:W-:Y:S06]  /*69a0*/  HMMA.16816.F32.BF16 R12, R84.reuse, R96, R12 ;  /* 0x00000060540c723c */ /* 0x042fec000004180c */
[----:B------:R-:W-:Y:S06]  /*69b0*/  HMMA.16816.F32.BF16 R16, R84, R98, R16 ;  /* 0x000000625410723c */ /* 0x000fec0000041810 */
[C---:B------:R-:W-:Y:S06]  /*69c0*/  HMMA.16816.F32.BF16 R4, R104.reuse, R108, R4 ;  /* 0x0000006c6804723c */ /* 0x040fec0000041804 */
[C---:B------:R-:W-:Y:S06]  /*69d0*/  HMMA.16816.F32.BF16 R8, R104.reuse, R110, R8 ;  /* 0x0000006e6808723c */ /* 0x040fec0000041808 */
[C---:B----4-:R-:W-:Y:S06]  /*69e0*/  HMMA.16816.F32.BF16 R12, R104.reuse, R88, R12 ;  /* 0x00000058680c723c */ /* 0x050fec000004180c */
[----:B------:R-:W-:Y:S06]  /*69f0*/  HMMA.16816.F32.BF16 R16, R104, R90, R16 ;  /* 0x0000005a6810723c */ /* 0x000fec0000041810 */
[C---:B------:R-:W-:Y:S01]  /*6a00*/  FADD.FTZ R217, -R215.reuse, R4 ;  /* 0x00000004d7d97221 */ /* 0x040fe20000010100 */
[----:B------:R-:W-:Y:S04]  /*6a10*/  FADD.FTZ R218, -R215, R5 ;  /* 0x00000005d7da7221 */ /* 0x000fe80000010100 */
[----:B------:R-:W-:Y:S01]  /*6a20*/  FMUL.FTZ R217, R214, R217 ;  /* 0x000000d9d6d97220 */ /* 0x000fe20000410000 */
[----:B------:R-:W-:Y:S01]  /*6a30*/  FMUL.FTZ R218, R213, R218 ;  /* 0x000000dad5da7220 */ /* 0x000fe20000410000 */
[C---:B------:R-:W-:Y:S01]  /*6a40*/  FADD.FTZ R214, -R215.reuse, R9 ;  /* 0x00000009d7d67221 */ /* 0x040fe20000010100 */
[----:B------:R-:W-:Y:S01]  /*6a50*/  FADD.FTZ R213, -R215, R8 ;  /* 0x00000008d7d57221 */ /* 0x000fe20000010100 */
[----:B------:R-:W-:Y:S01]  /*6a60*/  FMUL.FTZ R217, R217, R220 ;  /* 0x000000dcd9d97220 */ /* 0x000fe20000410000 */
[----:B------:R-:W-:Y:S01]  /*6a70*/  FMUL.FTZ R220, R123, UR8 ;  /* 0x000000087bdc7c20 */ /* 0x000fe20008410000 */
[----:B------:R-:W-:Y:S01]  /*6a80*/  FMUL.FTZ R214, R211, R214 ;  /* 0x000000d6d3d67220 */ /* 0x000fe20000410000 */
[----:B------:R-:W-:Y:S01]  /*6a90*/  FMUL.FTZ R123, R124, UR8 ;  /* 0x000000087c7b7c20 */ /* 0x000fe20008410000 */
[----:B------:R-:W-:Y:S01]  /*6aa0*/  FMUL.FTZ R213, R212, R213 ;  /* 0x000000d5d4d57220 */ /* 0x000fe20000410000 */
[----:B------:R-:W-:Y:S01]  /*6ab0*/  FMUL.FTZ R218, R218, R119 ;  /* 0x00000077dada7220 */ /* 0x000fe20000410000 */
[C---:B------:R-:W-:Y:S01]  /*6ac0*/  FADD.FTZ R120, -R215.reuse, R13 ;  /* 0x0000000dd7787221 */ /* 0x040fe20000010100 */
[C---:B------:R-:W-:Y:S01]  /*6ad0*/  FADD.FTZ R119, -R215.reuse, R12 ;  /* 0x0000000cd7777221 */ /* 0x040fe20000010100 */
[----:B------:R-:W-:Y:S01]  /*6ae0*/  FMUL.FTZ R214, R214, R123 ;  /* 0x0000007bd6d67220 */ /* 0x000fe20000410000 */
[C---:B------:R-:W-:Y:S01]  /*6af0*/  FADD.FTZ R211, -R215.reuse, R16 ;  /* 0x00000010d7d37221 */ /* 0x040fe20000010100 */
[----:B------:R-:W-:Y:S01]  /*6b00*/  FADD.FTZ R212, -R215, R17 ;  /* 0x00000011d7d47221 */ /* 0x000fe20000010100 */
[----:B------:R-:W-:Y:S01]  /*6b10*/  FMUL.FTZ R124, R127, UR8 ;  /* 0x000000087f7c7c20 */ /* 0x000fe20008410000 */
[----:B------:R-:W-:Y:S01]  /*6b20*/  FMUL.FTZ R123, R128, UR8 ;  /* 0x00000008807b7c20 */ /* 0x000fe20008410000 */
[----:B------:R-:W-:Y:S01]  /*6b30*/  FMUL.FTZ R211, R208, R211 ;  /* 0x000000d3d0d37220 */ /* 0x000fe20000410000 */
[----:B------:R-:W-:Y:S01]  /*6b40*/  FMUL.FTZ R212, R207, R212 ;  /* 0x000000d4cfd47220 */ /* 0x000fe20000410000 */
[----:B------:R-:W-:Y:S01]  /*6b50*/  FMUL.FTZ R128, R131, UR8 ;  /* 0x0000000883807c20 */ /* 0x000fe20008410000 */
[----:B------:R-:W-:Y:S01]  /*6b60*/  FMUL.FTZ R127, R196, UR8 ;  /* 0x00000008c47f7c20 */ /* 0x000fe20008410000 */
[----:B------:R-:W-:Y:S01]  /*6b70*/  FMUL.FTZ R120, R209, R120 ;  /* 0x00000078d1787220 */ /* 0x000fe20000410000 */
[----:B------:R-:W-:Y:S01]  /*6b80*/  FMUL.FTZ R119, R210, R119 ;  /* 0x00000077d2777220 */ /* 0x000fe20000410000 */
[----:B------:R-:W-:Y:S01]  /*6b90*/  FMUL.FTZ R128, R211, R128 ;  /* 0x00000080d3807220 */ /* 0x000fe20000410000 */
[----:B------:R-:W-:Y:S01]  /*6ba0*/  FMUL.FTZ R127, R212, R127 ;  /* 0x0000007fd47f7220 */ /* 0x000fe20000410000 */
[----:B------:R-:W-:Y:S01]  /*6bb0*/  FMUL.FTZ R120, R120, R123 ;  /* 0x0000007b78787220 */ /* 0x000fe20000410000 */
[----:B------:R-:W-:Y:S01]  /*6bc0*/  FMUL.FTZ R119, R119, R124 ;  /* 0x0000007c77777220 */ /* 0x000fe20000410000 */
[C---:B--2---:R-:W-:Y:S01]  /*6bd0*/  FADD.FTZ R123, -R216.reuse, R6 ;  /* 0x00000006d87b7221 */ /* 0x044fe20000010100 */
[----:B------:R-:W-:Y:S01]  /*6be0*/  FADD.FTZ R124, -R216, R7 ;  /* 0x00000007d87c7221 */ /* 0x000fe20000010100 */
[----:B------:R-:W-:Y:S01]  /*6bf0*/  F2FP.BF16.F32.PACK_AB R127, R127, R128 ;  /* 0x000000807f7f723e */ /* 0x000fe200000010ff */
[----:B------:R-:W-:Y:S01]  /*6c00*/  FMUL.FTZ R128, R121, UR8 ;  /* 0x0000000879807c20 */ /* 0x000fe20008410000 */
[----:B------:R-:W-:Y:S01]  /*6c10*/  FMUL.FTZ R123, R206, R123 ;  /* 0x0000007bce7b7220 */ /* 0x000fe20000410000 */
[----:B------:R-:W-:Y:S01]  /*6c20*/  F2FP.BF16.F32.PACK_AB R119, R120, R119 ;  /* 0x000000777877723e */ /* 0x000fe200000010ff */
[----:B------:R-:W-:Y:S01]  /*6c30*/  FMUL.FTZ R124, R205, R124 ;  /* 0x0000007ccd7c7220 */ /* 0x000fe20000410000 */
[----:B------:R-:W-:Y:S01]  /*6c40*/  FADD.FTZ R120, -R216, R11 ;  /* 0x0000000bd8787221 */ /* 0x000fe20000010100 */
[----:B------:R-:W-:Y:S01]  /*6c50*/  FMUL.FTZ R121, R122, UR8 ;  /* 0x000000087a797c20 */ /* 0x000fe20008410000 */
[----:B------:R-:W-:Y:S01]  /*6c60*/  FADD.FTZ R131, -R216, R10 ;  /* 0x0000000ad8837221 */ /* 0x000fe20000010100 */
[----:B------:R-:W-:Y:S01]  /*6c70*/  FMUL.FTZ R123, R123, R128 ;  /* 0x000000807b7b7220 */ /* 0x000fe20000410000 */
[----:B------:R-:W-:Y:S01]  /*6c80*/  FMUL.FTZ R128, R125, UR8 ;  /* 0x000000087d807c20 */ /* 0x000fe20008410000 */
[----:B------:R-:W-:Y:S01]  /*6c90*/  FMUL.FTZ R120, R203, R120 ;  /* 0x00000078cb787220 */ /* 0x000fe20000410000 */
[----:B------:R-:W-:Y:S01]  /*6ca0*/  FMUL.FTZ R124, R124, R121 ;  /* 0x000000797c7c7220 */ /* 0x000fe20000410000 */
[----:B------:R-:W-:Y:S01]  /*6cb0*/  FMUL.FTZ R125, R126, UR8 ;  /* 0x000000087e7d7c20 */ /* 0x000fe20008410000 */
[----:B------:R-:W-:Y:S01]  /*6cc0*/  FMUL.FTZ R131, R204, R131 ;  /* 0x00000083cc837220 */ /* 0x000fe20000410000 */
[C---:B------:R-:W-:Y:S01]  /*6cd0*/  FADD.FTZ R121, -R216.reuse, R14 ;  /* 0x0000000ed8797221 */ /* 0x040fe20000010100 */
[C---:B------:R-:W-:Y:S01]  /*6ce0*/  FADD.FTZ R122, -R216.reuse, R15 ;  /* 0x0000000fd87a7221 */ /* 0x040fe20000010100 */
[C---:B------:R-:W-:Y:S01]  /*6cf0*/  FADD.FTZ R203, -R216.reuse, R18 ;  /* 0x00000012d8cb7221 */ /* 0x040fe20000010100 */
[----:B------:R-:W-:Y:S01]  /*6d00*/  FADD.FTZ R216, -R216, R19 ;  /* 0x00000013d8d87221 */ /* 0x000fe20000010100 */
[----:B------:R-:W-:Y:S01]  /*6d10*/  FMUL.FTZ R125, R120, R125 ;  /* 0x0000007d787d7220 */ /* 0x000fe20000410000 */
[----:B------:R-:W-:Y:S01]  /*6d20*/  FMUL.FTZ R213, R213, R220 ;  /* 0x000000dcd5d57220 */ /* 0x000fe20000410000 */
[----:B------:R-:W-:Y:S01]  /*6d30*/  FMUL.FTZ R128, R131, R128 ;  /* 0x0000008083807220 */ /* 0x000fe20000410000 */
[----:B------:R-:W-:Y:S01]  /*6d40*/  F2FP.BF16.F32.PACK_AB R123, R124, R123 ;  /* 0x0000007b7c7b723e */ /* 0x000fe200000010ff */
[----:B------:R-:W-:Y:S01]  /*6d50*/  FMUL.FTZ R120, R129, UR8 ;  /* 0x0000000881787c20 */ /* 0x000fe20008410000 */
[----:B------:R-:W-:Y:S01]  /*6d60*/  FMUL.FTZ R121, R202, R121 ;  /* 0x00000079ca797220 */ /* 0x000fe20000410000 */
[----:B------:R-:W-:Y:S01]  /*6d70*/  FMUL.FTZ R122, R201, R122 ;  /* 0x0000007ac97a7220 */ /* 0x000fe20000410000 */
[----:B------:R-:W-:Y:S01]  /*6d80*/  FMUL.FTZ R203, R200, R203 ;  /* 0x000000cbc8cb7220 */ /* 0x000fe20000410000 */
[----:B------:R-:W-:Y:S01]  /*6d90*/  FMUL.FTZ R216, R199, R216 ;  /* 0x000000d8c7d87220 */ /* 0x000fe20000410000 */
[----:B------:R-:W-:Y:S01]  /*6da0*/  FMUL.FTZ R129, R130, UR8 ;  /* 0x0000000882817c20 */ /* 0x000fe20008410000 */
[----:B------:R-:W-:Y:S01]  /*6db0*/  FMUL.FTZ R124, R197, UR8 ;  /* 0x00000008c57c7c20 */ /* 0x000fe20008410000 */
[----:B------:R-:W-:Y:S01]  /*6dc0*/  FMUL.FTZ R131, R198, UR8 ;  /* 0x00000008c6837c20 */ /* 0x000fe20008410000 */
[----:B------:R-:W-:Y:S01]  /*6dd0*/  F2FP.BF16.F32.PACK_AB R217, R218, R217 ;  /* 0x000000d9dad9723e */ /* 0x000fe200000010ff */
[----:B------:R-:W-:Y:S01]  /*6de0*/  FMUL.FTZ R120, R121, R120 ;  /* 0x0000007879787220 */ /* 0x000fe20000410000 */
[----:B------:R-:W-:Y:S01]  /*6df0*/  F2FP.BF16.F32.PACK_AB R213, R214, R213 ;  /* 0x000000d5d6d5723e */ /* 0x000fe200000010ff */
        /* <DEDUP_REMOVED lines=9> */
[----:B------:R-:W-:Y:S02]  /*6e90*/  ISETP.GE.AND P5, PT, R222, UR19, PT ;  /* 0x00000013de007c0c */ /* 0x000fe4000bfa6270 */
        /* <DEDUP_REMOVED lines=95> */
.L_x_824:
[----:B------:R-:W-:Y:S01]  /*7490*/  STS [R117+0x28000], R217 ;  /* 0x028000d975007388 */ /* 0x000fe20000000800 */
[----:B------:R-:W-:Y:S02]  /*74a0*/  F2FP.BF16.F32.PACK_AB R125, R125, R128 ;  /* 0x000000807d7d723e */ /* 0x000fe400000010ff */
[----:B------:R-:W-:Y:S01]  /*74b0*/  F2FP.BF16.F32.PACK_AB R120, R129, R120 ;  /* 0x000000788178723e */ /* 0x000fe200000010ff */
[----:B------:R2:W-:Y:S01]  /*74c0*/  STS [R117+0x28400], R123 ;  /* 0x0284007b75007388 */ /* 0x0005e20000000800 */
[----:B------:R-:W-:Y:S03]  /*74d0*/  F2FP.BF16.F32.PACK_AB R124, R131, R124 ;  /* 0x0000007c837c723e */ /* 0x000fe600000010ff */
[----:B------:R-:W-:Y:S04]  /*74e0*/  STS [R116+0x28000], R213 ;  /* 0x028000d574007388 */ /* 0x000fe80000000800 */
[----:B------:R3:W-:Y:S04]  /*74f0*/  STS [R116+0x28400], R125 ;  /* 0x0284007d74007388 */ /* 0x0007e80000000800 */
[----:B------:R4:W-:Y:S04]  /*7500*/  STS [R115+0x28000], R119 ;  /* 0x0280007773007388 */ /* 0x0009e80000000800 */
[----:B------:R-:W-:Y:S04]  /*7510*/  STS [R115+0x28400], R120 ;  /* 0x0284007873007388 */ /* 0x000fe80000000800 */
[----:B------:R-:W-:Y:S04]  /*7520*/  STS [R114+0x28000], R127 ;  /* 0x0280007f72007388 */ /* 0x000fe80000000800 */
[----:B------:R-:W-:Y:S01]  /*7530*/  STS [R114+0x28400], R124 ;  /* 0x0284007c72007388 */ /* 0x000fe20000000800 */
[----:B--2---:R-:W2:Y:S08]  /*7540*/  LDC R117, c[0x0][0x270] ;  /* 0x00009c00ff757b82 */ /* 0x004eb00000000800 */
[----:B------:R-:W-:Y:S01]  /*7550*/  BAR.SYNC.DEFER_BLOCKING 0x0 ;  /* 0x0000000000007b1d */ /* 0x000fe20000010000 */
[----:B---3--:R-:W-:Y:S01]  /*7560*/  LEA R116, R251, UR4, 0x1 ;  /* 0x00000004fb747c11 */ /* 0x008fe2000f8e08ff */
[----:B--2---:R-:W-:Y:S04]  /*7570*/  IMAD R117, R117, UR21, RZ ;  /* 0x0000001575757c24 */ /* 0x004fe8000f8e02ff */
[----:B-1----:R-:W-:Y:S04]  /*7580*/  LDSM.16.MT88.4 R4, [R246+0x2a000] ;  /* 0x02a00000f604783b */ /* 0x002fe80000004200 */
[----:B------:R-:W1:Y:S04]  /*7590*/  LDSM.16.MT88.4 R8, [R116+0x10000] ;  /* 0x010000007408783b */ /* 0x000e680000004200 */
[----:B------:R-:W2:Y:S04]  /*75a0*/  LDSM.16.MT88.4 R12, [R0+0x2a000] ;  /* 0x02a00000000c783b */ /* 0x000ea80000004200 */
[----:B------:R-:W3:Y:S04]  /*75b0*/  LDSM.16.MT88.4 R16, [R116+0x12000] ;  /* 0x012000007410783b */ /* 0x000ee80000004200 */
[----:B----4-:R-:W4:Y:S04]  /*75c0*/  LDL.LU.64 R118, [R1+0x70] ;  /* 0x0000700001767983 */ /* 0x010f280000300a00 */
[----:B------:R-:W3:Y:S04]  /*75d0*/  LDSM.16.MT88.4 R84, [R116+0x14000] ;  /* 0x014000007454783b */ /* 0x000ee80000004200 */
[----:B------:R-:W3:Y:S04]  /*75e0*/  LDSM.16.MT88.4 R88, [R116+0x16000] ;  /* 0x016000007458783b */ /* 0x000ee80000004200 */
[----:B------:R-:W-:Y:S04]  /*75f0*/  LDSM.16.MT88.4 R92, [R246+0x2a800] ;  /* 0x02a80000f65c783b */ /* 0x000fe80000004200 */
[----:B------:R-:W3:Y:S04]  /*7600*/  LDSM.16.MT88.4 R96, [R116+0x10800] ;  /* 0x010800007460783b */ /* 0x000ee80000004200 */
[----:B------:R-:W3:Y:S04]  /*7610*/  LDSM.16.MT88.4 R100, [R0+0x2a800] ;  /* 0x02a800000064783b */ /* 0x000ee80000004200 */
[----:B------:R-:W-:Y:S01]  /*7620*/  LDSM.16.MT88.4 R104, [R116+0x17000] ;  /* 0x017000007468783b */ /* 0x000fe20000004200 */
[-C--:B-1----:R-:W-:Y:S03]  /*7630*/  HMMA.16816.F32.BF16 R20, R4, R8.reuse, R20 ;  /* 0x000000080414723c */ /* 0x082fe60000041814 */
[----:B------:R-:W-:Y:S04]  /*7640*/  LDSM.16.MT88.4 R108, [R116+0x15800] ;  /* 0x01580000746c783b */ /* 0x000fe80000004200 */
[----:B------:R-:W-:Y:S01]  /*7650*/  LDSM.16.MT88.4 R112, [R116+0x17800] ;  /* 0x017800007470783b */ /* 0x000fe20000004200 */
        /* <DEDUP_REMOVED lines=19> */
[----:B------:R-:W3:Y:S04]  /*7790*/  LDSM.16.MT88.4 R4, [R246+0x2b000] ;  /* 0x02b00000f604783b */ /* 0x000ee80000004200 */
[----:B------:R-:W3:Y:S01]  /*77a0*/  LDSM.16.MT88.4 R88, [R0+0x2b000] ;  /* 0x02b000000058783b */ /* 0x000ee20000004200 */
        /* <DEDUP_REMOVED lines=42> */
[C---:B----4-:R-:W-:Y:S01]  /*7a50*/  LEA R4, P1, R5.reuse, R118, 0x2 ;  /* 0x0000007605047211 */ /* 0x050fe200078210ff */
        /* <DEDUP_REMOVED lines=87> */
.L_x_825:
        /* <DEDUP_REMOVED lines=14> */
[----:B------:R-:W3:Y:S04]  /*80b0*/  LDSM.16.MT88.4 R204, [R236+0x18800] ;  /* 0x01880000eccc783b */ /* 0x000ee80000004200 */
[----:B------:R-:W3:Y:S04]  /*80c0*/  LDSM.16.M88.4 R208, [R240+0x1000] ;  /* 0x00100000f0d0783b */ /* 0x000ee80000000200 */
[----:B------:R-:W3:Y:S04]  /*80d0*/  LDSM.16.MT88.4 R212, [R236+0x1a800] ;  /* 0x01a80000ecd4783b */ /* 0x000ee80000004200 */
[----:B-----5:R-:W3:Y:S01]  /*80e0*/  LDSM.16.MT88.4 R216, [R236+0x1c800] ;  /* 0x01c80000ecd8783b */ /* 0x020ee20000004200 */
        /* <DEDUP_REMOVED lines=620> */
.L_x_827:
[----:B------:R-:W3:Y:S01]  /*a7b0*/  LDL R2, [R1+0x8] ;  /* 0x0000080001027983 */ /* 0x000ee20000100800 */
[----:B------:R-:W-:Y:S01]  /*a7c0*/  @UP0 UIADD3 UR14, UR22, UR39, URZ ;  /* 0x00000027160e0290 */ /* 0x000fe2000fffe03f */
[----:B------:R-:W-:Y:S01]  /*a7d0*/  @UP0 ULDC.64 UR10, c[0x0][0x458] ;  /* 0x00011600000a0ab9 */ /* 0x000fe20000000a00 */
[----:B------:R-:W-:Y:S02]  /*a7e0*/  USHF.L.U32 UR5, UR18, 0x6, URZ ;  /* 0x0000000612057899 */ /* 0x000fe4000800063f */
[----:B------:R-:W-:Y:S02]  /*a7f0*/  @UP0 UIMAD.WIDE.U32 UR12, UR14, UR10, URZ ;  /* 0x0000000a0e0c02a5 */ /* 0x000fe4000f8e003f */
[----:B------:R-:W-:-:S04]  /*a800*/  @UP0 UIMAD UR14, UR14, UR11, URZ ;  /* 0x0000000b0e0e02a4 */ /* 0x000fc8000f8e023f */
[----:B------:R-:W-:-:S03]  /*a810*/  @UP0 UIADD3 UR19, UR13, UR14, URZ ;  /* 0x0000000e0d130290 */ /* 0x000fc6000fffe03f */
[----:B------:R-:W-:Y:S01]  /*a820*/  @UP0 UMOV UR13, UR12 ;  /* 0x0000000c000d0c82 */ /* 0x000fe20008000000 */
[----:B---3--:R-:W-:Y:S01]  /*a830*/  LEA R2, R2, UR4, 0x1 ;  /* 0x0000000402027c11 */ /* 0x008fe2000f8e08ff */
        /* <DEDUP_REMOVED lines=14> */
.L_x_828:
[----:B--2---:R-:W2:Y:S01]  /*a920*/  LDL.64 R66, [R1+0x10] ;  /* 0x0000100001427983 */ /* 0x004ea20000100a00 */
        /* <DEDUP_REMOVED lines=10> */
[----:B------:R-:W-:Y:S02]  /*a9d0*/  BSSY B0, `(.L_x_829) ;  /* 0x0000032000007945 */ /* 0x000fe40003800000 */
[C---:B------:R-:W-:Y:S01]  /*a9e0*/  ISETP.GE.AND P5, PT, R54.reuse, UR16, PT ;  /* 0x0000001036007c0c */ /* 0x040fe2000bfa6270 */
[----:B------:R-:W-:Y:S01]  /*a9f0*/  IMAD.U32 R3, RZ, RZ, UR14 ;  /* 0x0000000eff037e24 */ /* 0x000fe2000f8e00ff */
[----:B------:R-:W-:Y:S01]  /*aa00*/  ULDC.64 UR14, c[0x0][0x468] ;  /* 0x00011a00000e7ab9 */ /* 0x000fe20000000a00 */
[----:B------:R-:W-:Y:S01]  /*aa10*/  VIADD R4, R54, 0x20 ;  /* 0x0000002036047836 */ /* 0x000fe20000000000 */
[----:B------:R-:W-:Y:S01]  /*aa20*/  UIMAD UR17, UR17, UR14, URZ ;  /* 0x0000000e111172a4 */ /* 0x000fe2000f8e023f */
[----:B------:R-:W-:-:S03]  /*aa30*/  SHF.R.S32.HI R53, RZ, 0x1f, R54 ;  /* 0x0000001fff357819 */ /* 0x000fc60000011436 */
[----:B------:R-:W-:Y:S01]  /*aa40*/  UIMAD UR15, UR57, UR15, UR17 ;  /* 0x0000000f390f72a4 */ /* 0x000fe2000f8e0211 */
[----:B------:R-:W-:Y:S01]  /*aa50*/  ISETP.GE.AND P4, PT, R4, UR16, PT ;  /* 0x0000001004007c0c */ /* 0x000fe2000bf86270 */
        /* <DEDUP_REMOVED lines=9> */
[----:B------:R-:W-:-:S02]  /*aaf0*/  IMAD.MOV.U32 R60, RZ, RZ, R66 ;  /* 0x000000ffff3c7224 */ /* 0x000fc400078e0042 */
[----:B------:R-:W-:Y:S02]  /*ab00*/  VIADD R55, R66, 0x80 ;  /* 0x0000008042377836 */ /* 0x000fe40000000000 */
[----:B------:R-:W-:-:S04]  /*ab10*/  IMAD.WIDE.U32 R6, R5, UR5, R60 ;  /* 0x0000000505067c25 */ /* 0x000fc8000f8e003c */
[----:B------:R-:W-:Y:S01]  /*ab20*/  VIADD R52, R66, 0x40 ;  /* 0x0000004042347836 */ /* 0x000fe20000000000 */
[----:B------:R-:W-:-:S04]  /*ab30*/  IADD3 R62, P0, R6, UR20, RZ ;  /* 0x00000014063e7c10 */ /* 0x000fc8000ff1e0ff */
[----:B------:R-:W-:Y:S02]  /*ab40*/  IADD3.X R63, R7, UR21, R3, P0, !PT ;  /* 0x00000015073f7c10 */ /* 0x000fe400087fe403 */
[----:B------:R-:W-:-:S05]  /*ab50*/  MOV R3, UR14 ;  /* 0x0000000e00037c02 */ /* 0x000fca0008000f00 */
[----:B------:R-:W-:Y:S01]  /*ab60*/  IMAD.WIDE.U32 R62, R3, UR57, R62 ;  /* 0x00000039033e7c25 */ /* 0x000fe2000f8e003e */
[----:B------:R-:W-:-:S03]  /*ab70*/  IADD3 R3, R66, 0xc0, RZ ;  /* 0x000000c042037810 */ /* 0x000fc60007ffe0ff */
        /* <DEDUP_REMOVED lines=23> */
.L_x_830:
[----:B------:R-:W-:Y:S05]  /*acf0*/  BSYNC B0 ;  /* 0x0000000000007941 */ /* 0x000fea0003800000 */
.L_x_829:
        /* <DEDUP_REMOVED lines=21> */
.L_x_832:
[----:B------:R-:W-:Y:S05]  /*ae50*/  BSYNC B0 ;  /* 0x0000000000007941 */ /* 0x000fea0003800000 */
.L_x_831:
        /* <DEDUP_REMOVED lines=24> */
[----:B-1----:R-:W-:Y:S01]  /*afe0*/  IMAD R2, R54, UR11, R39 ;  /* 0x0000000b36027c24 */ /* 0x002fe2000f8e0227 */
        /* <DEDUP_REMOVED lines=8> */
[----:B---3--:R1:W-:Y:S04]  /*b070*/  @!P3 STG.E.128 desc[UR6][R38.64], R12 ;  /* 0x0000000c2600b986 */ /* 0x0083e8000c101d06 */
[----:B--2---:R1:W-:Y:S04]  /*b080*/  @!P2 STG.E.128 desc[UR6][R38.64+0x80], R8 ;  /* 0x000080082600a986 */ /* 0x0043e8000c101d06 */
[----:B----4-:R1:W-:Y:S04]  /*b090*/  @!P1 STG.E.128 desc[UR6][R38.64+0x100], R4 ;  /* 0x0001000426009986 */ /* 0x0103e8000c101d06 */
[----:B------:R1:W-:Y:S02]  /*b0a0*/  @!P0 STG.E.128 desc[UR6][R38.64+0x180], R16 ;  /* 0x0001801026008986 */ /* 0x0003e4000c101d06 */
.L_x_834:
[----:B------:R-:W-:Y:S05]  /*b0b0*/  BSYNC B0 ;  /* 0x0000000000007941 */ /* 0x000fea0003800000 */
.L_x_833:
        /* <DEDUP_REMOVED lines=12> */
[----:B-1----:R-:W-:-:S03]  /*b180*/  LEA R2, P4, R36, UR8, 0x1 ;  /* 0x0000000824027c11 */ /* 0x002fc6000f8808ff */
[----:B------:R-:W-:-:S04]  /*b190*/  IMAD R53, R54, UR11, R53 ;  /* 0x0000000b36357c24 */ /* 0x000fc8000f8e0235 */
[----:B------:R-:W-:-:S05]  /*b1a0*/  IMAD.IADD R53, R53, 0x1, R37 ;  /* 0x0000000135357824 */ /* 0x000fca00078e0225 */
[----:B------:R-:W-:-:S05]  /*b1b0*/  LEA.HI.X R3, R36, UR9, R53, 0x1, P4 ;  /* 0x0000000924037c11 */ /* 0x000fca000a0f0c35 */
[----:B------:R1:W-:Y:S04]  /*b1c0*/  @!P3 STG.E.128 desc[UR6][R2.64], R32 ;  /* 0x000000200200b986 */ /* 0x0003e8000c101d06 */
[----:B------:R1:W-:Y:S04]  /*b1d0*/  @!P2 STG.E.128 desc[UR6][R2.64+0x80], R28 ;  /* 0x0000801c0200a986 */ /* 0x0003e8000c101d06 */
[----:B------:R1:W-:Y:S04]  /*b1e0*/  @!P1 STG.E.128 desc[UR6][R2.64+0x100], R24 ;  /* 0x0001001802009986 */ /* 0x0003e8000c101d06 */
[----:B------:R1:W-:Y:S02]  /*b1f0*/  @!P0 STG.E.128 desc[UR6][R2.64+0x180], R20 ;  /* 0x0001801402008986 */ /* 0x0003e4000c101d06 */
.L_x_805:
[----:B------:R-:W-:Y:S05]  /*b200*/  BSYNC B1 ;  /* 0x0000000000017941 */ /* 0x000fea0003800000 */
.L_x_791:
        /* <DEDUP_REMOVED lines=12> */
.L_x_835:
[----:B------:R-:W-:Y:S05]  /*b2d0*/  EXIT ;  /* 0x000000000000794d */ /* 0x000fea0003800000 */
.L_x_837:
        /* <DEDUP_REMOVED lines=10> */
.L_x_1055:


//--------------------- .text._ZN5flash44flash_bwd_dq_dk_dv_loop_seqk_parallel_kernelI23Flash_bwd_kernel_traitsILi256ELi64ELi64ELi8ELi4ELi2ELi2ELb0ELb0EN7cutlass10bfloat16_tE19Flash_kernel_traitsILi256ELi64ELi64ELi8ES3_EELb1ELb1ELb0ELb0ELb0ELb1ELb0EEEvNS_16Flash_bwd_paramsE --------------------------
	.section	.text._ZN5flash44flash_bwd_dq_dk_dv_loop_seqk_parallel_kernelI23Flash_bwd_kernel_traitsILi256ELi64ELi64ELi8ELi4ELi2ELi2ELb0ELb0EN7cutlass10bfloat16_tE19Flash_kernel_traitsILi256ELi64ELi64ELi8ES3_EELb1ELb1ELb0ELb0ELb0ELb1ELb0EEEvNS_16Flash_bwd_paramsE,"ax",@progbits
	.align	128
        .global         _ZN5flash44flash_bwd_dq_dk_dv_loop_seqk_parallel_kernelI23Flash_bwd_kernel_traitsILi256ELi64ELi64ELi8ELi4ELi2ELi2ELb0ELb0EN7cutlass10bfloat16_tE19Flash_kernel_traitsILi256ELi64ELi64ELi8ES3_EELb1ELb1ELb0ELb0ELb0ELb1ELb0EEEvNS_16Flash_bwd_paramsE
        .type           _ZN5flash44flash_bwd_dq_dk_dv_loop_seqk_parallel_kernelI23Flash_bwd_kernel_traitsILi256ELi64ELi64ELi8ELi4ELi2ELi2ELb0ELb0EN7cutlass10bfloat16_tE19Flash_kernel_traitsILi256ELi64ELi64ELi8ES3_EELb1ELb1ELb0ELb0ELb0ELb1ELb0EEEvNS_16Flash_bwd_paramsE,@function
        .size           _ZN5flash44flash_bwd_dq_dk_dv_loop_seqk_parallel_kernelI23Flash_bwd_kernel_traitsILi256ELi64ELi64ELi8ELi4ELi2ELi2ELb0ELb0EN7cutlass10bfloat16_tE19Flash_kernel_traitsILi256ELi64ELi64ELi8ES3_EELb1ELb1ELb0ELb0ELb0ELb1ELb0EEEvNS_16Flash_bwd_paramsE,(.L_x_1056 - _ZN5flash44flash_bwd_dq_dk_dv_loop_seqk_parallel_kernelI23Flash_bwd_kernel_traitsILi256ELi64ELi64ELi8ELi4ELi2ELi2ELb0ELb0EN7cutlass10bfloat16_tE19Flash_kernel_traitsILi256ELi64ELi64ELi8ES3_EELb1ELb1ELb0ELb0ELb0ELb1ELb0EEEvNS_16Flash_bwd_paramsE)
        .other          _ZN5flash44flash_bwd_dq_dk_dv_loop_seqk_parallel_kernelI23Flash_bwd_kernel_traitsILi256ELi64ELi64ELi8ELi4ELi2ELi2ELb0ELb0EN7cutlass10bfloat16_tE19Flash_kernel_traitsILi256ELi64ELi64ELi8ES3_EELb1ELb1ELb0ELb0ELb0ELb1ELb0EEEvNS_16Flash_bwd_paramsE,@"STO_CUDA_ENTRY STV_DEFAULT"
_ZN5flash44flash_bwd_dq_dk_dv_loop_seqk_parallel_kernelI23Flash_bwd_kernel_traitsILi256ELi64ELi64ELi8ELi4ELi2ELi2ELb0ELb0EN7cutlass10bfloat16_tE19Flash_kernel_traitsILi256ELi64ELi64ELi8ES3_EELb1ELb1ELb0ELb0ELb0ELb1ELb0EEEvNS_16Flash_bwd_paramsE:
.text._ZN5flash44flash_bwd_dq_dk_dv_loop_seqk_parallel_kernelI23Flash_bwd_kernel_traitsILi256ELi64ELi64ELi8ELi4ELi2ELi2ELb0ELb0EN7cutlass10bfloat16_tE19Flash_kernel_traitsILi256ELi64ELi64ELi8ES3_EELb1ELb1ELb0ELb0ELb0ELb1ELb0EEEvNS_16Flash_bwd_paramsE:
        /* <DEDUP_REMOVED lines=12> */
[----:B------:R-:W2:Y:S01]  /*00c0*/  S2UR UR56, SR_CTAID.Z ;  /* 0x00000000003879c3 */ /* 0x000ea20000002700 */
[----:B------:R-:W-:Y:S01]  /*00d0*/  UMOV UR5, 0x400 ;  /* 0x0000040000057882 */ /* 0x000fe20000000000 */
[----:B------:R-:W-:Y:S01]  /*00e0*/  IMAD.MOV.U32 R210, RZ, RZ, 0x20 ;  /* 0x00000020ffd27424 */ /* 0x000fe200078e00ff */
[----:B------:R-:W-:Y:S01]  /*00f0*/  UMOV UR59, 0xffff8000 ;  /* 0xffff8000003b7882 */ /* 0x000fe20000000000 */
[----:B------:R-:W-:Y:S02]  /*0100*/  IMAD.MOV.U32 R215, RZ, RZ, 0x40 ;  /* 0x00000040ffd77424 */ /* 0x000fe400078e00ff */
[----:B------:R-:W-:Y:S02]  /*0110*/  IMAD.MOV.U32 R236, RZ, RZ, -0x10 ;  /* 0xfffffff0ffec7424 */ /* 0x000fe400078e00ff */
[----:B------:R-:W3:Y:S08]  /*0120*/  S2UR UR4, SR_CgaCtaId ;  /* 0x00000000000479c3 */ /* 0x000ef00000008800 */
[----:B------:R-:W4:Y:S01]  /*0130*/  S2UR UR46, SR_CTAID.Y ;  /* 0x00000000002e79c3 */ /* 0x000f220000002600 */
[----:B--2---:R-:W-:Y:S01]  /*0140*/  USHF.R.S32.HI UR6, URZ, 0x1f, UR56 ;  /* 0x0000001f3f067899 */ /* 0x004fe20008011438 */
[----:B-1----:R-:W-:Y:S01]  /*0150*/  SHF.R.S32.HI R2, RZ, 0x1f, R8 ;  /* 0x0000001fff027819 */ /* 0x002fe20000011408 */
[----:B---3--:R-:W-:-:S03]  /*0160*/  ULEA UR4, UR4, UR5, 0x18 ;  /* 0x0000000504047291 */ /* 0x008fc6000f8ec03f */
        /* <DEDUP_REMOVED lines=48> */
[C---:B------:R-:W-:Y:S01]  /*0470*/  LOP3.LUT R3, R0.reuse, 0x10, R2, 0xf8, !PT ;  /* 0x0000001000037812 */ /* 0x040fe200078ef802 */
[----:B------:R-:W-:Y:S01]  /*0480*/  IMAD R2, R245, 0x800, R214 ;  /* 0x00000800f5027824 */ /* 0x000fe200078e02d6 */
[--C-:B------:R-:W-:Y:S02]  /*0490*/  LOP3.LUT R209, R0, 0x8, R13.reuse, 0xf8, !PT ;  /* 0x0000000800d17812 */ /* 0x100fe400078ef80d */
[----:B------:R-:W-:Y:S02]  /*04a0*/  SHF.R.U32.HI R0, RZ, 0x3, R0 ;  /* 0x00000003ff007819 */ /* 0x000fe40000011600 */
[----:B------:R-:W-:Y:S02]  /*04b0*/  LOP3.LUT R3, R3, 0x8, R13, 0xf8, !PT ;  /* 0x0000000803037812 */ /* 0x000fe400078ef80d */
[----:B------:R-:W-:Y:S02]  /*04c0*/  LOP3.LUT R4, R6, 0x1, RZ, 0xc0, !PT ;  /* 0x0000000106047812 */ /* 0x000fe400078ec0ff */
[----:B------:R-:W-:-:S02]  /*04d0*/  LOP3.LUT R209, R209, R0, RZ, 0x3c, !PT ;  /* 0x00000000d1d17212 */ /* 0x000fc400078e3cff */
[----:B------:R-:W-:Y:S01]  /*04e0*/  LOP3.LUT R214, R214, R3, R0, 0xf6, !PT ;  /* 0x00000003d6d67212 */ /* 0x000fe200078ef600 */
[----:B------:R-:W-:Y:S01]  /*04f0*/  IMAD.SHL.U32 R3, R6, 0x40, RZ ;  /* 0x0000004006037824 */ /* 0x000fe200078e00ff */
[C---:B------:R-:W-:Y:S01]  /*0500*/  LOP3.LUT P4, RZ, R5.reuse, 0x2, RZ, 0xc0, !PT ;  /* 0x0000000205ff7812 */ /* 0x040fe2000788c0ff */
[----:B------:R-:W-:Y:S01]  /*0510*/  IMAD.IADD R209, R2, 0x1, R209 ;  /* 0x0000000102d17824 */ /* 0x000fe200078e02d1 */
[----:B------:R-:W-:Y:S02]  /*0520*/  LOP3.LUT P3, RZ, R5, 0x4, RZ, 0xc0, !PT ;  /* 0x0000000405ff7812 */ /* 0x000fe4000786c0ff */
[----:B------:R-:W-:Y:S01]  /*0530*/  ISETP.NE.U32.AND P0, PT, R4, 0x1, PT ;  /* 0x000000010400780c */ /* 0x000fe20003f05070 */
[----:B------:R-:W-:Y:S01]  /*0540*/  IMAD.SHL.U32 R4, R15, 0x2, RZ ;  /* 0x000000020f047824 */ /* 0x000fe200078e00ff */
[----:B------:R-:W-:Y:S02]  /*0550*/  SHF.R.S32.HI R0, RZ, 0x6, R16 ;  /* 0x00000006ff007819 */ /* 0x000fe40000011410 */
[----:B------:R-:W-:Y:S01]  /*0560*/  LOP3.LUT R5, R11, 0xfffffff8, RZ, 0xc0, !PT ;  /* 0xfffffff80b057812 */ /* 0x000fe200078ec0ff */
[----:B------:R-:W-:Y:S01]  /*0570*/  IMAD R9, R247, 0x400, R4 ;  /* 0x00000400f7097824 */ /* 0x000fe200078e0204 */
[----:B------:R-:W-:Y:S01]  /*0580*/  R2P PR, R6, 0x6 ;  /* 0x0000000606007804 */ /* 0x000fe20000000000 */
[----:B------:R-:W-:Y:S01]  /*0590*/  IMAD R248, R0, 0x200, R8 ;  /* 0x0000020000f87824 */ /* 0x000fe200078e0208 */
[----:B------:R-:W-:Y:S01]  /*05a0*/  SEL R210, R210, 0xffffffe0, !P4 ;  /* 0xffffffe0d2d27807 */ /* 0x000fe20006000000 */
[----:B------:R-:W-:Y:S01]  /*05b0*/  IMAD.SHL.U32 R2, R0, 0x8, RZ ;  /* 0x0000000800027824 */ /* 0x000fe200078e00ff */
[----:B------:R-:W-:Y:S01]  /*05c0*/  LOP3.LUT R0, R3, 0x1c0, RZ, 0xc0, !PT ;  /* 0x000001c003007812 */ /* 0x000fe200078ec0ff */
[----:B------:R-:W-:Y:S01]  /*05d0*/  IMAD.SHL.U32 R6, R245, 0x20, RZ ;  /* 0x00000020f5067824 */ /* 0x000fe200078e00ff */
[----:B------:R-:W-:Y:S01]  /*05e0*/  LEA R209, R209, UR4, 0x1 ;  /* 0x00000004d1d17c11 */ /* 0x000fe2000f8e08ff */
[----:B------:R-:W-:Y:S01]  /*05f0*/  IMAD.IADD R7, R12, 0x1, -R5 ;  /* 0x000000010c077824 */ /* 0x000fe200078e0a05 */
[----:B------:R-:W-:Y:S01]  /*0600*/  LOP3.LUT R2, R2, 0x18, RZ, 0xc0, !PT ;  /* 0x0000001802027812 */ /* 0x000fe200078ec0ff */
[----:B------:R-:W-:Y:S01]  /*0610*/  IMAD.SHL.U32 R5, R14, 0x20, RZ ;  /* 0x000000200e057824 */ /* 0x000fe200078e00ff */
[----:B------:R-:W-:Y:S01]  /*0620*/  LOP3.LUT R6, R0, 0x20, R6, 0xf8, !PT ;  /* 0x0000002000067812 */ /* 0x000fe200078ef806 */
[----:B------:R-:W-:Y:S01]  /*0630*/  IMAD.SHL.U32 R7, R7, 0x40, RZ ;  /* 0x0000004007077824 */ /* 0x000fe200078e00ff */
[----:B------:R-:W-:Y:S01]  /*0640*/  SHF.R.U32.HI R3, RZ, 0x3, R0 ;  /* 0x00000003ff037819 */ /* 0x000fe20000011600 */
[----:B------:R-:W-:Y:S01]  /*0650*/  IMAD R4, R218, 0x400, R4 ;  /* 0x00000400da047824 */ /* 0x000fe200078e0204 */
[----:B------:R-:W-:Y:S01]  /*0660*/  LOP3.LUT R10, R2, 0x20, R5, 0xf8, !PT ;  /* 0x00000020020a7812 */ /* 0x000fe200078ef805 */
[----:B------:R-:W-:Y:S01]  /*0670*/  IMAD.SHL.U32 R5, R14, 0x8, RZ ;  /* 0x000000080e057824 */ /* 0x000fe200078e00ff */
[----:B------:R-:W-:Y:S01]  /*0680*/  LOP3.LUT R6, R6, R3, RZ, 0x3c, !PT ;  /* 0x0000000306067212 */ /* 0x000fe200078e3cff */
[----:B------:R-:W-:Y:S01]  /*0690*/  IMAD.IADD R210, R210, 0x1, R209 ;  /* 0x00000001d2d27824 */ /* 0x000fe200078e02d1 */
[----:B------:R-:W-:Y:S01]  /*06a0*/  LOP3.LUT R8, R3, R0, R2, 0x1e, !PT ;  /* 0x0000000003087212 */ /* 0x000fe200078e1e02 */
[----:B------:R-:W-:Y:S01]  /*06b0*/  IMAD.SHL.U32 R0, R11, 0x40, RZ ;  /* 0x000000400b007824 */ /* 0x000fe200078e00ff */
[----:B------:R-:W-:Y:S01]  /*06c0*/  LOP3.LUT R3, R7, 0x1c0, RZ, 0xc0, !PT ;  /* 0x000001c007037812 */ /* 0x000fe200078ec0ff */
[----:B------:R-:W-:Y:S01]  /*06d0*/  IMAD.IADD R6, R9, 0x1, R6 ;  /* 0x0000000109067824 */ /* 0x000fe200078e0206 */
[----:B------:R-:W-:Y:S01]  /*06e0*/  SEL R215, R215, 0xffffffc0, !P3 ;  /* 0xffffffc0d7d77807 */ /* 0x000fe20005800000 */
[----:B------:R-:W-:Y:S01]  /*06f0*/  IMAD.IADD R8, R4, 0x1, R8 ;  /* 0x0000000104087824 */ /* 0x000fe200078e0208 */
[----:B------:R-:W-:-:S02]  /*0700*/  SHF.R.U32.HI R2, RZ, 0x3, R3 ;  /* 0x00000003ff027819 */ /* 0x000fc40000011603 */
[----:B------:R-:W-:Y:S01]  /*0710*/  LOP3.LUT R5, R3, 0x8, R5, 0xf8, !PT ;  /* 0x0000000803057812 */ /* 0x000fe200078ef805 */
[C---:B------:R-:W-:Y:S01]  /*0720*/  IMAD.IADD R212, R215.reuse, 0x1, R209 ;  /* 0x00000001d7d47824 */ /* 0x040fe200078e02d1 */
[----:B------:R-:W-:Y:S01]  /*0730*/  LOP3.LUT R0, R0, 0xfffffe00, RZ, 0xc0, !PT ;  /* 0xfffffe0000007812 */ /* 0x000fe200078ec0ff */
[----:B------:R-:W-:Y:S01]  /*0740*/  IMAD.IADD R211, R215, 0x1, R210 ;  /* 0x00000001d7d37824 */ /* 0x000fe200078e02d2 */
[----:B------:R-:W-:Y:S02]  /*0750*/  LOP3.LUT R3, R2, R10, R3, 0x1e, !PT ;  /* 0x0000000a02037212 */ /* 0x000fe400078e1e03 */
[----:B------:R-:W-:Y:S01]  /*0760*/  LOP3.LUT R2, R5, R2, RZ, 0x3c, !PT ;  /* 0x0000000205027212 */ /* 0x000fe200078e3cff */
[--C-:B------:R-:W-:Y:S01]  /*0770*/  IMAD R4, R247, 0x400, R0.reuse ;  /* 0x00000400f7047824 */ /* 0x100fe200078e0200 */
[----:B------:R-:W-:Y:S01]  /*0780*/  LOP3.LUT R223, R3, R0, RZ, 0xfc, !PT ;  /* 0x0000000003df7212 */ /* 0x000fe200078efcff */
[----:B------:R-:W-:Y:S01]  /*0790*/  IMAD R218, R218, 0x400, R0 ;  /* 0x00000400dada7824 */ /* 0x000fe200078e0200 */
[----:B------:R-:W-:Y:S01]  /*07a0*/  LEA R234, R6, UR4, 0x1 ;  /* 0x0000000406ea7c11 */ /* 0x000fe2000f8e08ff */
[----:B------:R-:W-:Y:S01]  /*07b0*/  IMAD.IADD R222, R4, 0x1, R2 ;  /* 0x0000000104de7824 */ /* 0x000fe200078e0202 */
[----:B------:R-:W-:Y:S01]  /*07c0*/  SEL R236, R236, 0x10, !P0 ;  /* 0x00000010ecec7807 */ /* 0x000fe20004000000 */
[----:B------:R-:W-:Y:S01]  /*07d0*/  IMAD.IADD R218, R2, 0x1, R218 ;  /* 0x0000000102da7824 */ /* 0x000fe200078e02da */
[----:B------:R-:W-:Y:S01]  /*07e0*/  SHF.R.S32.HI R229, RZ, 0x2, R229 ;  /* 0x00000002ffe57819 */ /* 0x000fe200000114e5 */
[----:B------:R-:W-:Y:S01]  /*07f0*/  IMAD.U32 R2, RZ, RZ, UR6 ;  /* 0x00000006ff027e24 */ /* 0x000fe2000f8e00ff */
[----:B------:R-:W-:Y:S01]  /*0800*/  USHF.R.S32.HI UR6, URZ, 0x1f, UR46 ;  /* 0x0000001f3f067899 */ /* 0x000fe2000801142e */
[----:B------:R-:W-:Y:S01]  /*0810*/  IMAD.U32 R0, RZ, RZ, UR5 ;  /* 0x00000005ff007e24 */ /* 0x000fe2000f8e00ff */
[----:B------:R-:W-:Y:S01]  /*0820*/  USHF.R.S32.HI UR5, URZ, 0x1f, UR56 ;  /* 0x0000001f3f057899 */ /* 0x000fe20008011438 */
[----:B------:R-:W-:Y:S01]  /*0830*/  LEA R214, R214, UR4, 0x1 ;  /* 0x00000004d6d67c11 */ /* 0x000fe2000f8e08ff */
[----:B------:R-:W-:-:S02]  /*0840*/  VIADD R235, R234, 0x20 ;  /* 0x00000020eaeb7836 */ /* 0x000fc40000000000 */
[----:B------:R-:W-:Y:S01]  /*0850*/  IMAD.U32 R0, RZ, RZ, UR6 ;  /* 0x00000006ff007e24 */ /* 0x000fe2000f8e00ff */
[----:B------:R-:W-:Y:S01]  /*0860*/  UIADD3 UR6, UR4, 0x18000, URZ ;  /* 0x0001800004067890 */ /* 0x000fe2000fffe03f */
[----:B------:R-:W-:Y:S01]  /*0870*/  IMAD.U32 R0, RZ, RZ, UR5 ;  /* 0x00000005ff007e24 */ /* 0x000fe2000f8e00ff */
[----:B------:R-:W-:Y:S01]  /*0880*/  UIADD3 UR5, UR4, 0x28000, URZ ;  /* 0x0002800004057890 */ /* 0x000fe2000fffe03f */
[C---:B------:R-:W-:Y:S02]  /*0890*/  @P1 VIADD R235, R234.reuse, 0xffffffe0 ;  /* 0xffffffe0eaeb1836 */ /* 0x040fe40000000000 */
[----:B------:R-:W-:Y:S01]  /*08a0*/  IMAD.IADD R237, R234, 0x1, R236 ;  /* 0x00000001eaed7824 */ /* 0x000fe200078e02ec */
[----:B------:R-:W-:Y:S01]  /*08b0*/  LEA R242, R8, UR6, 0x1 ;  /* 0x0000000608f27c11 */ /* 0x000fe2000f8e08ff */
[----:B------:R-:W-:Y:S01]  /*08c0*/  IMAD R229, R247, 0x10, R229 ;  /* 0x00000010f7e57824 */ /* 0x000fe200078e02e5 */
[----:B------:R-:W-:Y:S01]  /*08d0*/  LEA R218, R218, UR5, 0x1 ;  /* 0x00000005dada7c11 */ /* 0x000fe2000f8e08ff */
[----:B------:R-:W-:Y:S01]  /*08e0*/  IMAD.IADD R215, R215, 0x1, R214 ;  /* 0x00000001d7d77824 */ /* 0x000fe200078e02d6 */
[----:B------:R-:W-:Y:S01]  /*08f0*/  ULDC.64 UR6, c[0x0][0x208] ;  /* 0x0000820000067ab9 */ /* 0x000fe20000000a00 */
[----:B------:R-:W-:-:S02]  /*0900*/  VIADD R243, R242, 0x40 ;  /* 0x00000040f2f37836 */ /* 0x000fc40000000000 */
[----:B------:R-:W-:Y:S02]  /*0910*/  @P2 VIADD R243, R242, 0xffffffc0 ;  /* 0xffffffc0f2f32836 */ /* 0x000fe40000000000 */
[----:B------:R-:W-:-:S07]  /*0920*/  IMAD.IADD R236, R236, 0x1, R235 ;  /* 0x00000001ecec7824 */ /* 0x000fce00078e02eb */
.L_x_872:
        /* <DEDUP_REMOVED lines=67> */
.L_x_838:
        /* <DEDUP_REMOVED lines=13> */
[----:B------:R-:W-:Y:S01]  /*0e30*/  UIMAD UR8, UR57, UR8, URZ ;  /* 0x00000008390872a4 */ /* 0x000fe2000f8e023f */
[----:B------:R-:W-:Y:S01]  /*0e40*/  ULDC UR58, c[0x0][0x2d4] ;  /* 0x0000b500003a7ab9 */ /* 0x000fe20000000800 */
[----:B------:R-:W-:Y:S02]  /*0e50*/  UIADD3 UR16, UR19, 0x3f, URZ ;  /* 0x0000003f13107890 */ /* 0x000fe4000fffe03f */
[----:B------:R-:W-:Y:S02]  /*0e60*/  UIMAD UR34, UR46, UR9, UR8 ;  /* 0x000000092e2272a4 */ /* 0x000fe4000f8e0208 */
[----:B------:R-:W-:Y:S01]  /*0e70*/  USHF.R.S32.HI UR18, URZ, 0x1f, UR58 ;  /* 0x0000001f3f127899 */ /* 0x000fe2000801143a */
[----:B------:R-:W-:Y:S01]  /*0e80*/  @!UP1 ULDC.64 UR8, c[0x0][0x418] ;  /* 0x0001060000089ab9 */ /* 0x000fe20000000a00 */
[----:B------:R-:W-:Y:S02]  /*0e90*/  ULDC.64 UR32, c[0x0][0x240] ;  /* 0x0000900000207ab9 */ /* 0x000fe40000000a00 */
[----:B------:R-:W-:Y:S01]  /*0ea0*/  UIMAD UR18, UR18, UR46, URZ ;  /* 0x0000002e121272a4 */ /* 0x000fe2000f8e023f */
[----:B------:R-:W-:Y:S01]  /*0eb0*/  ULDC UR61, c[0x0][0x2dc] ;  /* 0x0000b700003d7ab9 */ /* 0x000fe20000000800 */
[----:B------:R-:W-:Y:S01]  /*0ec0*/  ULDC UR60, c[0x0][0x270] ;  /* 0x00009c00003c7ab9 */ /* 0x000fe20000000800 */
[----:B-1----:R-:W-:Y:S01]  /*0ed0*/  IABS R5, R6 ;  /* 0x0000000600057213 */ /* 0x002fe20000000000 */
[----:B------:R-:W-:Y:S01]  /*0ee0*/  USHF.R.S32.HI UR17, URZ, 0x1f, UR16 ;  /* 0x0000001f3f117899 */ /* 0x000fe20008011410 */
[----:B------:R-:W-:Y:S01]  /*0ef0*/  ISETP.NE.AND P3, PT, R6, RZ, PT ;  /* 0x000000ff0600720c */ /* 0x000fe20003f65270 */
[----:B------:R-:W-:Y:S01]  /*0f00*/  @!UP1 UIMAD.WIDE.U32 UR40, UR46, UR8, URZ ;  /* 0x000000082e2892a5 */ /* 0x000fe2000f8e003f */
[----:B------:R-:W1:Y:S01]  /*0f10*/  I2F.RP R2, R5 ;  /* 0x0000000500027306 */ /* 0x000e620000209400 */
[----:B------:R-:W-:Y:S01]  /*0f20*/  ULDC.U8 UR29, c[0x0][0x480] ;  /* 0x00012000001d7ab9 */ /* 0x000fe20000000000 */
[----:B------:R-:W-:-:S02]  /*0f30*/  UIMAD.WIDE.U32 UR20, UR5, UR32, URZ ;  /* 0x00000020051472a5 */ /* 0x000fc4000f8e003f */
[----:B--2---:R-:W-:Y:S02]  /*0f40*/  UIMAD.WIDE.U32 UR30, UR14, UR12, URZ ;  /* 0x0000000c0e1e72a5 */ /* 0x004fe4000f8e003f */
[----:B------:R-:W-:Y:S02]  /*0f50*/  UIMAD UR26, UR5, UR33, URZ ;  /* 0x00000021051a72a4 */ /* 0x000fe4000f8e023f */
[----:B------:R-:W-:Y:S02]  /*0f60*/  UIMAD UR50, UR14, UR13, UR31 ;  /* 0x0000000d0e3272a4 */ /* 0x000fe4000f8e021f */
[----:B------:R-:W-:Y:S01]  /*0f70*/  USHF.L.U32 UR14, UR46, 0x7, URZ ;  /* 0x000000072e0e7899 */ /* 0x000fe2000800063f */
[----:B------:R-:W-:Y:S01]  /*0f80*/  @UP1 ULDC.64 UR12, c[0x0][0x420] ;  /* 0x00010800000c1ab9 */ /* 0x000fe20000000a00 */
[----:B------:R-:W-:Y:S01]  /*0f90*/  UIMAD UR18, UR57, UR58, UR18 ;  /* 0x0000003a391272a4 */ /* 0x000fe2000f8e0212 */
[----:B-1----:R-:W1:Y:S01]  /*0fa0*/  MUFU.RCP R2, R2 ;  /* 0x0000000200027308 */ /* 0x002e620000001000 */
[----:B------:R-:W-:-:S02]  /*0fb0*/  @UP1 UIMAD.WIDE.U32 UR42, UR5, UR12, URZ ;  /* 0x0000000c052a12a5 */ /* 0x000fc4000f8e003f */
[----:B------:R-:W-:Y:S02]  /*0fc0*/  @!UP1 UIMAD UR12, UR57, UR8, URZ ;  /* 0x00000008390c92a4 */ /* 0x000fe4000f8e023f */
[----:B------:R-:W-:Y:S02]  /*0fd0*/  USEL UR36, UR14, URZ, UP2 ;  /* 0x0000003f0e247287 */ /* 0x000fe40009000000 */
[----:B------:R-:W-:Y:S02]  /*0fe0*/  @!UP1 UIMAD UR39, UR46, UR9, UR12 ;  /* 0x000000092e2792a4 */ /* 0x000fe4000f8e020c */
[----:B------:R-:W-:Y:S02]  /*0ff0*/  UIMAD.WIDE UR8, UR61, UR60, URZ ;  /* 0x0000003c3d0872a5 */ /* 0x000fe4000f8e023f */
[----:B------:R-:W-:Y:S02]  /*1000*/  UIMAD.WIDE.U32 UR14, UR46, UR58, URZ ;  /* 0x0000003a2e0e72a5 */ /* 0x000fe4000f8e003f */
[----:B------:R-:W-:-:S02]  /*1010*/  UISETP.NE.AND UP4, UPT, UR29, URZ, UPT ;  /* 0x0000003f1d00728c */ /* 0x000fc4000bf85270 */
[----:B------:R-:W-:Y:S01]  /*1020*/  ULEA.HI UR29, UR17, UR16, URZ, 0x6 ;  /* 0x00000010111d7291 */ /* 0x000fe2000f8f303f */
[----:B-1----:R-:W-:Y:S01]  /*1030*/  VIADD R2, R2, 0xffffffe ;  /* 0x0ffffffe02027836 */ /* 0x002fe20000000000 */
[----:B------:R-:W-:Y:S02]  /*1040*/  UIADD3 UR45, UR25, UR34, URZ ;  /* 0x00000022192d7290 */ /* 0x000fe4000fffe03f */
[----:B------:R-:W-:Y:S01]  /*1050*/  USEL UR54, UR24, UR20, !UP1 ;  /* 0x0000001418367287 */ /* 0x000fe2000c800000 */
[----:B------:R-:W1:Y:S01]  /*1060*/  F2I.FTZ.U32.TRUNC.NTZ R3, R2 ;  /* 0x0000000200037305 */ /* 0x000e62000021f000 */
[----:B------:R-:W-:Y:S02]  /*1070*/  @UP1 UIADD3 UR45, UR21, UR26, URZ ;  /* 0x0000001a152d1290 */ /* 0x000fe4000fffe03f */
[----:B------:R-:W-:Y:S02]  /*1080*/  UIMAD.WIDE.U32 UR24, UR8, UR14, URZ ;  /* 0x0000000e081872a5 */ /* 0x000fe4000f8e003f */
[----:B------:R-:W-:-:S02]  /*1090*/  UIMAD UR21, UR9, UR14, URZ ;  /* 0x0000000e091572a4 */ /* 0x000fc4000f8e023f */
[----:B------:R-:W-:Y:S02]  /*10a0*/  UIADD3 UR18, UR15, UR18, URZ ;  /* 0x000000120f127290 */ /* 0x000fe4000fffe03f */
[----:B------:R-:W-:Y:S02]  /*10b0*/  UIMAD.WIDE.U32 UR14, UR8, UR5, URZ ;  /* 0x00000005080e72a5 */ /* 0x000fe4000f8e003f */
[----:B------:R-:W-:Y:S02]  /*10c0*/  UISETP.NE.AND UP0, UPT, UR37, -0x1, UPT ;  /* 0xffffffff2500788c */ /* 0x000fe4000bf05270 */
[----:B------:R-:W-:Y:S01]  /*10d0*/  ULOP3.LUT UR20, UR29, 0xffffffc0, URZ, 0xc0, !UPT ;  /* 0xffffffc01d147892 */ /* 0x000fe2000f8ec03f */
[----:B-1----:R-:W-:Y:S01]  /*10e0*/  IMAD.MOV R0, RZ, RZ, -R3 ;  /* 0x000000ffff007224 */ /* 0x002fe200078e0a03 */
[----:B------:R-:W-:Y:S01]  /*10f0*/  @UP1 UIMAD UR48, UR5, UR13, UR43 ;  /* 0x0000000d053012a4 */ /* 0x000fe2000f8e022b */
[----:B------:R-:W-:Y:S01]  /*1100*/  IMAD.MOV.U32 R2, RZ, RZ, RZ ;  /* 0x000000ffff027224 */ /* 0x000fe200078e00ff */
[----:B------:R-:W-:Y:S01]  /*1110*/  USHF.L.U64.HI UR12, UR46, 0x7, UR57 ;  /* 0x000000072e0c7899 */ /* 0x000fe20008010239 */
[----:B------:R-:W-:Y:S01]  /*1120*/  IMAD R0, R0, R5, RZ ;  /* 0x0000000500007224 */ /* 0x000fe200078e02ff */
[----:B------:R-:W-:-:S02]  /*1130*/  UIMAD UR18, UR8, UR18, UR21 ;  /* 0x00000012081272a4 */ /* 0x000fc4000f8e0215 */
[----:B------:R-:W-:Y:S01]  /*1140*/  USEL UR55, UR24, UR14, !UP1 ;  /* 0x0000000e18377287 */ /* 0x000fe2000c800000 */
[----:B------:R-:W-:Y:S01]  /*1150*/  IMAD.HI.U32 R0, R3, R0, R2 ;  /* 0x0000000003007227 */ /* 0x000fe200078e0002 */
[----:B------:R-:W-:Y:S01]  /*1160*/  MOV R2, R4 ;  /* 0x0000000400027202 */ /* 0x000fe20000000f00 */
[----:B------:R-:W-:Y:S01]  /*1170*/  ULDC.U8 UR13, c[0x0][0x3d8] ;  /* 0x0000f600000d7ab9 */ /* 0x000fe20000000000 */
[----:B------:R-:W-:Y:S02]  /*1180*/  UIADD3 UR14, UR20, -0x40, URZ ;  /* 0xffffffc0140e7890 */ /* 0x000fe4000fffe03f */
[----:B------:R-:W-:Y:S01]  /*1190*/  UISETP.NE.AND UP3, UPT, UR13, URZ, UPT ;  /* 0x0000003f0d00728c */ /* 0x000fe2000bf65270 */
[----:B------:R-:W-:Y:S01]  /*11a0*/  IMAD.HI.U32 R0, R0, R2, RZ ;  /* 0x0000000200007227 */ /* 0x000fe200078e00ff */
[----:B------:R-:W-:Y:S02]  /*11b0*/  USEL UR38, UR12, URZ, UP2 ;  /* 0x0000003f0c267287 */ /* 0x000fe40009000000 */
[----:B------:R-:W-:Y:S01]  /*11c0*/  UIMAD UR21, UR9, UR5, URZ ;  /* 0x00000005091572a4 */ /* 0x000fe2000f8e023f */
[----:B------:R-:W-:Y:S01]  /*11d0*/  IMAD.MOV R3, RZ, RZ, -R0 ;  /* 0x000000ffff037224 */ /* 0x000fe200078e0a00 */
[----:B------:R-:W-:-:S02]  /*11e0*/  UIADD3 UR47, UR25, UR18, URZ ;  /* 0x00000012192f7290 */ /* 0x000fc4000fffe03f */
[----:B------:R-:W-:Y:S01]  /*11f0*/  USHF.R.S32.HI UR31, URZ, 0x1f, UR14 ;  /* 0x0000001f3f1f7899 */ /* 0x000fe2000801140e */
[C---:B------:R-:W-:Y:S01]  /*1200*/  IMAD R2, R5.reuse, R3, R2 ;  /* 0x0000000305027224 */ /* 0x040fe200078e0202 */
[----:B------:R-:W-:Y:S02]  /*1210*/  UIADD3 UR18, UP2, UR14, UR36, URZ ;  /* 0x000000240e127290 */ /* 0x000fe4000ff5e03f */
[----:B------:R-:W-:Y:S02]  /*1220*/  @UP0 UIADD3 UR23, UR22, UR37, URZ ;  /* 0x0000002516170290 */ /* 0x000fe4000fffe03f */
[----:B------:R-:W-:Y:S01]  /*1230*/  ISETP.GT.U32.AND P1, PT, R5, R2, PT ;  /* 0x000000020500720c */ /* 0x000fe20003f24070 */
[----:B------:R-:W-:Y:S02]  /*1240*/  @UP1 UIADD3 UR47, UR15, UR21, URZ ;  /* 0x000000150f2f1290 */ /* 0x000fe4000fffe03f */
[----:B------:R-:W-:Y:S02]  /*1250*/  UIADD3.X UR15, UR31, UR38, URZ, UP2, !UPT ;  /* 0x000000261f0f7290 */ /* 0x000fe400097fe43f */
[----:B------:R-:W-:Y:S01]  /*1260*/  UIMAD UR9, UR9, UR18, URZ ;  /* 0x00000012090972a4 */ /* 0x000fe2000f8e023f */
[----:B------:R-:W-:Y:S01]  /*1270*/  @UP0 ULDC.64 UR12, c[0x0][0x248] ;  /* 0x00009200000c0ab9 */ /* 0x000fe20000000a00 */
[----:B------:R-:W-:-:S02]  /*1280*/  @!UP1 UIADD3 UR48, UR41, UR39, URZ ;  /* 0x0000002729309290 */ /* 0x000fc4000fffe03f */
[----:B------:R-:W-:Y:S02]  /*1290*/  @UP0 UIMAD.WIDE.U32 UR24, UR23, UR12, URZ ;  /* 0x0000000c171802a5 */ /* 0x000fe4000f8e003f */
[----:B------:R-:W-:Y:S02]  /*12a0*/  @UP0 UIMAD UR26, UR23, UR13, URZ ;  /* 0x0000000d171a02a4 */ /* 0x000fe4000f8e023f */
[----:B------:R-:W-:Y:S01]  /*12b0*/  @!P1 IMAD.IADD R2, R2, 0x1, -R5 ;  /* 0x0000000102029824 */ /* 0x000fe200078e0a05 */
[----:B------:R-:W-:Y:S01]  /*12c0*/  ULDC UR34, c[0x0][0x2c4] ;  /* 0x0000b10000227ab9 */ /* 0x000fe20000000800 */
[----:B------:R-:W-:Y:S01]  /*12d0*/  UIMAD UR23, UR8, UR15, UR9 ;  /* 0x0000000f081772a4 */ /* 0x000fe2000f8e0209 */
[----:B------:R-:W-:Y:S01]  /*12e0*/  @!P1 IADD3 R0, R0, 0x1, RZ ;  /* 0x0000000100009810 */ /* 0x000fe20007ffe0ff */
[----:B------:R-:W-:Y:S01]  /*12f0*/  UIMAD.WIDE.U32 UR38, UR8, UR18, URZ ;  /* 0x00000012082672a5 */ /* 0x000fe2000f8e003f */
[----:B------:R-:W-:Y:S01]  /*1300*/  ISETP.GE.U32.AND P0, PT, R2, R5, PT ;  /* 0x000000050200720c */ /* 0x000fe20003f06070 */
[----:B------:R-:W-:Y:S01]  /*1310*/  @UP3 UIMAD UR8, UR46, UR34, URZ ;  /* 0x000000222e0832a4 */ /* 0x000fe2000f8e023f */
[----:B------:R-:W-:Y:S01]  /*1320*/  LOP3.LUT R2, R6, UR56, RZ, 0x3c, !PT ;  /* 0x0000003806027c12 */ /* 0x000fe2000f8e3cff */
[----:B------:R-:W-:Y:S01]  /*1330*/  @UP0 UIADD3 UR27, UR22, UR37, URZ ;  /* 0x00000025161b0290 */ /* 0x000fe2000fffe03f */
[----:B------:R-:W-:Y:S01]  /*1340*/  PLOP3.LUT P1, PT, PT, PT, UP0, 0x80, 0x0 ;  /* 0x000000000000781c */ /* 0x000fe20003f2f008 */
[----:B------:R-:W-:Y:S01]  /*1350*/  @UP0 ULDC.64 UR16, c[0x0][0x250] ;  /* 0x0000940000100ab9 */ /* 0x000fe20000000a00 */
[----:B------:R-:W-:Y:S01]  /*1360*/  ISETP.GE.AND P2, PT, R2, RZ, PT ;  /* 0x000000ff0200720c */ /* 0x000fe20003f46270 */
[----:B------:R-:W-:-:S02]  /*1370*/  @UP3 USEL UR9, UR8, UR5, !UP1 ;  /* 0x0000000508093287 */ /* 0x000fc4000c800000 */
[----:B------:R-:W-:Y:S01]  /*1380*/  @UP0 UIMAD.WIDE.U32 UR20, UR27, UR16, URZ ;  /* 0x000000101b1402a5 */ /* 0x000fe2000f8e003f */
[----:B------:R-:W-:Y:S01]  /*1390*/  @UP3 ULDC UR8, c[0x0][0x2e4] ;  /* 0x0000b90000083ab9 */ /* 0x000fe20000000800 */
[----:B------:R-:W-:Y:S02]  /*13a0*/  UIMAD UR49, UR56, UR61, URZ ;  /* 0x0000003d383172a4 */ /* 0x000fe4000f8e023f */
[----:B------:R-:W-:Y:S01]  /*13b0*/  @P0 VIADD R0, R0, 0x1 ;  /* 0x0000000100000836 */ /* 0x000fe20000000000 */
[----:B------:R-:W-:Y:S01]  /*13c0*/  @UP3 UIMAD UR18, UR56, UR8, UR9 ;  /* 0x00000008381232a4 */ /* 0x000fe2000f8e0209 */
[----:B------:R-:W-:Y:S01]  /*13d0*/  PLOP3.LUT P0, PT, PT, PT, UP3, 0x80, 0x0 ;  /* 0x000000000000781c */ /* 0x000fe20003f0f038 */
[----:B------:R-:W-:Y:S01]  /*13e0*/  @UP0 UIMAD UR15, UR27, UR17, URZ ;  /* 0x000000111b0f02a4 */ /* 0x000fe2000f8e023f */
[----:B------:R-:W-:Y:S01]  /*13f0*/  IMAD.MOV.U32 R4, RZ, RZ, R0 ;  /* 0x000000ffff047224 */ /* 0x000fe200078e0000 */
[----:B------:R-:W-:Y:S02]  /*1400*/  @!UP3 UIMAD UR8, UR46, UR60, UR56 ;  /* 0x0000003c2e08b2a4 */ /* 0x000fe4000f8e0238 */
[----:B------:R-:W-:-:S02]  /*1410*/  USEL UR52, UR30, URZ, UP4 ;  /* 0x0000003f1e347287 */ /* 0x000fc4000a000000 */
[----:B------:R-:W-:Y:S01]  /*1420*/  USHF.R.S32.HI UR44, URZ, 0x6, UR29 ;  /* 0x000000063f2c7899 */ /* 0x000fe2000801141d */
[----:B------:R-:W-:Y:S01]  /*1430*/  @!P2 IADD3 R4, -R4, RZ, RZ ;  /* 0x000000ff0404a210 */ /* 0x000fe20007ffe1ff */
[----:B------:R-:W-:Y:S01]  /*1440*/  USEL UR51, UR50, URZ, UP4 ;  /* 0x0000003f32337287 */ /* 0x000fe2000a000000 */
[----:B------:R-:W-:Y:S01]  /*1450*/  @!P3 LOP3.LUT R4, RZ, R6, RZ, 0x33, !PT ;  /* 0x00000006ff04b212 */ /* 0x000fe200078e33ff */
[----:B------:R-:W-:Y:S02]  /*1460*/  @UP0 UIADD3 UR27, UR25, UR26, URZ ;  /* 0x0000001a191b0290 */ /* 0x000fe4000fffe03f */
[----:B------:R-:W-:Y:S02]  /*1470*/  USHF.R.S32.HI UR35, URZ, 0x1f, UR28 ;  /* 0x0000001f3f237899 */ /* 0x000fe4000801141c */
[----:B------:R-:W-:Y:S02]  /*1480*/  USHF.R.S32.HI UR53, URZ, 0x1f, UR49 ;  /* 0x0000001f3f357899 */ /* 0x000fe40008011431 */
[----:B------:R-:W-:-:S02]  /*1490*/  @UP0 UIADD3 UR30, UR21, UR15, URZ ;  /* 0x0000000f151e0290 */ /* 0x000fc4000fffe03f */
        /* <DEDUP_REMOVED lines=17> */
.L_x_840:
        /* <DEDUP_REMOVED lines=13> */
.L_x_841:
        /* <DEDUP_REMOVED lines=11> */
.L_x_842:
[----:B------:R-:W-:-:S04]  /*1730*/  UIMAD UR5, UR46, UR60, UR56 ;  /* 0x0000003c2e0572a4 */ /* 0x000fc8000f8e0238 */
[----:B------:R-:W-:-:S12]  /*1740*/  UIMAD UR5, UR5, UR58, URZ ;  /* 0x0000003a050572a4 */ /* 0x000fd8000f8e023f */
.L_x_843:
[----:B------:R-:W1:Y:S01]  /*1750*/  S2R R27, SR_TID.X ;  /* 0x00000000001b7919 */ /* 0x000e620000002100 */
[----:B------:R-:W2:Y:S01]  /*1760*/  LDC.64 R10, c[0x0][0x420] ;  /* 0x00010800ff0a7b82 */ /* 0x000ea20000000a00 */
[----:B------:R-:W-:Y:S01]  /*1770*/  UIADD3 UR36, UR14, UR18, URZ ;  /* 0x000000120e247290 */ /* 0x000fe2000fffe03f */
[----:B------:R-:W-:Y:S01]  /*1780*/  BSSY B1, `(.L_x_839) ;  /* 0x0000806000017945 */ /* 0x000fe20003800000 */
[----:B------:R-:W-:Y:S02]  /*1790*/  USHF.R.S32.HI UR18, URZ, 0x1f, UR56 ;  /* 0x0000001f3f127899 */ /* 0x000fe40008011438 */
[----:B------:R-:W-:Y:S01]  /*17a0*/  UIADD3 UR9, -UR10, UR19, UR28 ;  /* 0x000000130a097290 */ /* 0x000fe2000fffe11c */
[----:B------:R-:W-:Y:S01]  /*17b0*/  ULDC.64 UR20, c[0x0][0x428] ;  /* 0x00010a0000147ab9 */ /* 0x000fe20000000a00 */
[----:B------:R-:W-:Y:S02]  /*17c0*/  UIADD3 UR34, UR14, UR5, URZ ;  /* 0x000000050e227290 */ /* 0x000fe4000fffe03f */
[----:B------:R-:W-:Y:S01]  /*17d0*/  UIMAD UR15, UR61, UR60, URZ ;  /* 0x0000003c3d0f72a4 */ /* 0x000fe2000f8e023f */
[----:B------:R-:W-:Y:S01]  /*17e0*/  ULDC.64 UR24, c[0x0][0x258] ;  /* 0x0000960000187ab9 */ /* 0x000fe20000000a00 */
[----:B------:R-:W-:Y:S01]  /*17f0*/  ULDC.64 UR42, c[0x0][0x478] ;  /* 0x00011e00002a7ab9 */ /* 0x000fe20000000a00 */
[----:B------:R-:W-:Y:S01]  /*1800*/  ULDC.64 UR40, c[0x0][0x210] ;  /* 0x0000840000287ab9 */ /* 0x000fe20000000a00 */
[----:B------:R-:W-:Y:S01]  /*1810*/  UIADD3 UR5, UR44, -0x1, URZ ;  /* 0xffffffff2c057890 */ /* 0x000fe2000fffe03f */
[----:B-1----:R-:W-:-:S04]  /*1820*/  SHF.R.S32.HI R30, RZ, 0x1f, R27 ;  /* 0x0000001fff1e7819 */ /* 0x002fc8000001141b */
[CC--:B------:R-:W-:Y:S02]  /*1830*/  LEA.HI R0, R30.reuse, R27.reuse, RZ, 0x3 ;  /* 0x0000001b1e007211 */ /* 0x0c0fe400078f18ff */
[----:B------:R-:W-:Y:S02]  /*1840*/  LEA.HI R12, R30, R27, RZ, 0x5 ;  /* 0x0000001b1e0c7211 */ /* 0x000fe400078f28ff */
[----:B------:R-:W-:Y:S02]  /*1850*/  LOP3.LUT R2, R0, 0xfffffff8, RZ, 0xc0, !PT ;  /* 0xfffffff800027812 */ /* 0x000fe400078ec0ff */
[----:B------:R-:W-:-:S03]  /*1860*/  SHF.R.S32.HI R0, RZ, 0x3, R0 ;  /* 0x00000003ff007819 */ /* 0x000fc60000011400 */
[----:B------:R-:W-:Y:S01]  /*1870*/  IMAD.IADD R2, R27, 0x1, -R2 ;  /* 0x000000011b027824 */ /* 0x000fe200078e0a02 */
[----:B------:R-:W-:Y:S02]  /*1880*/  SHF.R.S32.HI R15, RZ, 0x1f, R0 ;  /* 0x0000001fff0f7819 */ /* 0x000fe40000011400 */
[----:B------:R-:W-:Y:S01]  /*1890*/  IADD3 R5, P0, R0, UR14, RZ ;  /* 0x0000000e00057c10 */ /* 0x000fe2000ff1e0ff */
[----:B------:R-:W-:Y:S02]  /*18a0*/  IMAD.SHL.U32 R2, R2, 0x8, RZ ;  /* 0x0000000802027824 */ /* 0x000fe400078e00ff */
[C---:B--2---:R-:W-:Y:S01]  /*18b0*/  IMAD R13, R15.reuse, R10, RZ ;  /* 0x0000000a0f0d7224 */ /* 0x044fe200078e02ff */
[----:B------:R-:W-:Y:S02]  /*18c0*/  IADD3.X R6, R15, UR31, RZ, P0, !PT ;  /* 0x0000001f0f067c10 */ /* 0x000fe400087fe4ff */
[----:B------:R-:W-:Y:S01]  /*18d0*/  SHF.R.S32.HI R3, RZ, 0x1f, R2 ;  /* 0x0000001fff037819 */ /* 0x000fe20000011402 */
[----:B------:R-:W-:-:S02]  /*18e0*/  IMAD R13, R0, R11, R13 ;  /* 0x0000000b000d7224 */ /* 0x000fc400078e020d */
[----:B------:R-:W-:Y:S02]  /*18f0*/  IMAD R8, R6, UR32, RZ ;  /* 0x0000002006087c24 */ /* 0x000fe4000f8e02ff */
[----:B------:R-:W-:-:S04]  /*1900*/  IMAD.WIDE.U32 R6, R5, UR32, R2 ;  /* 0x0000002005067c25 */ /* 0x000fc8000f8e0002 */
[----:B------:R-:W-:Y:S01]  /*1910*/  IMAD R5, R5, UR33, R8 ;  /* 0x0000002105057c24 */ /* 0x000fe2000f8e0208 */
[----:B------:R-:W-:-:S04]  /*1920*/  IADD3 R8, P0, R6, UR54, RZ ;  /* 0x0000003606087c10 */ /* 0x000fc8000ff1e0ff */
[----:B------:R-:W-:Y:S01]  /*1930*/  IADD3.X R9, R7, UR45, R5, P0, !PT ;  /* 0x0000002d07097c10 */ /* 0x000fe200087fe405 */
[----:B------:R-:W-:Y:S01]  /*1940*/  IMAD R5, R10, UR31, RZ ;  /* 0x0000001f0a057c24 */ /* 0x000fe2000f8e02ff */
[----:B------:R-:W-:Y:S01]  /*1950*/  IADD3 R6, P0, R2, UR8, RZ ;  /* 0x0000000802067c10 */ /* 0x000fe2000ff1e0ff */
[----:B------:R-:W-:Y:S02]  /*1960*/  ULDC UR8, c[0x0][0x398] ;  /* 0x0000e60000087ab9 */ /* 0x000fe40000000800 */
[----:B------:R-:W-:Y:S01]  /*1970*/  IMAD R5, R11, UR14, R5 ;  /* 0x0000000e0b057c24 */ /* 0x000fe2000f8e0205 */
[----:B------:R-:W-:Y:S01]  /*1980*/  IADD3.X R7, R3, UR48, RZ, P0, !PT ;  /* 0x0000003003077c10 */ /* 0x000fe200087fe4ff */
[----:B------:R-:W-:Y:S02]  /*1990*/  UIADD3 UR8, UR9, -UR8, URZ ;  /* 0x8000000809087290 */ /* 0x000fe4000fffe03f */
[----:B------:R-:W-:Y:S01]  /*19a0*/  USHF.L.U32 UR9, UR15, 0x6, URZ ;  /* 0x000000060f097899 */ /* 0x000fe2000800063f */
[----:B------:R-:W-:Y:S01]  /*19b0*/  IMAD.WIDE.U32 R6, R10, UR14, R6 ;  /* 0x0000000e0a067c25 */ /* 0x000fe2000f8e0006 */
[----:B------:R-:W-:-:S02]  /*19c0*/  UIMAD UR14, UR18, UR20, URZ ;  /* 0x00000014120e72a4 */ /* 0x000fc4000f8e023f */
[----:B------:R-:W-:Y:S01]  /*19d0*/  UIADD3 UR23, UP2, UP1, UR38, UR9, UR49 ;  /* 0x0000000926177290 */ /* 0x000fe2000f95e031 */
[----:B------:R-:W-:Y:S01]  /*19e0*/  IMAD.IADD R7, R7, 0x1, R5 ;  /* 0x0000000107077824 */ /* 0x000fe200078e0205 */
[----:B------:R-:W-:Y:S01]  /*19f0*/  UIMAD UR21, UR56, UR21, UR14 ;  /* 0x00000015381572a4 */ /* 0x000fe2000f8e020e */
[----:B------:R-:W-:Y:S01]  /*1a00*/  IMAD.U32 R5, RZ, RZ, UR20 ;  /* 0x00000014ff057e24 */ /* 0x000fe2000f8e00ff */
[----:B------:R-:W-:Y:S02]  /*1a10*/  UIMAD UR14, UR18, UR24, URZ ;  /* 0x00000018120e72a4 */ /* 0x000fe4000f8e023f */
[----:B------:R-:W-:Y:S01]  /*1a20*/  USHF.R.S32.HI UR18, URZ, 0x1f, UR8 ;  /* 0x0000001f3f127899 */ /* 0x000fe20008011408 */
[----:B------:R-:W-:Y:S01]  /*1a30*/  IMAD.WIDE.U32 R6, R5, UR56, R6 ;  /* 0x0000003805067c25 */ /* 0x000fe2000f8e0006 */
[----:B------:R-:W-:Y:S01]  /*1a40*/  USHF.R.S32.HI UR9, URZ, 0x1f, UR9 ;  /* 0x0000001f3f097899 */ /* 0x000fe20008011409 */
[----:B------:R-:W-:Y:S01]  /*1a50*/  LOP3.LUT R5, R12, 0xffffffe0, RZ, 0xc0, !PT ;  /* 0xffffffe00c057812 */ /* 0x000fe200078ec0ff */
[----:B------:R-:W-:Y:S01]  /*1a60*/  ULEA.HI UR18, UR18, UR8, URZ, 0x6 ;  /* 0x0000000812127291 */ /* 0x000fe2000f8f303f */
[----:B------:R-:W-:Y:S01]  /*1a70*/  SHF.R.S32.HI R12, RZ, 0x5, R12 ;  /* 0x00000005ff0c7819 */ /* 0x000fe2000001140c */
[----:B------:R-:W-:Y:S01]  /*1a80*/  UIADD3.X UR8, UR50, UR9, UR53, UP2, UP1 ;  /* 0x0000000932087290 */ /* 0x000fe200097e2435 */
[----:B------:R-:W-:Y:S01]  /*1a90*/  VIADD R7, R7, UR21 ;  /* 0x0000001507077c36 */ /* 0x000fe20008000000 */
[----:B------:R-:W-:Y:S01]  /*1aa0*/  UIADD3 UR9, UP2, UP1, UR52, UR23, UR55 ;  /* 0x0000001734097290 */ /* 0x000fe2000f95e037 */
[----:B------:R-:W-:Y:S01]  /*1ab0*/  IMAD.IADD R26, R27, 0x1, -R5 ;  /* 0x000000011b1a7824 */ /* 0x000fe200078e0a05 */
[----:B------:R-:W-:Y:S01]  /*1ac0*/  USHF.R.S32.HI UR18, URZ, 0x6, UR18 ;  /* 0x000000063f127899 */ /* 0x000fe20008011412 */
[----:B------:R-:W-:Y:S01]  /*1ad0*/  IMAD.U32 R5, RZ, RZ, UR24 ;  /* 0x00000018ff057e24 */ /* 0x000fe2000f8e00ff */
[----:B------:R-:W-:Y:S01]  /*1ae0*/  UIMAD UR25, UR56, UR25, UR14 ;  /* 0x00000019381972a4 */ /* 0x000fe2000f8e020e */
[----:B------:R-:W-:Y:S01]  /*1af0*/  IMAD R12, R12, UR15, R26 ;  /* 0x0000000f0c0c7c24 */ /* 0x000fe2000f8e021a */
[----:B------:R-:W-:Y:S01]  /*1b00*/  UIADD3.X UR14, UR51, UR8, UR47, UP2, UP1 ;  /* 0x00000008330e7290 */ /* 0x000fe200097e242f */
[----:B------:R-:W-:Y:S01]  /*1b10*/  IMAD.WIDE.U32 R8, R5, UR56, R8 ;  /* 0x0000003805087c25 */ /* 0x000fe2000f8e0008 */
[----:B------:R-:W-:-:S02]  /*1b20*/  UISETP.LT.AND UP1, UPT, URZ, UR18, UPT ;  /* 0x000000123f00728c */ /* 0x000fc4000bf21270 */
[----:B------:R-:W-:Y:S01]  /*1b30*/  IADD3 R5, P0, R12, UR9, RZ ;  /* 0x000000090c057c10 */ /* 0x000fe2000ff1e0ff */
[----:B------:R-:W-:Y:S01]  /*1b40*/  ULDC.64 UR8, c[0x0][0x400] ;  /* 0x0001000000087ab9 */ /* 0x000fe20000000a00 */
[----:B------:R-:W-:Y:S01]  /*1b50*/  USEL UR18, URZ, UR18, !UP1 ;  /* 0x000000123f127287 */ /* 0x000fe2000c800000 */
[----:B------:R-:W-:Y:S01]  /*1b60*/  IMAD.WIDE.U32 R6, R0, R10, R6 ;  /* 0x0000000a00067225 */ /* 0x000fe200078e0006 */
[----:B------:R-:W-:Y:S01]  /*1b70*/  LEA.HI.X.SX32 R12, R12, UR14, 0x1, P0 ;  /* 0x0000000e0c0c7c11 */ /* 0x000fe200080f0eff */
[----:B------:R-:W-:Y:S01]  /*1b80*/  UIMAD.WIDE UR20, UR34, 0x4, UR42 ;  /* 0x00000004221478a5 */ /* 0x000fe2000f8e022a */
[----:B------:R-:W-:Y:S01]  /*1b90*/  LEA R224, P0, R5, UR8, 0x2 ;  /* 0x0000000805e07c11 */ /* 0x000fe2000f8010ff */
[----:B------:R-:W-:Y:S01]  /*1ba0*/  UISETP.GT.AND UP1, UPT, UR44, UR18, UPT ;  /* 0x000000122c00728c */ /* 0x000fe2000bf24270 */
[----:B------:R-:W-:Y:S01]  /*1bb0*/  VIADD R9, R9, UR25 ;  /* 0x0000001909097c36 */ /* 0x000fe20008000000 */
[----:B------:R-:W-:Y:S01]  /*1bc0*/  ULDC.64 UR38, c[0x0][0x3e0] ;  /* 0x0000f80000267ab9 */ /* 0x000fe20000000a00 */
[----:B------:R-:W-:Y:S01]  /*1bd0*/  LEA.HI.X R225, R5, UR9, R12, 0x2, P0 ;  /* 0x0000000905e17c11 */ /* 0x000fe200080f140c */
[----:B------:R-:W-:Y:S01]  /*1be0*/  IMAD.IADD R5, R7, 0x1, R13 ;  /* 0x0000000107057824 */ /* 0x000fe200078e020d */
[----:B------:R-:W-:Y:S01]  /*1bf0*/  LEA R232, P3, R8, UR40, 0x1 ;  /* 0x0000002808e87c11 */ /* 0x000fe2000f8608ff */
[----:B------:R-:W-:Y:S01]  /*1c00*/  ULDC.64 UR48, c[0x0][0x2b0] ;  /* 0x0000ac0000307ab9 */ /* 0x000fe20000000a00 */
[----:B------:R-:W-:Y:S01]  /*1c10*/  PLOP3.LUT P0, PT, PT, PT, UP1, 0x80, 0x0 ;  /* 0x000000000000781c */ /* 0x000fe20003f0f018 */
[----:B------:R-:W-:Y:S01]  /*1c20*/  UIMAD.WIDE UR8, UR36, 0x4, UR48 ;  /* 0x00000004240878a5 */ /* 0x000fe2000f8e0230 */
[----:B------:R-:W-:Y:S01]  /*1c30*/  LEA R230, P2, R6, UR38, 0x1 ;  /* 0x0000002606e67c11 */ /* 0x000fe2000f8408ff */
[----:B------:R-:W-:Y:S01]  /*1c40*/  UMOV UR15, UR20 ;  /* 0x00000014000f7c82 */ /* 0x000fe20008000000 */
[----:B------:R-:W-:Y:S01]  /*1c50*/  LEA.HI.X R233, R8, UR41, R9, 0x1, P3 ;  /* 0x0000002908e97c11 */ /* 0x000fe200098f0c09 */
[----:B------:R-:W-:Y:S01]  /*1c60*/  UMOV UR14, UR21 ;  /* 0x00000015000e7c82 */ /* 0x000fe20008000000 */
        /* <DEDUP_REMOVED lines=21> */
.L_x_845:
        /* <DEDUP_REMOVED lines=19> */
.L_x_846:
        /* <DEDUP_REMOVED lines=33> */
.L_x_848:
[----:B------:R-:W-:Y:S05]  /*2100*/  BSYNC B0 ;  /* 0x0000000000007941 */ /* 0x000fea0003800000 */
.L_x_847:
        /* <DEDUP_REMOVED lines=16> */
.L_x_850:
[----:B------:R-:W-:Y:S05]  /*2210*/  BSYNC B0 ;  /* 0x0000000000007941 */ /* 0x000fea0003800000 */
.L_x_849:
        /* <DEDUP_REMOVED lines=29> */
.L_x_852:
[----:B------:R-:W-:Y:S05]  /*23f0*/  BSYNC B0 ;  /* 0x0000000000007941 */ /* 0x000fea0003800000 */
.L_x_851:
        /* <DEDUP_REMOVED lines=16> */
.L_x_844:
[----:B------:R-:W-:Y:S01]  /*2500*/  PLOP3.LUT P0, PT, PT, PT, UP4, 0x80, 0x0 ;  /* 0x000000000000781c */ /* 0x000fe20003f0f048 */
[----:B------:R-:W-:Y:S01]  /*2510*/  UIMAD UR20, UR5, -0x40, UR19 ;  /* 0xffffffc0051478a4 */ /* 0x000fe2000f8e0213 */
[----:B------:R-:W-:Y:S01]  /*2520*/  VIADD R8, R0, 0x20 ;  /* 0x0000002000087836 */ /* 0x000fe20000000000 */
[----:B------:R-:W-:Y:S01]  /*2530*/  LEA R228, R248, UR4, 0x1 ;  /* 0x00000004f8e47c11 */ /* 0x000fe2000f8e08ff */
[----:B------:R-:W-:Y:S01]  /*2540*/  IMAD.WIDE.U32 R6, R10, 0x40, RZ ;  /* 0x000000400a067825 */ /* 0x000fe200078e00ff */
[----:B------:R-:W-:Y:S01]  /*2550*/  ULEA.HI UR21, UR5, UR5, URZ, 0x1 ;  /* 0x0000000505157291 */ /* 0x000fe2000f8f083f */
[----:B------:R-:W-:Y:S07]  /*2560*/  BSSY B0, `(.L_x_854) ;  /* 0x000003d000007945 */ /* 0x000fee0003800000 */
[----:B------:R-:W-:Y:S01]  /*2570*/  @P0 BAR.SYNC.DEFER_BLOCKING 0x0 ;  /* 0x0000000000000b1d */ /* 0x000fe20000010000 */
[----:B------:R-:W-:Y:S01]  /*2580*/  ISETP.GE.AND P1, PT, R8, UR20, PT ;  /* 0x0000001408007c0c */ /* 0x000fe2000bf26270 */
[----:B------:R-:W-:Y:S01]  /*2590*/  IMAD.SHL.U32 R11, R11, 0x40, RZ ;  /* 0x000000400b0b7824 */ /* 0x000fe200078e00ff */
[----:B------:R-:W-:Y:S01]  /*25a0*/  ISETP.GE.AND P2, PT, R0, UR20, PT ;  /* 0x0000001400007c0c */ /* 0x000fe2000bf46270 */
[----:B------:R-:W-:Y:S01]  /*25b0*/  ULOP3.LUT UR21, UR21, 0xfffffffe, URZ, 0xc0, !UPT ;  /* 0xfffffffe15157892 */ /* 0x000fe2000f8ec03f */
[----:B------:R-:W-:-:S03]  /*25c0*/  VIADD R5, R248, 0x4000 ;  /* 0x00004000f8057836 */ /* 0x000fc60000000000 */
[----:B------:R-:W-:-:S04]  /*25d0*/  UIADD3 UR21, UR5, -UR21, URZ ;  /* 0x8000001505157290 */ /* 0x000fc8000fffe03f */
[----:B------:R-:W-:Y:S02]  /*25e0*/  UISETP.NE.AND UP0, UPT, UR21, 0x1, UPT ;  /* 0x000000011500788c */ /* 0x000fe4000bf05270 */
[----:B------:R-:W-:-:S04]  /*25f0*/  @!P1 IADD3 R6, P3, R230, R6, RZ ;  /* 0x00000006e6069210 */ /* 0x000fc80007f7e0ff */
[----:B------:R-:W-:Y:S02]  /*2600*/  @!P1 IADD3.X R7, R231, R7, R11, P3, !PT ;  /* 0x00000007e7079210 */ /* 0x000fe40001ffe40b */
[----:B------:R-:W-:Y:S01]  /*2610*/  PLOP3.LUT P0, PT, PT, PT, UP0, 0x80, 0x0 ;  /* 0x000000000000781c */ /* 0x000fe20003f0f008 */
[----:B------:R1:W-:Y:S03]  /*2620*/  @P2 STS.128 [R228+0x10000], RZ ;  /* 0x010000ffe4002388 */ /* 0x0003e60000000c00 */
[----:B------:R-:W-:Y:S01]  /*2630*/  SEL R5, R5, R248, !P0 ;  /* 0x000000f805057207 */ /* 0x000fe20004000000 */
[----:B------:R1:W-:Y:S03]  /*2640*/  @P2 STS.128 [R228+0x12000], RZ ;  /* 0x012000ffe4002388 */ /* 0x0003e60000000c00 */
[----:B------:R-:W-:Y:S01]  /*2650*/  LEA R227, R5, UR4, 0x1 ;  /* 0x0000000405e37c11 */ /* 0x000fe2000f8e08ff */
[----:B------:R1:W-:Y:S04]  /*2660*/  @P2 STS.128 [R228+0x14000], RZ ;  /* 0x014000ffe4002388 */ /* 0x0003e80000000c00 */
[----:B------:R1:W-:Y:S04]  /*2670*/  @P2 STS.128 [R228+0x16000], RZ ;  /* 0x016000ffe4002388 */ /* 0x0003e80000000c00 */
[----:B------:R-:W-:Y:S01]  /*2680*/  @!PT LDS RZ, [RZ] ;  /* 0x00000000fffff984 */ /* 0x000fe20000000800 */
[----:B------:R-:W-:Y:S01]  /*2690*/  @!PT LDS RZ, [RZ] ;  /* 0x00000000fffff984 */ /* 0x000fe20000000800 */
[----:B------:R-:W-:Y:S01]  /*26a0*/  @!PT LDS RZ, [RZ] ;  /* 0x00000000fffff984 */ /* 0x000fe20000000800 */
[----:B------:R1:W-:Y:S04]  /*26b0*/  @!P2 LDGSTS.E.BYPASS.LTC128B.128 [R228+0x10000], desc[UR6][R230.64] ;  /* 0x10000000e6e4afae */ /* 0x0003e8000b901d46 */
[----:B------:R1:W-:Y:S04]  /*26c0*/  @!P2 LDGSTS.E.BYPASS.LTC128B.128 [R228+0x12000], desc[UR6][R230.64+0x80] ;  /* 0x12000080e6e4afae */ /* 0x0003e8000b901d46 */
[----:B------:R1:W-:Y:S04]  /*26d0*/  @!P2 LDGSTS.E.BYPASS.LTC128B.128 [R228+0x14000], desc[UR6][R230.64+0x100] ;  /* 0x14000100e6e4afae */ /* 0x0003e8000b901d46 */
        /* <DEDUP_REMOVED lines=11> */
[----:B------:R1:W-:Y:S01]  /*2790*/  @!P1 LDGSTS.E.BYPASS.LTC128B.128 [R228+0x17000], desc[UR6][R6.64+0x180] ;  /* 0x1700018006e49fae */ /* 0x0003e2000b901d46 */
        /* <DEDUP_REMOVED lines=18> */
.L_x_855:
[----:B------:R-:W-:Y:S01]  /*28c0*/  @!PT LDS RZ, [RZ] ;  /* 0x00000000fffff984 */ /* 0x000fe20000000800 */
[----:B------:R-:W-:Y:S01]  /*28d0*/  @!PT LDS RZ, [RZ] ;  /* 0x00000000fffff984 */ /* 0x000fe20000000800 */
[----:B------:R-:W-:Y:S01]  /*28e0*/  @!PT LDS RZ, [RZ] ;  /* 0x00000000fffff984 */ /* 0x000fe20000000800 */
[----:B------:R2:W-:Y:S04]  /*28f0*/  LDGSTS.E.BYPASS.LTC128B.128 [R227], desc[UR6][R232.64] ;  /* 0x00000000e8e37fae */ /* 0x0005e8000b901d46 */
[----:B------:R2:W-:Y:S04]  /*2900*/  LDGSTS.E.BYPASS.LTC128B.128 [R227+0x2000], desc[UR6][R232.64+0x80] ;  /* 0x02000080e8e37fae */ /* 0x0005e8000b901d46 */
[----:B------:R2:W-:Y:S04]  /*2910*/  LDGSTS.E.BYPASS.LTC128B.128 [R227+0x4000], desc[UR6][R232.64+0x100] ;  /* 0x04000100e8e37fae */ /* 0x0005e8000b901d46 */
[----:B------:R2:W-:Y:S02]  /*2920*/  LDGSTS.E.BYPASS.LTC128B.128 [R227+0x6000], desc[UR6][R232.64+0x180] ;  /* 0x06000180e8e37fae */ /* 0x0005e4000b901d46 */
.L_x_856:
[----:B------:R-:W-:Y:S05]  /*2930*/  BSYNC B0 ;  /* 0x0000000000007941 */ /* 0x000fea0003800000 */
.L_x_854:
        /* <DEDUP_REMOVED lines=21> */
.L_x_858:
[----:B------:R-:W-:Y:S01]  /*2a90*/  IMAD.U32 R5, RZ, RZ, UR21 ;  /* 0x00000015ff057e24 */ /* 0x000fe2000f8e00ff */
[----:B-1----:R-:W-:-:S04]  /*2aa0*/  IADD3 R6, P1, R232, UR24, RZ ;  /* 0x00000018e8067c10 */ /* 0x002fc8000ff3e0ff */
        /* <DEDUP_REMOVED lines=8> */
.L_x_859:
[----:B------:R-:W-:Y:S05]  /*2b30*/  BSYNC B0 ;  /* 0x0000000000007941 */ /* 0x000fea0003800000 */
.L_x_857:
[----:B------:R-:W-:Y:S01]  /*2b40*/  UIMAD UR21, UR35, UR12, URZ ;  /* 0x0000000c231572a4 */ /* 0x000fe2000f8e023f */
[----:B-1----:R-:W-:Y:S01]  /*2b50*/  IMAD.U32 R6, RZ, RZ, UR12 ;  /* 0x0000000cff067e24 */ /* 0x002fe2000f8e00ff */
[----:B------:R-:W-:Y:S01]  /*2b60*/  UIMAD UR23, UR35, UR16, URZ ;  /* 0x00000010231772a4 */ /* 0x000fe2000f8e023f */
[----:B------:R-:W-:Y:S01]  /*2b70*/  IMAD.U32 R5, RZ, RZ, UR16 ;  /* 0x00000010ff057e24 */ /* 0x000fe2000f8e00ff */
[----:B------:R-:W-:Y:S01]  /*2b80*/  UIMAD UR24, UR28, UR13, UR21 ;  /* 0x0000000d1c1872a4 */ /* 0x000fe2000f8e0215 */
[--C-:B------:R-:W-:Y:S01]  /*2b90*/  IMAD.WIDE.U32 R6, R6, UR28, R2.reuse ;  /* 0x0000001c06067c25 */ /* 0x100fe2000f8e0002 */
[----:B------:R-:W-:Y:S01]  /*2ba0*/  UIMAD UR21, UR11, -0x40, UR10 ;  /* 0xffffffc00b1578a4 */ /* 0x000fe2000f8e020a */
[----:B------:R-:W1:Y:S01]  /*2bb0*/  LDC R246, c[0x0][0x270] ;  /* 0x00009c00fff67b82 */ /* 0x000e620000000800 */
[----:B------:R-:W-:Y:S01]  /*2bc0*/  UIMAD UR23, UR28, UR17, UR23 ;  /* 0x000000111c1772a4 */ /* 0x000fe2000f8e0217 */
[----:B------:R-:W-:Y:S01]  /*2bd0*/  IMAD.WIDE.U32 R2, R5, UR28, R2 ;  /* 0x0000001c05027c25 */ /* 0x000fe2000f8e0002 */
[----:B------:R-:W-:Y:S01]  /*2be0*/  IADD3 R6, P2, R6, UR26, RZ ;  /* 0x0000001a06067c10 */ /* 0x000fe2000ff5e0ff */
[----:B------:R-:W-:Y:S01]  /*2bf0*/  ULDC UR36, c[0x0][0x2dc] ;  /* 0x0000b70000247ab9 */ /* 0x000fe20000000800 */
[----:B------:R-:W-:Y:S01]  /*2c00*/  ISETP.GE.AND P1, PT, R8, UR21, PT ;  /* 0x0000001508007c0c */ /* 0x000fe2000bf26270 */
[----:B------:R-:W-:Y:S01]  /*2c10*/  IMAD.U32 R5, RZ, RZ, UR24 ;  /* 0x00000018ff057e24 */ /* 0x000fe2000f8e00ff */
[----:B------:R-:W-:Y:S01]  /*2c20*/  IADD3 R2, P3, R2, UR29, RZ ;  /* 0x0000001d02027c10 */ /* 0x000fe2000ff7e0ff */
[----:B------:R-:W-:-:S03]  /*2c30*/  ULDC.64 UR24, c[0x0][0x268] ;  /* 0x00009a0000187ab9 */ /* 0x000fc60000000a00 */
[----:B------:R-:W-:Y:S01]  /*2c40*/  IADD3.X R7, R7, UR27, R5, P2, !PT ;  /* 0x0000001b07077c10 */ /* 0x000fe200097fe405 */
[----:B------:R-:W-:Y:S01]  /*2c50*/  IMAD.U32 R5, RZ, RZ, UR23 ;  /* 0x00000017ff057e24 */ /* 0x000fe2000f8e00ff */
[----:B------:R-:W-:Y:S01]  /*2c60*/  ISETP.GE.AND P2, PT, R0, UR21, PT ;  /* 0x0000001500007c0c */ /* 0x000fe2000bf46270 */
[----:B------:R-:W-:Y:S02]  /*2c70*/  ULDC.64 UR26, c[0x0][0x260] ;  /* 0x00009800001a7ab9 */ /* 0x000fe40000000a00 */
[C---:B------:R-:W-:Y:S01]  /*2c80*/  IMAD R8, R14.reuse, UR26, RZ ;  /* 0x0000001a0e087c24 */ /* 0x040fe2000f8e02ff */
[----:B------:R-:W-:Y:S01]  /*2c90*/  IADD3.X R3, R3, UR30, R5, P3, !PT ;  /* 0x0000001e03037c10 */ /* 0x000fe20009ffe405 */
[----:B------:R-:W-:Y:S01]  /*2ca0*/  IMAD R5, R14, UR24, RZ ;  /* 0x000000180e057c24 */ /* 0x000fe2000f8e02ff */
[----:B------:R-:W2:Y:S01]  /*2cb0*/  @!P1 LDC.64 R20, c[0x0][0x218] ;  /* 0x00008600ff149b82 */ /* 0x000ea20000000a00 */
[C---:B------:R-:W-:Y:S02]  /*2cc0*/  IMAD R9, R4.reuse, UR27, R8 ;  /* 0x0000001b04097c24 */ /* 0x040fe4000f8e0208 */
[----:B------:R-:W-:-:S04]  /*2cd0*/  IMAD.WIDE.U32 R6, R4, UR26, R6 ;  /* 0x0000001a04067c25 */ /* 0x000fc8000f8e0006 */
[C---:B------:R-:W-:Y:S01]  /*2ce0*/  IMAD R8, R4.reuse, UR25, R5 ;  /* 0x0000001904087c24 */ /* 0x040fe2000f8e0205 */
[----:B------:R-:W3:Y:S01]  /*2cf0*/  @!P2 LDC.64 R22, c[0x0][0x218] ;  /* 0x00008600ff16ab82 */ /* 0x000ee20000000a00 */
[----:B------:R-:W-:Y:S01]  /*2d00*/  IMAD.WIDE.U32 R2, R4, UR24, R2 ;  /* 0x0000001804027c25 */ /* 0x000fe2000f8e0002 */
[----:B------:R1:W-:Y:S03]  /*2d10*/  @P2 STS.128 [R228+0x18000], RZ ;  /* 0x018000ffe4002388 */ /* 0x0003e60000000c00 */
[----:B------:R-:W-:Y:S01]  /*2d20*/  IMAD.IADD R5, R7, 0x1, R9 ;  /* 0x0000000107057824 */ /* 0x000fe200078e0209 */
[----:B------:R-:W-:Y:S01]  /*2d30*/  @!P1 IADD3 R7, P3, R0, 0x20, RZ ;  /* 0x0000002000079810 */ /* 0x000fe20007f7e0ff */
[----:B------:R-:W-:Y:S01]  /*2d40*/  IMAD.IADD R3, R3, 0x1, R8 ;  /* 0x0000000103037824 */ /* 0x000fe200078e0208 */
[----:B------:R-:W4:Y:S01]  /*2d50*/  @!P2 LDC.64 R28, c[0x0][0x220] ;  /* 0x00008800ff1cab82 */ /* 0x000f220000000a00 */
[--C-:B------:R-:W-:Y:S01]  /*2d60*/  @!P2 IMAD.MOV.U32 R4, RZ, RZ, R6.reuse ;  /* 0x000000ffff04a224 */ /* 0x100fe200078e0006 */
[----:B------:R1:W-:Y:S01]  /*2d70*/  @P2 STS.128 [R228+0x1a000], RZ ;  /* 0x01a000ffe4002388 */ /* 0x0003e20000000c00 */
[----:B------:R-:W-:-:S02]  /*2d80*/  @!P1 IMAD.MOV.U32 R8, RZ, RZ, R6 ;  /* 0x000000ffff089224 */ /* 0x000fc400078e0006 */
[----:B------:R-:W-:Y:S01]  /*2d90*/  @!P1 IMAD.X R6, RZ, RZ, R15, P3 ;  /* 0x000000ffff069224 */ /* 0x000fe200018e060f */
[C---:B------:R-:W-:Y:S01]  /*2da0*/  @!P1 IADD3 R10, P3, R0.reuse, 0x20, RZ ;  /* 0x00000020000a9810 */ /* 0x040fe20007f7e0ff */
[C---:B------:R-:W-:Y:S01]  /*2db0*/  @!P2 IMAD R11, R15.reuse, UR12, RZ ;  /* 0x0000000c0f0bac24 */ /* 0x040fe2000f8e02ff */
[----:B------:R1:W-:Y:S01]  /*2dc0*/  @P2 STS.128 [R228+0x1c000], RZ ;  /* 0x01c000ffe4002388 */ /* 0x0003e20000000c00 */
[----:B------:R-:W-:Y:S01]  /*2dd0*/  @!P2 IMAD R12, R15, UR16, RZ ;  /* 0x000000100f0cac24 */ /* 0x000fe2000f8e02ff */
[----:B------:R-:W1:Y:S01]  /*2de0*/  @!P1 LDC.64 R24, c[0x0][0x220] ;  /* 0x00008800ff189b82 */ /* 0x000e620000000a00 */
[----:B------:R-:W-:Y:S01]  /*2df0*/  @!P2 IMAD R18, R0, UR13, R11 ;  /* 0x0000000d0012ac24 */ /* 0x000fe2000f8e020b */
[----:B------:R1:W-:Y:S01]  /*2e00*/  @P2 STS.128 [R228+0x1e000], RZ ;  /* 0x01e000ffe4002388 */ /* 0x0003e20000000c00 */
[----:B------:R-:W-:Y:S02]  /*2e10*/  @!P1 IMAD.X R11, RZ, RZ, R15, P3 ;  /* 0x000000ffff0b9224 */ /* 0x000fe400018e060f */
[----:B------:R-:W-:-:S02]  /*2e20*/  @!P1 IMAD.MOV.U32 R9, RZ, RZ, R5 ;  /* 0x000000ffff099224 */ /* 0x000fc400078e0005 */
[----:B------:R-:W-:-:S04]  /*2e30*/  @!P2 IMAD.WIDE.U32 R14, R0, UR12, R4 ;  /* 0x0000000c000eac25 */ /* 0x000fc8000f8e0004 */
[C---:B------:R-:W-:Y:S02]  /*2e40*/  @!P2 IMAD R19, R0.reuse, UR17, R12 ;  /* 0x000000110013ac24 */ /* 0x040fe4000f8e020c */
[--C-:B------:R-:W-:Y:S02]  /*2e50*/  @!P1 IMAD.MOV.U32 R16, RZ, RZ, R2.reuse ;  /* 0x000000ffff109224 */ /* 0x100fe400078e0002 */
[----:B------:R-:W-:-:S04]  /*2e60*/  @!P2 IMAD.WIDE.U32 R12, R0, UR16, R2 ;  /* 0x00000010000cac25 */ /* 0x000fc8000f8e0002 */
[----:B------:R-:W-:Y:S01]  /*2e70*/  @!P1 IMAD.WIDE.U32 R4, R7, UR12, R8 ;  /* 0x0000000c07049c25 */ /* 0x000fe2000f8e0008 */
[----:B---3--:R-:W-:-:S03]  /*2e80*/  @!P2 LEA R8, P4, R14, R22, 0x1 ;  /* 0x000000160e08a211 */ /* 0x008fc600078808ff */
[----:B------:R-:W-:Y:S02]  /*2e90*/  @!P2 IMAD.IADD R2, R15, 0x1, R18 ;  /* 0x000000010f02a824 */ /* 0x000fe400078e0212 */
[----:B------:R-:W-:Y:S02]  /*2ea0*/  @!P1 IMAD R6, R6, UR12, RZ ;  /* 0x0000000c06069c24 */ /* 0x000fe4000f8e02ff */
[----:B------:R-:W-:Y:S01]  /*2eb0*/  @!P1 IMAD R0, R11, UR16, RZ ;  /* 0x000000100b009c24 */ /* 0x000fe2000f8e02ff */
[----:B------:R-:W-:Y:S01]  /*2ec0*/  @!P2 LEA.HI.X R9, R14, R23, R2, 0x1, P4 ;  /* 0x000000170e09a211 */ /* 0x000fe200020f0c02 */
[----:B------:R-:W-:Y:S02]  /*2ed0*/  @!P1 IMAD R6, R7, UR13, R6 ;  /* 0x0000000d07069c24 */ /* 0x000fe4000f8e0206 */
[----:B------:R-:W-:Y:S02]  /*2ee0*/  @!P1 IMAD.MOV.U32 R17, RZ, RZ, R3 ;  /* 0x000000ffff119224 */ /* 0x000fe400078e0003 */
[----:B------:R-:W-:Y:S01]  /*2ef0*/  @!PT LDS RZ, [RZ] ;  /* 0x00000000fffff984 */ /* 0x000fe20000000800 */
[----:B------:R-:W-:Y:S01]  /*2f00*/  @!PT LDS RZ, [RZ] ;  /* 0x00000000fffff984 */ /* 0x000fe20000000800 */
[----:B------:R-:W-:Y:S01]  /*2f10*/  @!PT LDS RZ, [RZ] ;  /* 0x00000000fffff984 */ /* 0x000fe20000000800 */
[----:B------:R-:W-:Y:S01]  /*2f20*/  @!P2 LDGSTS.E.BYPASS.LTC128B.128 [R228+0x18000], desc[UR6][R8.64] ;  /* 0x1800000008e4afae */ /* 0x000fe2000b901d46 */
[----:B------:R-:W-:Y:S01]  /*2f30*/  @!P1 IMAD.IADD R5, R5, 0x1, R6 ;  /* 0x0000000105059824 */ /* 0x000fe200078e0206 */
[----:B--2---:R-:W-:Y:S01]  /*2f40*/  @!P1 LEA R6, P3, R4, R20, 0x1 ;  /* 0x0000001404069211 */ /* 0x004fe200078608ff */
[----:B------:R-:W-:Y:S01]  /*2f50*/  @!P1 IMAD R3, R10, UR17, R0 ;  /* 0x000000110a039c24 */ /* 0x000fe2000f8e0200 */
[----:B------:R-:W-:Y:S01]  /*2f60*/  @!P2 LDGSTS.E.BYPASS.LTC128B.128 [R228+0x1a000], desc[UR6][R8.64+0x80] ;  /* 0x1a00008008e4afae */ /* 0x000fe2000b901d46 */
[----:B------:R-:W-:Y:S01]  /*2f70*/  @!P2 IMAD.IADD R0, R13, 0x1, R19 ;  /* 0x000000010d00a824 */ /* 0x000fe200078e0213 */
[----:B------:R-:W-:Y:S01]  /*2f80*/  @!P1 LEA.HI.X R7, R4, R21, R5, 0x1, P3 ;  /* 0x0000001504079211 */ /* 0x000fe200018f0c05 */
[----:B------:R-:W-:Y:S01]  /*2f90*/  @!P1 IMAD.WIDE.U32 R10, R10, UR16, R16 ;  /* 0x000000100a0a9c25 */ /* 0x000fe2000f8e0010 */
[----:B------:R-:W-:Y:S01]  /*2fa0*/  @!P2 LDGSTS.E.BYPASS.LTC128B.128 [R228+0x1c000], desc[UR6][R8.64+0x100] ;  /* 0x1c00010008e4afae */ /* 0x000fe2000b901d46 */
[----:B----4-:R-:W-:-:S02]  /*2fb0*/  @!P2 LEA R4, P4, R12, R28, 0x1 ;  /* 0x0000001c0c04a211 */ /* 0x010fc400078808ff */
[----:B------:R-:W-:Y:S01]  /*2fc0*/  IMAD.MOV.U32 R238, RZ, RZ, 0x7f800000 ;  /* 0x7f800000ffee7424 */ /* 0x000fe200078e00ff */
[----:B------:R2:W-:Y:S01]  /*2fd0*/  @!P2 LDGSTS.E.BYPASS.LTC128B.128 [R228+0x1e000], desc[UR6][R8.64+0x180] ;  /* 0x1e00018008e4afae */ /* 0x0005e2000b901d46 */
[----:B------:R-:W-:Y:S01]  /*2fe0*/  @!P2 LEA.HI.X R5, R12, R29, R0, 0x1, P4 ;  /* 0x0000001d0c05a211 */ /* 0x000fe200020f0c00 */
[----:B------:R-:W-:Y:S01]  /*2ff0*/  @!P1 IMAD.IADD R3, R11, 0x1, R3 ;  /* 0x000000010b039824 */ /* 0x000fe200078e0203 */
[C---:B-1----:R-:W-:Y:S01]  /*3000*/  @!P1 LEA R2, P3, R10.reuse, R24, 0x1 ;  /* 0x000000180a029211 */ /* 0x042fe200078608ff */
[----:B------:R1:W-:Y:S01]  /*3010*/  @P1 STS.128 [R228+0x19000], RZ ;  /* 0x019000ffe4001388 */ /* 0x0003e20000000c00 */
[----:B------:R-:W-:Y:S01]  /*3020*/  IMAD.MOV.U32 R239, RZ, RZ, 0x7f800000 ;  /* 0x7f800000ffef7424 */ /* 0x000fe200078e00ff */
[----:B------:R-:W-:Y:S01]  /*3030*/  UIMAD UR12, UR46, UR60, UR56 ;  /* 0x0000003c2e0c72a4 */ /* 0x000fe2000f8e0238 */
[----:B------:R-:W-:Y:S01]  /*3040*/  @!P1 LEA.HI.X R3, R10, R25, R3, 0x1, P3 ;  /* 0x000000190a039211 */ /* 0x000fe200018f0c03 */
[----:B------:R1:W-:Y:S01]  /*3050*/  @P1 STS.128 [R228+0x1b000], RZ ;  /* 0x01b000ffe4001388 */ /* 0x0003e20000000c00 */
[----:B------:R-:W-:-:S02]  /*3060*/  IMAD.MOV.U32 R217, RZ, RZ, 0x20 ;  /* 0x00000020ffd97424 */ /* 0x000fc400078e00ff */
[----:B------:R-:W-:Y:S01]  /*3070*/  IMAD.MOV.U32 R216, RZ, RZ, 0x40 ;  /* 0x00000040ffd87424 */ /* 0x000fe200078e00ff */
[----:B------:R1:W-:Y:S01]  /*3080*/  @P1 STS.128 [R228+0x1d000], RZ ;  /* 0x01d000ffe4001388 */ /* 0x0003e20000000c00 */
[----:B------:R-:W-:Y:S01]  /*3090*/  UIADD3 UR23, UR19, 0x40, UR28 ;  /* 0x0000004013177890 */ /* 0x000fe2000fffe01c */
[----:B------:R-:W-:Y:S01]  /*30a0*/  IMAD.SHL.U32 R249, R245, 0x20, RZ ;  /* 0x00000020f5f97824 */ /* 0x000fe200078e00ff */
[----:B------:R-:W-:Y:S01]  /*30b0*/  CS2R R190, SRZ ;  /* 0x0000000000be7805 */ /* 0x000fe2000001ff00 */
[----:B------:R1:W-:Y:S01]  /*30c0*/  @P1 STS.128 [R228+0x1f000], RZ ;  /* 0x01f000ffe4001388 */ /* 0x0003e20000000c00 */
[----:B------:R-:W-:Y:S01]  /*30d0*/  IMAD.MOV.U32 R252, RZ, RZ, 0x8 ;  /* 0x00000008fffc7424 */ /* 0x000fe200078e00ff */
[----:B------:R-:W-:Y:S01]  /*30e0*/  CS2R R188, SRZ ;  /* 0x0000000000bc7805 */ /* 0x000fe2000001ff00 */
[----:B------:R-:W-:Y:S01]  /*30f0*/  IMAD.MOV.U32 R251, RZ, RZ, 0x4 ;  /* 0x00000004fffb7424 */ /* 0x000fe200078e00ff */
[----:B------:R-:W-:Y:S01]  /*3100*/  @!PT LDS RZ, [RZ] ;  /* 0x00000000fffff984 */ /* 0x000fe20000000800 */
[----:B------:R-:W-:Y:S01]  /*3110*/  @!PT LDS RZ, [RZ] ;  /* 0x00000000fffff984 */ /* 0x000fe20000000800 */
[----:B------:R-:W-:Y:S01]  /*3120*/  @!PT LDS RZ, [RZ] ;  /* 0x00000000fffff984 */ /* 0x000fe20000000800 */
[----:B------:R-:W-:Y:S01]  /*3130*/  @!P1 LDGSTS.E.BYPASS.LTC128B.128 [R228+0x19000], desc[UR6][R6.64] ;  /* 0x1900000006e49fae */ /* 0x000fe2000b901d46 */
[----:B------:R-:W-:-:S02]  /*3140*/  CS2R R194, SRZ ;  /* 0x0000000000c27805 */ /* 0x000fc4000001ff00 */
[----:B------:R-:W-:Y:S02]  /*3150*/  CS2R R192, SRZ ;  /* 0x0000000000c07805 */ /* 0x000fe4000001ff00 */
[----:B------:R-:W-:Y:S01]  /*3160*/  CS2R R186, SRZ ;  /* 0x0000000000ba7805 */ /* 0x000fe2000001ff00 */
[----:B------:R-:W-:Y:S01]  /*3170*/  @!P1 LDGSTS.E.BYPASS.LTC128B.128 [R228+0x1b000], desc[UR6][R6.64+0x80] ;  /* 0x1b00008006e49fae */ /* 0x000fe2000b901d46 */
[----:B------:R-:W-:Y:S02]  /*3180*/  CS2R R184, SRZ ;  /* 0x0000000000b87805 */ /* 0x000fe4000001ff00 */
[----:B------:R-:W-:Y:S01]  /*3190*/  CS2R R182, SRZ ;  /* 0x0000000000b67805 */ /* 0x000fe2000001ff00 */
[----:B--2---:R-:W2:Y:S01]  /*31a0*/  LDC.64 R8, c[0x0][0x3b8] ;  /* 0x0000ee00ff087b82 */ /* 0x004ea20000000a00 */
        /* <DEDUP_REMOVED lines=67> */
[----:B------:R-:W-:Y:S02]  /*35e0*/  ISETP.GE.AND P2, PT, R229, UR20, PT ;  /* 0x00000014e5007c0c */ /* 0x000fe4000bf46270 */
        /* <DEDUP_REMOVED lines=10> */
[----:B------:R-:W0:Y:S01]  /*3690*/  LDGDEPBAR ;  /* 0x00000000000079af */ /* 0x000e220000000000 */
[----:B------:R-:W-:Y:S01]  /*36a0*/  ULDC.U8 UR17, c[0x0][0x388] ;  /* 0x0000e20000117ab9 */ /* 0x000fe20000000000 */
[----:B------:R-:W-:Y:S02]  /*36b0*/  ULDC UR16, c[0x0][0x2ec] ;  /* 0x0000bb0000107ab9 */ /* 0x000fe40000000800 */
[----:B--2---:R-:W2:Y:S04]  /*36c0*/  LDG.E.64 R4, desc[UR6][R8.64+0x8] ;  /* 0x0000080608047981 */ /* 0x004ea8000c1e1b00 */
[----:B------:R-:W4:Y:S01]  /*36d0*/  LDG.E.64 R6, desc[UR6][R8.64] ;  /* 0x0000000608067981 */ /* 0x000f22000c1e1b00 */
[----:B------:R-:W-:-:S05]  /*36e0*/  VIADD R0, R229, 0x8 ;  /* 0x00000008e5007836 */ /* 0x000fca0000000000 */
[----:B------:R-:W-:Y:S02]  /*36f0*/  ISETP.GE.AND P1, PT, R0, UR20, PT ;  /* 0x0000001400007c0c */ /* 0x000fe4000bf26270 */
[----:B------:R-:W-:-:S04]  /*3700*/  LEA.HI R0, R30, R27, RZ, 0x4 ;  /* 0x0000001b1e007211 */ /* 0x000fc800078f20ff */
[----:B------:R-:W-:Y:S01]  /*3710*/  LOP3.LUT R0, R0, 0xfffffff0, RZ, 0xc0, !PT ;  /* 0xfffffff000007812 */ /* 0x000fe200078ec0ff */
[----:B---3--:R-:W-:-:S04]  /*3720*/  IMAD.MOV.U32 R2, RZ, RZ, 0x4 ;  /* 0x00000004ff027424 */ /* 0x008fc800078e00ff */
[----:B------:R-:W-:Y:S02]  /*3730*/  IMAD.IADD R0, R27, 0x1, -R0 ;  /* 0x000000011b007824 */ /* 0x000fe400078e0a00 */
[----:B------:R-:W-:-:S05]  /*3740*/  IMAD.WIDE R2, R229, R2, UR8 ;  /* 0x00000008e5027e25 */ /* 0x000fca000f8e0202 */
[----:B------:R-:W5:Y:S04]  /*3750*/  @!P2 LDG.E R238, desc[UR6][R2.64] ;  /* 0x0000000602eea981 */ /* 0x000f68000c1e1900 */
[----:B------:R3:W5:Y:S01]  /*3760*/  @!P1 LDG.E R239, desc[UR6][R2.64+0x20] ;  /* 0x0000200602ef9981 */ /* 0x000762000c1e1900 */
[----:B------:R-:W-:Y:S01]  /*3770*/  USHF.L.U32 UR12, UR12, 0x5, URZ ;  /* 0x000000050c0c7899 */ /* 0x000fe2000800063f */
[----:B------:R-:W-:Y:S02]  /*3780*/  CS2R R30, SRZ ;  /* 0x00000000001e7805 */ /* 0x000fe4000001ff00 */
[----:B------:R-:W-:Y:S02]  /*3790*/  CS2R R28, SRZ ;  /* 0x00000000001c7805 */ /* 0x000fe4000001ff00 */
[----:B------:R-:W-:Y:S01]  /*37a0*/  CS2R R24, SRZ ;  /* 0x0000000000187805 */ /* 0x000fe2000001ff00 */
[----:B------:R-:W-:-:S02]  /*37b0*/  USHF.R.S32.HI UR13, URZ, 0x1f, UR12 ;  /* 0x0000001f3f0d7899 */ /* 0x000fc4000801140c */
[----:B------:R-:W-:Y:S01]  /*37c0*/  UIADD3 UR23, UR23, -UR10, URZ ;  /* 0x8000000a17177290 */ /* 0x000fe2000fffe03f */
[----:B---3--:R-:W-:-:S04]  /*37d0*/  SHF.R.S32.HI R2, RZ, 0x1f, R0 ;  /* 0x0000001fff027819 */ /* 0x008fc80000011400 */
[----:B------:R-:W-:-:S04]  /*37e0*/  LEA.HI R2, R2, R0, RZ, 0x3 ;  /* 0x0000000002027211 */ /* 0x000fc800078f18ff */
[----:B------:R-:W-:-:S05]  /*37f0*/  LOP3.LUT R2, R2, 0xfffffff8, RZ, 0xc0, !PT ;  /* 0xfffffff802027812 */ /* 0x000fca00078ec0ff */
[----:B------:R-:W-:Y:S01]  /*3800*/  IMAD.IADD R0, R0, 0x1, -R2 ;  /* 0x0000000100007824 */ /* 0x000fe200078e0a02 */
[--C-:B------:R-:W-:Y:S02]  /*3810*/  SHF.R.S32.HI R2, RZ, 0x1f, R26.reuse ;  /* 0x0000001fff027819 */ /* 0x100fe4000001141a */
[----:B--2---:R-:W-:Y:S02]  /*3820*/  IADD3 R240, P4, P3, R4, UR12, R26 ;  /* 0x0000000c04f07c10 */ /* 0x004fe4000fb9e01a */
[----:B------:R-:W-:Y:S02]  /*3830*/  CS2R R26, SRZ ;  /* 0x00000000001a7805 */ /* 0x000fe4000001ff00 */
[----:B------:R-:W-:Y:S01]  /*3840*/  R2P PR, R0, 0x6 ;  /* 0x0000000600007804 */ /* 0x000fe20000000000 */
[----:B------:R-:W-:Y:S01]  /*3850*/  VIADD R0, R222, 0x4000 ;  /* 0x00004000de007836 */ /* 0x000fe20000000000 */
[----:B------:R-:W-:Y:S01]  /*3860*/  IADD3.X R244, R5, UR13, R2, P4, P3 ;  /* 0x0000000d05f47c10 */ /* 0x000fe2000a7e6402 */
[----:B------:R-:W-:Y:S01]  /*3870*/  VIADD R2, R223, 0x4000 ;  /* 0x00004000df027836 */ /* 0x000fe20000000000 */
[----:B----4-:R-:W-:Y:S01]  /*3880*/  R2UR UR20, R7 ;  /* 0x00000000071472ca */ /* 0x010fe200000e0000 */
[----:B------:R-:W-:Y:S01]  /*3890*/  IMAD.WIDE.U32 R240, R240, -0x2daee0ad, RZ ;  /* 0xd2511f53f0f07825 */ /* 0x000fe200078e00ff */
[----:B------:R-:W-:-:S02]  /*38a0*/  R2UR UR21, R6 ;  /* 0x00000000061572ca */ /* 0x000fc400000e0000 */
[----:B------:R-:W-:Y:S02]  /*38b0*/  SEL R217, R217, 0xffffffe0, !P1 ;  /* 0xffffffe0d9d97807 */ /* 0x000fe40004800000 */
[----:B------:R-:W-:Y:S02]  /*38c0*/  SEL R216, R216, 0xffffffc0, !P2 ;  /* 0xffffffc0d8d87807 */ /* 0x000fe40005000000 */
[----:B------:R-:W-:Y:S01]  /*38d0*/  SEL R0, R0, R222, !P0 ;  /* 0x000000de00007207 */ /* 0x000fe20004000000 */
[----:B------:R-:W-:Y:S01]  /*38e0*/  IMAD.IADD R219, R218, 0x1, R217 ;  /* 0x00000001dadb7824 */ /* 0x000fe200078e02d9 */
[----:B------:R-:W-:Y:S01]  /*38f0*/  SEL R2, R2, R223, !P0 ;  /* 0x000000df02027207 */ /* 0x000fe20004000000 */
[----:B------:R-:W-:Y:S01]  /*3900*/  IMAD.IADD R220, R218, 0x1, R216 ;  /* 0x00000001dadc7824 */ /* 0x000fe200078e02d8 */
[----:B------:R-:W-:Y:S01]  /*3910*/  LEA R213, R0, UR4, 0x1 ;  /* 0x0000000400d57c11 */ /* 0x000fe2000f8e08ff */
[----:B------:R-:W-:Y:S01]  /*3920*/  IMAD.IADD R221, R216, 0x1, R219 ;  /* 0x00000001d8dd7824 */ /* 0x000fe200078e02db */
[----:B------:R-:W-:Y:S01]  /*3930*/  LEA R208, R2, UR4, 0x1 ;  /* 0x0000000402d07c11 */ /* 0x000fe2000f8e08ff */
[----:B------:R-:W-:-:S02]  /*3940*/  UIADD3 UR35, UR21, -0x61c88647, URZ ;  /* 0x9e3779b915237890 */ /* 0x000fc4000fffe03f */
[----:B------:R-:W-:Y:S02]  /*3950*/  UIADD3 UR34, UR20, -0x4498517b, URZ ;  /* 0xbb67ae8514227890 */ /* 0x000fe4000fffe03f */
[----:B------:R-:W-:Y:S02]  /*3960*/  UIADD3 UR33, UR21, 0x3c6ef372, URZ ;  /* 0x3c6ef37215217890 */ /* 0x000fe4000fffe03f */
[----:B------:R-:W-:Y:S02]  /*3970*/  UIADD3 UR32, UR20, 0x76cf5d0a, URZ ;  /* 0x76cf5d0a14207890 */ /* 0x000fe4000fffe03f */
[----:B------:R-:W-:Y:S02]  /*3980*/  UIADD3 UR31, UR21, -0x255992d5, URZ ;  /* 0xdaa66d2b151f7890 */ /* 0x000fe4000fffe03f */
[----:B------:R-:W-:Y:S02]  /*3990*/  UIADD3 UR30, UR20, 0x32370b8f, URZ ;  /* 0x32370b8f141e7890 */ /* 0x000fe4000fffe03f */
[----:B------:R-:W-:-:S02]  /*39a0*/  UIADD3 UR29, UR21, 0x78dde6e4, URZ ;  /* 0x78dde6e4151d7890 */ /* 0x000fc4000fffe03f */
[----:B------:R-:W-:Y:S02]  /*39b0*/  UIADD3 UR28, UR20, -0x126145ec, URZ ;  /* 0xed9eba14141c7890 */ /* 0x000fe4000fffe03f */
[----:B------:R-:W-:Y:S02]  /*39c0*/  UIADD3 UR27, UR21, 0x1715609d, URZ ;  /* 0x1715609d151b7890 */ /* 0x000fe4000fffe03f */
[----:B------:R-:W-:Y:S02]  /*39d0*/  UIADD3 UR26, UR20, -0x56f99767, URZ ;  /* 0xa9066899141a7890 */ /* 0x000fe4000fffe03f */
[----:B------:R-:W-:Y:S02]  /*39e0*/  UIADD3 UR25, UR21, -0x4ab325aa, URZ ;  /* 0xb54cda5615197890 */ /* 0x000fe4000fffe03f */
[----:B-1----:R-:W-:-:S12]  /*39f0*/  UIADD3 UR24, UR20, 0x646e171e, URZ ;  /* 0x646e171e14187890 */ /* 0x002fd8000fffe03f */
.L_x_862:
[----:B------:R-:W0:Y:S01]  /*3a00*/  LDGDEPBAR ;  /* 0x00000000000079af */ /* 0x000e220000000000 */
[C---:B------:R-:W-:Y:S01]  /*3a10*/  IMAD.IADD R3, R213.reuse, 0x1, R217 ;  /* 0x00000001d5037824 */ /* 0x040fe200078e02d9 */
[----:B------:R-:W-:Y:S01]  /*3a20*/  USHF.L.U32 UR12, UR5, 0x6, URZ ;  /* 0x00000006050c7899 */ /* 0x000fe2000800063f */
[--C-:B------:R-:W-:Y:S01]  /*3a30*/  IMAD.IADD R2, R213, 0x1, R216.reuse ;  /* 0x00000001d5027824 */ /* 0x100fe200078e02d8 */
[----:B-----5:R-:W-:Y:S01]  /*3a40*/  FSETP.NEU.FTZ.AND P0, PT, R239, -INF , PT ;  /* 0xff800000ef00780b */ /* 0x020fe20003f1d000 */
[----:B------:R-:W-:Y:S01]  /*3a50*/  IMAD.IADD R0, R3, 0x1, R216 ;  /* 0x0000000103007824 */ /* 0x000fe200078e02d8 */
[----:B------:R-:W-:Y:S01]  /*3a60*/  FSETP.NEU.FTZ.AND P5, PT, R238, -INF , PT ;  /* 0xff800000ee00780b */ /* 0x000fe20003fbd000 */
[----:B------:R-:W-:Y:S02]  /*3a70*/  UISETP.GE.AND UP0, UPT, UR12, UR23, UPT ;  /* 0x000000170c00728c */ /* 0x000fe4000bf06270 */
[----:B------:R-:W-:Y:S02]  /*3a80*/  USHF.L.U32 UR13, UR11, 0x6, URZ ;  /* 0x000000060b0d7899 */ /* 0x000fe4000800063f */
[----:B------:R-:W-:Y:S02]  /*3a90*/  UISETP.GT.AND UP2, UPT, UR5, UR18, UPT ;  /* 0x000000120500728c */ /* 0x000fe4000bf44270 */
[----:B------:R-:W-:Y:S04]  /*3aa0*/  UIADD3 UR13, UR13, 0x40, URZ ;  /* 0x000000400d0d7890 */ /* 0x000fe8000fffe03f */
[----:B------:R-:W-:Y:S06]  /*3ab0*/  UISETP.LT.AND UP0, UPT, UR13, UR10, UP0 ;  /* 0x0000000a0d00728c */ /* 0x000fec0008701270 */
[----:B------:R-:W-:Y:S01]  /*3ac0*/  PLOP3.LUT P4, PT, PT, PT, UP0, 0x80, 0x0 ;  /* 0x000000000000781c */ /* 0x000fe20003f8f008 */
[----:B------:R-:W-:Y:S04]  /*3ad0*/  DEPBAR.LE SB0, 0x0 ;  /* 0x000080000000791a */ /* 0x000fe80000000000 */
[----:B------:R-:W-:Y:S06]  /*3ae0*/  BAR.SYNC.DEFER_BLOCKING 0x0 ;  /* 0x0000000000007b1d */ /* 0x000fec0000010000 */
[----:B------:R-:W-:Y:S05]  /*3af0*/  LDSM.16.M88.4 R16, [R213] ;  /* 0x00000000d510783b */ /* 0x000fea0000000200 */
[----:B------:R-:W1:Y:S05]  /*3b00*/  LDSM.16.M88.4 R8, [R209+0x18000] ;  /* 0x01800000d108783b */ /* 0x000e6a0000000200 */
[----:B------:R-:W2:Y:S05]  /*3b10*/  LDSM.16.M88.4 R84, [R209+0x18800] ;  /* 0x01880000d154783b */ /* 0x000eaa0000000200 */
[----:B------:R-:W-:Y:S05]  /*3b20*/  LDSM.16.M88.4 R88, [R3] ;  /* 0x000000000358783b */ /* 0x000fea0000000200 */
[----:B------:R-:W3:Y:S05]  /*3b30*/  LDSM.16.M88.4 R92, [R210+0x18000] ;  /* 0x01800000d25c783b */ /* 0x000eea0000000200 */
[----:B------:R-:W4:Y:S05]  /*3b40*/  LDSM.16.M88.4 R96, [R210+0x18800] ;  /* 0x01880000d260783b */ /* 0x000f2a0000000200 */
[----:B------:R-:W-:Y:S05]  /*3b50*/  LDSM.16.M88.4 R100, [R2] ;  /* 0x000000000264783b */ /* 0x000fea0000000200 */
        /* <DEDUP_REMOVED lines=84> */
[----:B------:R4:W-:Y:S05]  /*40a0*/  LDSM.16.M88.4 R100, [R2+0x6000] ;  /* 0x006000000264783b */ /* 0x0009ea0000000200 */
[C---:B------:R-:W-:Y:S01]  /*40b0*/  HMMA.16816.F32.BF16 R8, R92.reuse, R106, R8 ;  /* 0x0000006a5c08723c */ /* 0x040fe20000041808 */
[----:B------:R-:W3:Y:S05]  /*40c0*/  LDSM.16.M88.4 R104, [R212+0x1e000] ;  /* 0x01e00000d468783b */ /* 0x000eea0000000200 */
[C---:B-1----:R-:W-:Y:S06]  /*40d0*/  HMMA.16816.F32.BF16 R12, R92.reuse, R84, R12 ;  /* 0x000000545c0c723c */ /* 0x042fec000004180c */
[----:B------:R-:W-:Y:S01]  /*40e0*/  HMMA.16816.F32.BF16 R16, R92, R86, R16 ;  /* 0x000000565c10723c */ /* 0x000fe20000041810 */
[----:B------:R-:W1:Y:S05]  /*40f0*/  LDSM.16.M88.4 R84, [R212+0x1e800] ;  /* 0x01e80000d454783b */ /* 0x000e6a0000000200 */
[C---:B--2---:R-:W-:Y:S01]  /*4100*/  HMMA.16816.F32.BF16 R4, R96.reuse, R108, R4 ;  /* 0x0000006c6004723c */ /* 0x044fe20000041804 */
[----:B------:R2:W-:Y:S01]  /*4110*/  LDSM.16.M88.4 R92, [R0+0x6000] ;  /* 0x00600000005c783b */ /* 0x0005e20000000200 */
[----:B----4-:R-:W-:Y:S04]  /*4120*/  IMAD.U32 R2, RZ, RZ, UR5 ;  /* 0x00000005ff027e24 */ /* 0x010fe8000f8e00ff */
[C---:B------:R-:W-:Y:S01]  /*4130*/  HMMA.16816.F32.BF16 R8, R96.reuse, R110, R8 ;  /* 0x0000006e6008723c */ /* 0x040fe20000041808 */
[----:B------:R-:W4:Y:S04]  /*4140*/  LDSM.16.M88.4 R108, [R211+0x1e000] ;  /* 0x01e00000d36c783b */ /* 0x000f280000000200 */
[----:B------:R-:W-:Y:S01]  /*4150*/  IMAD R2, R2, 0x4, R247 ;  /* 0x0000000402027824 */ /* 0x000fe200078e02f7 */
[C---:B---3--:R-:W-:Y:S01]  /*4160*/  HMMA.16816.F32.BF16 R12, R96.reuse, R88, R12 ;  /* 0x00000058600c723c */ /* 0x048fe2000004180c */
[----:B------:R-:W3:Y:S04]  /*4170*/  @!P4 S2R R89, SR_TID.X ;  /* 0x000000000059c919 */ /* 0x000ee80000002100 */
[----:B------:R-:W-:Y:S01]  /*4180*/  IMAD.WIDE.U32 R2, R2, -0x326172a9, RZ ;  /* 0xcd9e8d5702027825 */ /* 0x000fe200078e00ff */
[----:B------:R-:W-:Y:S05]  /*4190*/  HMMA.16816.F32.BF16 R16, R96, R90, R16 ;  /* 0x0000005a6010723c */ /* 0x000fea0000041810 */
[----:B------:R-:W-:Y:S01]  /*41a0*/  LOP3.LUT R3, R3, UR21, R244, 0x96, !PT ;  /* 0x0000001503037c12 */ /* 0x000fe2000f8e96f4 */
[C---:B------:R-:W-:Y:S01]  /*41b0*/  HMMA.16816.F32.BF16 R4, R100.reuse, R104, R4 ;  /* 0x000000686404723c */ /* 0x040fe20000041804 */
[----:B--2---:R-:W-:Y:S04]  /*41c0*/  IMAD.U32 R0, RZ, RZ, UR11 ;  /* 0x0000000bff007e24 */ /* 0x004fe8000f8e00ff */
[----:B------:R-:W-:Y:S01]  /*41d0*/  IMAD R0, R0, 0x2, R245 ;  /* 0x0000000200007824 */ /* 0x000fe200078e02f5 */
[C---:B------:R-:W-:Y:S05]  /*41e0*/  HMMA.16816.F32.BF16 R8, R100.reuse, R106, R8 ;  /* 0x0000006a6408723c */ /* 0x040fea0000041808 */
[----:B------:R-:W-:Y:S01]  /*41f0*/  LOP3.LUT R96, R241, UR20, R0, 0x96, !PT ;  /* 0x00000014f1607c12 */ /* 0x000fe2000f8e9600 */
[C---:B-1----:R-:W-:Y:S01]  /*4200*/  HMMA.16816.F32.BF16 R12, R100.reuse, R84, R12 ;  /* 0x00000054640c723c */ /* 0x042fe2000004180c */
[----:B------:R-:W-:Y:S04]  /*4210*/  IMAD.U32 R0, RZ, RZ, UR19 ;  /* 0x00000013ff007e24 */ /* 0x000fe8000f8e00ff */
[----:B------:R-:W-:Y:S01]  /*4220*/  IMAD.WIDE.U32 R96, R96, -0x326172a9, RZ ;  /* 0xcd9e8d5760607825 */ /* 0x000fe200078e00ff */
[----:B------:R-:W-:Y:S05]  /*4230*/  HMMA.16816.F32.BF16 R16, R100, R86, R16 ;  /* 0x000000566410723c */ /* 0x000fea0000041810 */
[----:B------:R-:W-:Y:S01]  /*4240*/  IMAD.U32 R84, RZ, RZ, UR12 ;  /* 0x0000000cff547e24 */ /* 0x000fe2000f8e00ff */
[C---:B----4-:R-:W-:Y:S05]  /*4250*/  HMMA.16816.F32.BF16 R4, R92.reuse, R108, R4 ;  /* 0x0000006c5c04723c */ /* 0x050fea0000041804 */
[----:B------:R-:W-:Y:S01]  /*4260*/  @!P4 IADD3 R88, -R0, 0x1, R229 ;  /* 0x000000010058c810 */ /* 0x000fe20007ffe1e5 */
[C---:B------:R-:W-:Y:S05]  /*4270*/  HMMA.16816.F32.BF16 R8, R92.reuse, R110, R8 ;  /* 0x0000006e5c08723c */ /* 0x040fea0000041808 */
[----:B------:R-:W-:Y:S01]  /*4280*/  @!P4 IADD3 R88, R84, UR10, R88 ;  /* 0x0000000a5458cc10 */ /* 0x000fe2000fffe058 */
[----:B---3--:R-:W-:Y:S01]  /*4290*/  @!P4 IMAD.SHL.U32 R0, R89, 0x2, RZ ;  /* 0x000000025900c824 */ /* 0x008fe200078e00ff */
[----:B------:R-:W-:Y:S01]  /*42a0*/  LOP3.LUT R104, R97, UR35, R2, 0x96, !PT ;  /* 0x0000002361687c12 */ /* 0x000fe2000f8e9602 */
[----:B------:R-:W1:Y:S03]  /*42b0*/  LDSM.16.M88.4 R84, [R211+0x1e800] ;  /* 0x01e80000d354783b */ /* 0x000e660000000200 */
[----:B------:R-:W-:Y:S01]  /*42c0*/  IMAD.WIDE.U32 R2, R3, -0x2daee0ad, RZ ;  /* 0xd2511f5303027825 */ /* 0x000fe200078e00ff */
[----:B------:R-:W-:Y:S02]  /*42d0*/  @!P4 LOP3.LUT R0, R249, 0x6, R0, 0xf8, !PT ;  /* 0x00000006f900c812 */ /* 0x000fe400078ef800 */
[----:B------:R-:W-:Y:S01]  /*42e0*/  @!P4 VIMNMX R89, R88, UR10, PT ;  /* 0x0000000a5859cc48 */ /* 0x000fe2000bfe0100 */
[----:B------:R-:W-:Y:S01]  /*42f0*/  IMAD.WIDE.U32 R104, R104, -0x2daee0ad, RZ ;  /* 0xd2511f5368687825 */ /* 0x000fe200078e00ff */
[----:B------:R-:W-:Y:S03]  /*4300*/  LOP3.LUT R90, R3, UR34, R240, 0x96, !PT ;  /* 0x00000022035a7c12 */ /* 0x000fe6000f8e96f0 */
[----:B------:R-:W-:Y:S01]  /*4310*/  FMUL.FTZ R3, R238, 1.4426950216293334961 ;  /* 0x3fb8aa3bee037820 */ /* 0x000fe20000410000 */
[----:B------:R-:W-:Y:S02]  /*4320*/  @!P4 VIADDMNMX R88, R88, R252, UR10, PT ;  /* 0x0000000a5858ce46 */ /* 0x000fe4000b8001fc */
[----:B------:R-:W-:Y:S01]  /*4330*/  LOP3.LUT R98, R105, UR32, R2, 0x96, !PT ;  /* 0x0000002069627c12 */ /* 0x000fe2000f8e9602 */
[----:B------:R-:W-:Y:S01]  /*4340*/  IMAD.U32 R2, RZ, RZ, UR11 ;  /* 0x0000000bff027e24 */ /* 0x000fe2000f8e00ff */
[----:B------:R-:W-:Y:S01]  /*4350*/  FSEL R3, R3, RZ, P5 ;  /* 0x000000ff03037208 */ /* 0x000fe20002800000 */
[----:B------:R-:W-:Y:S04]  /*4360*/  IMAD.WIDE.U32 R90, R90, -0x326172a9, RZ ;  /* 0xcd9e8d575a5a7825 */ /* 0x000fe800078e00ff */
[----:B------:R-:W-:Y:S01]  /*4370*/  @!P4 IMAD R0, R2, 0x40, R0 ;  /* 0x000000400200c824 */ /* 0x000fe200078e0200 */
[----:B------:R-:W-:Y:S01]  /*4380*/  LOP3.LUT R96, R91, UR33, R96, 0x96, !PT ;  /* 0x000000215b607c12 */ /* 0x000fe2000f8e9660 */
[----:B------:R-:W-:Y:S03]  /*4390*/  IMAD.WIDE.U32 R98, R98, -0x326172a9, RZ ;  /* 0xcd9e8d5762627825 */ /* 0x000fe600078e00ff */
[CC--:B------:R-:W-:Y:S01]  /*43a0*/  @!P4 ISETP.GE.AND P2, PT, R0.reuse, R89.reuse, PT ;  /* 0x000000590000c20c */ /* 0x0c0fe20003f46270 */
[----:B------:R-:W-:Y:S01]  /*43b0*/  @!P4 VIADD R2, R0, 0x1 ;  /* 0x000000010002c836 */ /* 0x000fe20000000000 */
[----:B------:R-:W-:Y:S01]  /*43c0*/  LOP3.LUT R99, R99, UR31, R90, 0x96, !PT ;  /* 0x0000001f63637c12 */ /* 0x000fe2000f8e965a */
[----:B------:R-:W-:Y:S01]  /*43d0*/  FMUL.FTZ R90, R239, 1.4426950216293334961 ;  /* 0x3fb8aa3bef5a7820 */ /* 0x000fe20000410000 */
[----:B------:R-:W-:Y:S01]  /*43e0*/  @!P4 FSEL R4, R4, -INF , !P2 ;  /* 0xff8000000404c808 */ /* 0x000fe20005000000 */
[----:B------:R-:W-:Y:S01]  /*43f0*/  IMAD.WIDE.U32 R96, R96, -0x2daee0ad, RZ ;  /* 0xd2511f5360607825 */ /* 0x000fe200078e00ff */
[CC--:B------:R-:W-:Y:S02]  /*4400*/  @!P4 ISETP.GE.AND P1, PT, R2.reuse, R89.reuse, PT ;  /* 0x000000590200c20c */ /* 0x0c0fe40003f26270 */
[-C--:B------:R-:W-:Y:S01]  /*4410*/  @!P4 ISETP.GE.AND P3, PT, R2, R88.reuse, PT ;  /* 0x000000580200c20c */ /* 0x080fe20003f66270 */
[----:B------:R-:W-:Y:S01]  /*4420*/  @!P4 VIADD R2, R0, 0x8 ;  /* 0x000000080002c836 */ /* 0x000fe20000000000 */
[----:B------:R-:W-:Y:S01]  /*4430*/  @!P4 FSEL R5, R5, -INF , !P1 ;  /* 0xff8000000505c808 */ /* 0x000fe20004800000 */
[--C-:B------:R-:W-:Y:S01]  /*4440*/  FFMA.FTZ R4, R4, UR16, -R3.reuse ;  /* 0x0000001004047c23 */ /* 0x100fe20008010803 */
[CC--:B------:R-:W-:Y:S01]  /*4450*/  @!P4 ISETP.GE.AND P2, PT, R0.reuse, R88.reuse, PT ;  /* 0x000000580000c20c */ /* 0x0c0fe20003f46270 */
[----:B------:R-:W-:Y:S01]  /*4460*/  @!P4 VIADD R91, R0, 0x9 ;  /* 0x00000009005bc836 */ /* 0x000fe20000000000 */
[CC--:B------:R-:W-:Y:S01]  /*4470*/  @!P4 ISETP.GE.AND P6, PT, R2.reuse, R89.reuse, PT ;  /* 0x000000590200c20c */ /* 0x0c0fe20003fc6270 */
[C---:B-1----:R-:W-:Y:S01]  /*4480*/  HMMA.16816.F32.BF16 R12, R92.reuse, R84, R12 ;  /* 0x000000545c0c723c */ /* 0x042fe2000004180c */
[----:B------:R-:W1:Y:S02]  /*4490*/  MUFU.EX2 R130, R4 ;  /* 0x0000000400827308 */ /* 0x000e640000000800 */
[--C-:B------:R-:W-:Y:S01]  /*44a0*/  FFMA.FTZ R5, R5, UR16, -R3.reuse ;  /* 0x0000001005057c23 */ /* 0x100fe20008010803 */
[-C--:B------:R-:W-:Y:S02]  /*44b0*/  @!P4 ISETP.GE.AND P5, PT, R2, R88.reuse, PT ;  /* 0x000000580200c20c */ /* 0x080fe40003fa6270 */
[----:B------:R-:W-:Y:S05]  /*44c0*/  HMMA.16816.F32.BF16 R16, R92, R86, R16 ;  /* 0x000000565c10723c */ /* 0x000fea0000041810 */
[----:B------:R2:W3:Y:S01]  /*44d0*/  MUFU.EX2 R129, R5 ;  /* 0x0000000500817308 */ /* 0x0004e20000000800 */
[-C--:B------:R-:W-:Y:S05]  /*44e0*/  @!P4 ISETP.GE.AND P1, PT, R91, R88.reuse, PT ;  /* 0x000000585b00c20c */ /* 0x080fea0003f26270 */
[----:B------:R-:W-:Y:S01]  /*44f0*/  IMAD.WIDE.U32 R84, R99, -0x2daee0ad, RZ ;  /* 0xd2511f5363547825 */ /* 0x000fe200078e00ff */
[----:B------:R-:W-:Y:S02]  /*4500*/  FSEL R2, R90, RZ, P0 ;  /* 0x000000ff5a027208 */ /* 0x000fe40000000000 */
[----:B------:R-:W-:Y:S02]  /*4510*/  @!P4 FSEL R6, R6, -INF , !P2 ;  /* 0xff8000000606c808 */ /* 0x000fe40005000000 */
[-C--:B------:R-:W-:Y:S01]  /*4520*/  @!P4 ISETP.GE.AND P0, PT, R91, R89.reuse, PT ;  /* 0x000000595b00c20c */ /* 0x080fe20003f06270 */
[----:B------:R-:W-:Y:S01]  /*4530*/  @!P4 VIADD R90, R0, 0x10 ;  /* 0x00000010005ac836 */ /* 0x000fe20000000000 */
[----:B------:R-:W-:Y:S01]  /*4540*/  @!P4 FSEL R7, R7, -INF , !P3 ;  /* 0xff8000000707c808 */ /* 0x000fe20005800000 */
[--C-:B------:R-:W-:Y:S01]  /*4550*/  FFMA.FTZ R6, R6, UR16, -R2.reuse ;  /* 0x0000001006067c23 */ /* 0x100fe20008010802 */
[----:B------:R-:W-:Y:S02]  /*4560*/  @!P4 FSEL R8, R8, -INF , !P6 ;  /* 0xff8000000808c808 */ /* 0x000fe40007000000 */
[CC--:B------:R-:W-:Y:S01]  /*4570*/  @!P4 ISETP.GE.AND P2, PT, R90.reuse, R89.reuse, PT ;  /* 0x000000595a00c20c */ /* 0x0c0fe20003f46270 */
[----:B------:R-:W-:Y:S01]  /*4580*/  FFMA.FTZ R7, R7, UR16, -R2 ;  /* 0x0000001007077c23 */ /* 0x000fe20008010802 */
[----:B------:R4:W-:Y:S01]  /*4590*/  MUFU.EX2 R196, R6 ;  /* 0x0000000600c47308 */ /* 0x0009e20000000800 */
[-C--:B------:R-:W-:Y:S01]  /*45a0*/  @!P4 ISETP.GE.AND P3, PT, R90, R88.reuse, PT ;  /* 0x000000585a00c20c */ /* 0x080fe20003f66270 */
[----:B------:R-:W-:Y:S01]  /*45b0*/  @!P4 VIADD R90, R0, 0x11 ;  /* 0x00000011005ac836 */ /* 0x000fe20000000000 */
[----:B------:R-:W-:Y:S01]  /*45c0*/  LOP3.LUT R104, R97, UR30, R104, 0x96, !PT ;  /* 0x0000001e61687c12 */ /* 0x000fe2000f8e9668 */
[--C-:B------:R-:W-:Y:S01]  /*45d0*/  FFMA.FTZ R8, R8, UR16, -R3.reuse ;  /* 0x0000001008087c23 */ /* 0x100fe20008010803 */
[----:B------:R-:W-:Y:S02]  /*45e0*/  @!P4 FSEL R9, R9, -INF , !P0 ;  /* 0xff8000000909c808 */ /* 0x000fe40004000000 */
[CC--:B------:R-:W-:Y:S03]  /*45f0*/  @!P4 ISETP.GE.AND P6, PT, R90.reuse, R89.reuse, PT ;  /* 0x000000595a00c20c */ /* 0x0c0fe60003fc6270 */
[----:B------:R1:W3:Y:S01]  /*4600*/  MUFU.EX2 R131, R7 ;  /* 0x0000000700837308 */ /* 0x0002e20000000800 */
[-C--:B------:R-:W-:Y:S01]  /*4610*/  @!P4 ISETP.GE.AND P0, PT, R90, R88.reuse, PT ;  /* 0x000000585a00c20c */ /* 0x080fe20003f06270 */
[----:B--2---:R-:W-:Y:S01]  /*4620*/  IMAD.WIDE.U32 R4, R104, -0x326172a9, RZ ;  /* 0xcd9e8d5768047825 */ /* 0x004fe200078e00ff */
[----:B------:R-:W-:Y:S02]  /*4630*/  LOP3.LUT R90, R85, UR28, R96, 0x96, !PT ;  /* 0x0000001c555a7c12 */ /* 0x000fe4000f8e9660 */
[----:B------:R-:W-:Y:S01]  /*4640*/  @!P4 FSEL R10, R10, -INF , !P5 ;  /* 0xff8000000a0ac808 */ /* 0x000fe20006800000 */
[--C-:B------:R-:W-:Y:S01]  /*4650*/  FFMA.FTZ R9, R9, UR16, -R3.reuse ;  /* 0x0000001009097c23 */ /* 0x100fe20008010803 */
[----:B------:R-:W-:Y:S03]  /*4660*/  LOP3.LUT R5, R5, UR29, R98, 0x96, !PT ;  /* 0x0000001d05057c12 */ /* 0x000fe6000f8e9662 */
[----:B------:R2:W-:Y:S01]  /*4670*/  MUFU.EX2 R126, R8 ;  /* 0x00000008007e7308 */ /* 0x0005e20000000800 */
[----:B------:R-:W-:Y:S04]  /*4680*/  IMAD.WIDE.U32 R90, R90, -0x326172a9, RZ ;  /* 0xcd9e8d575a5a7825 */ /* 0x000fe800078e00ff */
[----:B------:R-:W-:Y:S01]  /*4690*/  FFMA.FTZ R10, R10, UR16, -R2 ;  /* 0x000000100a0a7c23 */ /* 0x000fe20008010802 */
[----:B------:R-:W-:Y:S01]  /*46a0*/  @!P4 FSEL R12, R12, -INF , !P2 ;  /* 0xff8000000c0cc808 */ /* 0x000fe20005000000 */
[C---:B----4-:R-:W-:Y:S01]  /*46b0*/  @!P4 VIADD R6, R0.reuse, 0x18 ;  /* 0x000000180006c836 */ /* 0x050fe20000000000 */
[----:B------:R-:W-:Y:S01]  /*46c0*/  @!P4 FSEL R11, R11, -INF , !P1 ;  /* 0xff8000000b0bc808 */ /* 0x000fe20004800000 */
[----:B------:R-:W-:Y:S01]  /*46d0*/  @!P4 VIADD R0, R0, 0x19 ;  /* 0x000000190000c836 */ /* 0x000fe20000000000 */
[----:B------:R4:W-:Y:S01]  /*46e0*/  MUFU.EX2 R128, R10 ;  /* 0x0000000a00807308 */ /* 0x0009e20000000800 */
[----:B-1----:R-:W-:Y:S01]  /*46f0*/  LOP3.LUT R7, R91, UR27, R4, 0x96, !PT ;  /* 0x0000001b5b077c12 */ /* 0x002fe2000f8e9604 */
[----:B------:R-:W-:Y:S01]  /*4700*/  IMAD.WIDE.U32 R4, R5, -0x2daee0ad, RZ ;  /* 0xd2511f5305047825 */ /* 0x000fe200078e00ff */
[CC--:B------:R-:W-:Y:S02]  /*4710*/  @!P4 ISETP.GE.AND P5, PT, R6.reuse, R89.reuse, PT ;  /* 0x000000590600c20c */ /* 0x0c0fe40003fa6270 */
[-C--:B------:R-:W-:Y:S01]  /*4720*/  @!P4 ISETP.GE.AND P2, PT, R6, R88.reuse, PT ;  /* 0x000000580600c20c */ /* 0x080fe20003f46270 */
[----:B------:R-:W-:Y:S01]  /*4730*/  IMAD.WIDE.U32 R6, R7, -0x2daee0ad, RZ ;  /* 0xd2511f5307067825 */ /* 0x000fe200078e00ff */
[----:B------:R-:W-:Y:S03]  /*4740*/  LOP3.LUT R5, R5, UR26, R84, 0x96, !PT ;  /* 0x0000001a05057c12 */ /* 0x000fe6000f8e9654 */
[----:B------:R1:W3:Y:S01]  /*4750*/  MUFU.EX2 R125, R9 ;  /* 0x00000009007d7308 */ /* 0x0002e20000000800 */
[----:B------:R-:W-:Y:S01]  /*4760*/  @!P4 FSEL R13, R13, -INF , !P6 ;  /* 0xff8000000d0dc808 */ /* 0x000fe20007000000 */
[--C-:B------:R-:W-:Y:S01]  /*4770*/  FFMA.FTZ R12, R12, UR16, -R3.reuse ;  /* 0x000000100c0c7c23 */ /* 0x100fe20008010803 */
[----:B--2---:R-:W-:Y:S01]  /*4780*/  LOP3.LUT R8, R7, UR24, R4, 0x96, !PT ;  /* 0x0000001807087c12 */ /* 0x004fe2000f8e9604 */
[----:B------:R-:W-:Y:S01]  /*4790*/  IMAD.WIDE.U32 R4, R5, -0x326172a9, RZ ;  /* 0xcd9e8d5705047825 */ /* 0x000fe200078e00ff */
[C---:B------:R-:W-:Y:S02]  /*47a0*/  @!P4 ISETP.GE.AND P1, PT, R0.reuse, R89, PT ;  /* 0x000000590000c20c */ /* 0x040fe40003f26270 */
[----:B------:R-:W-:Y:S01]  /*47b0*/  @!P4 ISETP.GE.AND P6, PT, R0, R88, PT ;  /* 0x000000580000c20c */ /* 0x000fe20003fc6270 */
[--C-:B------:R-:W-:Y:S01]  /*47c0*/  FFMA.FTZ R13, R13, UR16, -R3.reuse ;  /* 0x000000100d0d7c23 */ /* 0x100fe20008010803 */
[----:B------:R-:W-:Y:S01]  /*47d0*/  LOP3.LUT R0, R5, UR25, R90, 0x96, !PT ;  /* 0x0000001905007c12 */ /* 0x000fe2000f8e965a */
[----:B------:R-:W-:Y:S01]  /*47e0*/  FFMA.FTZ R11, R11, UR16, -R2 ;  /* 0x000000100b0b7c23 */ /* 0x000fe20008010802 */
[----:B------:R-:W-:Y:S01]  /*47f0*/  LOP3.LUT R88, R6, 0xffff, RZ, 0xc0, !PT ;  /* 0x0000ffff06587812 */ /* 0x000fe200078ec0ff */
[----:B------:R-:W2:Y:S01]  /*4800*/  MUFU.EX2 R122, R12 ;  /* 0x0000000c007a7308 */ /* 0x000ea20000000800 */
[C---:B----4-:R-:W-:Y:S02]  /*4810*/  LOP3.LUT R10, R4.reuse, 0xff, RZ, 0xc0, !PT ;  /* 0x000000ff040a7812 */ /* 0x050fe400078ec0ff */
[--C-:B------:R-:W-:Y:S02]  /*4820*/  SHF.R.U32.HI R86, RZ, 0x18, R4.reuse ;  /* 0x00000018ff567819 */ /* 0x100fe40000011604 */
[----:B------:R-:W-:Y:S02]  /*4830*/  SHF.R.U32.HI R85, RZ, 0x10, R4 ;  /* 0x00000010ff557819 */ /* 0x000fe40000011604 */
[----:B------:R-:W-:Y:S03]  /*4840*/  LOP3.LUT R7, R4, 0xffff, RZ, 0xc0, !PT ;  /* 0x0000ffff04077812 */ /* 0x000fe600078ec0ff */
[----:B------:R-:W4:Y:S01]  /*4850*/  MUFU.EX2 R127, R11 ;  /* 0x0000000b007f7308 */ /* 0x000f220000000800 */
[----:B------:R-:W-:Y:S02]  /*4860*/  LOP3.LUT R4, R0, 0xffff, RZ, 0xc0, !PT ;  /* 0x0000ffff00047812 */ /* 0x000fe400078ec0ff */
[----:B------:R-:W-:Y:S02]  /*4870*/  LOP3.LUT R84, R6, 0xff, RZ, 0xc0, !PT ;  /* 0x000000ff06547812 */ /* 0x000fe400078ec0ff */
[----:B------:R-:W-:Y:S02]  /*4880*/  SHF.R.U32.HI R4, RZ, 0x8, R4 ;  /* 0x00000008ff047819 */ /* 0x000fe40000011604 */
[--C-:B-1----:R-:W-:Y:S03]  /*4890*/  SHF.R.U32.HI R9, RZ, 0x18, R6.reuse ;  /* 0x00000018ff097819 */ /* 0x102fe60000011606 */
[----:B------:R-:W1:Y:S01]  /*48a0*/  MUFU.EX2 R120, R13 ;  /* 0x0000000d00787308 */ /* 0x000e620000000800 */
[----:B------:R-:W-:Y:S02]  /*48b0*/  SHF.R.U32.HI R87, RZ, 0x10, R6 ;  /* 0x00000010ff577819 */ /* 0x000fe40000011606 */
[----:B------:R-:W-:Y:S02]  /*48c0*/  LOP3.LUT R5, R0, 0xff, RZ, 0xc0, !PT ;  /* 0x000000ff00057812 */ /* 0x000fe400078ec0ff */
[----:B------:R-:W-:Y:S02]  /*48d0*/  LOP3.LUT R4, R4, 0xffff, RZ, 0xc0, !PT ;  /* 0x0000ffff04047812 */ /* 0x000fe400078ec0ff */
[--C-:B------:R-:W-:Y:S02]  /*48e0*/  SHF.R.U32.HI R6, RZ, 0x10, R0.reuse ;  /* 0x00000010ff067819 */ /* 0x100fe40000011600 */
[----:B------:R-:W-:Y:S02]  /*48f0*/  @!P4 FSEL R17, R17, -INF , !P1 ;  /* 0xff8000001111c808 */ /* 0x000fe40004800000 */
[----:B------:R-:W-:Y:S02]  /*4900*/  @!P4 FSEL R16, R16, -INF , !P5 ;  /* 0xff8000001010c808 */ /* 0x000fe40006800000 */
[----:B------:R-:W-:Y:S02]  /*4910*/  ISETP.LE.U32.AND P5, PT, R5, UR17, PT ;  /* 0x0000001105007c0c */ /* 0x000fe4000bfa3070 */
[----:B------:R-:W-:Y:S01]  /*4920*/  ISETP.LE.U32.AND P1, PT, R4, UR17, PT ;  /* 0x0000001104007c0c */ /* 0x000fe2000bf23070 */
[--C-:B------:R-:W-:Y:S01]  /*4930*/  FFMA.FTZ R16, R16, UR16, -R3.reuse ;  /* 0x0000001010107c23 */ /* 0x100fe20008010803 */
[----:B------:R-:W-:Y:S01]  /*4940*/  SHF.R.U32.HI R0, RZ, 0x18, R0 ;  /* 0x00000018ff007819 */ /* 0x000fe20000011600 */
[----:B------:R-:W-:Y:S01]  /*4950*/  FFMA.FTZ R3, R17, UR16, -R3 ;  /* 0x0000001011037c23 */ /* 0x000fe20008010803 */
[----:B------:R-:W-:Y:S01]  /*4960*/  LOP3.LUT R5, R6, 0xff, RZ, 0xc0, !PT ;  /* 0x000000ff06057812 */ /* 0x000fe200078ec0ff */
[----:B------:R-:W-:Y:S01]  /*4970*/  MUFU.EX2 R118, R16 ;  /* 0x0000001000767308 */ /* 0x000fe20000000800 */
[----:B------:R-:W-:Y:S02]  /*4980*/  @!P4 FSEL R19, R19, -INF , !P6 ;  /* 0xff8000001313c808 */ /* 0x000fe40007000000 */
[----:B------:R-:W-:Y:S02]  /*4990*/  @!P4 FSEL R18, R18, -INF , !P2 ;  /* 0xff8000001212c808 */ /* 0x000fe40005000000 */
[----:B------:R-:W-:Y:S01]  /*49a0*/  ISETP.LE.U32.AND P6, PT, R0, UR17, PT ;  /* 0x0000001100007c0c */ /* 0x000fe2000bfc3070 */
[----:B------:R-:W-:Y:S01]  /*49b0*/  @!P5 FADD.FTZ R130, -R130, -RZ ;  /* 0x800000ff8282d221 */ /* 0x000fe20000010100 */
[----:B------:R-:W-:Y:S01]  /*49c0*/  ISETP.LE.U32.AND P2, PT, R5, UR17, PT ;  /* 0x0000001105007c0c */ /* 0x000fe2000bf43070 */
[--C-:B------:R-:W-:Y:S01]  /*49d0*/  FFMA.FTZ R18, R18, UR16, -R2.reuse ;  /* 0x0000001012127c23 */ /* 0x100fe20008010802 */
[----:B------:R-:W-:Y:S01]  /*49e0*/  SHF.R.U32.HI R4, RZ, 0x8, R7 ;  /* 0x00000008ff047819 */ /* 0x000fe20000011607 */
[----:B------:R2:W1:Y:S01]  /*49f0*/  MUFU.EX2 R115, R3 ;  /* 0x0000000300737308 */ /* 0x0004620000000800 */
[----:B------:R-:W-:Y:S01]  /*4a00*/  @!P4 FSEL R14, R14, -INF , !P3 ;  /* 0xff8000000e0ec808 */ /* 0x000fe20005800000 */
[----:B---3--:R-:W-:Y:S01]  /*4a10*/  @!P1 FADD.FTZ R129, -R129, -RZ ;  /* 0x800000ff81819221 */ /* 0x008fe20000010100 */
[----:B------:R-:W-:Y:S02]  /*4a20*/  @!P4 FSEL R15, R15, -INF , !P0 ;  /* 0xff8000000f0fc808 */ /* 0x000fe40004000000 */
[----:B------:R-:W-:Y:S01]  /*4a30*/  LOP3.LUT R0, R4, 0xffff, RZ, 0xc0, !PT ;  /* 0x0000ffff04007812 */ /* 0x000fe200078ec0ff */
[--C-:B------:R-:W-:Y:S01]  /*4a40*/  FFMA.FTZ R14, R14, UR16, -R2.reuse ;  /* 0x000000100e0e7c23 */ /* 0x100fe20008010802 */
[----:B------:R-:W-:Y:S01]  /*4a50*/  LOP3.LUT R4, R85, 0xff, RZ, 0xc0, !PT ;  /* 0x000000ff55047812 */ /* 0x000fe200078ec0ff */
[--C-:B------:R-:W-:Y:S01]  /*4a60*/  FFMA.FTZ R15, R15, UR16, -R2.reuse ;  /* 0x000000100f0f7c23 */ /* 0x100fe20008010802 */
[----:B------:R-:W-:Y:S01]  /*4a70*/  FFMA.FTZ R2, R19, UR16, -R2 ;  /* 0x0000001013027c23 */ /* 0x000fe20008010802 */
[----:B------:R-:W-:Y:S01]  /*4a80*/  ISETP.LE.U32.AND P1, PT, R0, UR17, PT ;  /* 0x0000001100007c0c */ /* 0x000fe2000bf23070 */
[----:B------:R-:W-:Y:S01]  /*4a90*/  @!P6 FADD.FTZ R131, -R131, -RZ ;  /* 0x800000ff8383e221 */ /* 0x000fe20000010100 */
[----:B------:R-:W-:Y:S01]  /*4aa0*/  LOP3.LUT R0, R8, 0xff, RZ, 0xc0, !PT ;  /* 0x000000ff08007812 */ /* 0x000fe200078ec0ff */
[----:B------:R3:W-:Y:S01]  /*4ab0*/  MUFU.EX2 R119, R2 ;  /* 0x0000000200777308 */ /* 0x0007e20000000800 */
[----:B------:R-:W-:Y:S01]  /*4ac0*/  @!P2 FADD.FTZ R196, -R196, -RZ ;  /* 0x800000ffc4c4a221 */ /* 0x000fe20000010100 */
[----:B------:R-:W-:Y:S02]  /*4ad0*/  ISETP.LE.U32.AND P6, PT, R4, UR17, PT ;  /* 0x0000001104007c0c */ /* 0x000fe4000bfc3070 */
[----:B------:R-:W-:Y:S02]  /*4ae0*/  ISETP.LE.U32.AND P2, PT, R0, UR17, PT ;  /* 0x0000001100007c0c */ /* 0x000fe4000bf43070 */
[----:B------:R-:W-:Y:S02]  /*4af0*/  ISETP.LE.U32.AND P4, PT, R10, UR17, PT ;  /* 0x000000110a007c0c */ /* 0x000fe4000bf83070 */
[----:B------:R-:W-:Y:S02]  /*4b00*/  LOP3.LUT R0, R8, 0xffff, RZ, 0xc0, !PT ;  /* 0x0000ffff08007812 */ /* 0x000fe400078ec0ff */
[----:B------:R-:W-:Y:S01]  /*4b10*/  MUFU.EX2 R124, R14 ;  /* 0x0000000e007c7308 */ /* 0x000fe20000000800 */
[----:B--2---:R-:W-:Y:S01]  /*4b20*/  SHF.R.U32.HI R3, RZ, 0x8, R88 ;  /* 0x00000008ff037819 */ /* 0x004fe20000011658 */
[----:B------:R-:W-:Y:S01]  /*4b30*/  @!P1 FADD.FTZ R125, -R125, -RZ ;  /* 0x800000ff7d7d9221 */ /* 0x000fe20000010100 */
[----:B------:R-:W-:Y:S02]  /*4b40*/  SHF.R.U32.HI R0, RZ, 0x8, R0 ;  /* 0x00000008ff007819 */ /* 0x000fe40000011600 */
[----:B------:R-:W-:Y:S01]  /*4b50*/  ISETP.LE.U32.AND P5, PT, R86, UR17, PT ;  /* 0x0000001156007c0c */ /* 0x000fe2000bfa3070 */
[----:B------:R-:W-:Y:S01]  /*4b60*/  @!P6 FADD.FTZ R128, -R128, -RZ ;  /* 0x800000ff8080e221 */ /* 0x000fe20000010100 */
[----:B------:R-:W-:Y:S01]  /*4b70*/  LOP3.LUT R0, R0, 0xffff, RZ, 0xc0, !PT ;  /* 0x0000ffff00007812 */ /* 0x000fe200078ec0ff */
[----:B------:R-:W-:Y:S01]  /*4b80*/  @!P2 FADD.FTZ R122, -R122, -RZ ;  /* 0x800000ff7a7aa221 */ /* 0x000fe20000010100 */
[----:B---3--:R-:W-:Y:S01]  /*4b90*/  F2FP.RELU.BF16.F32.PACK_AB R2, R131, R196 ;  /* 0x000000c48302723e */ /* 0x008fe200000018ff */
[----:B------:R-:W-:Y:S01]  /*4ba0*/  @!P4 FADD.FTZ R126, -R126, -RZ ;  /* 0x800000ff7e7ec221 */ /* 0x000fe20000010100 */
[----:B------:R-:W-:Y:S01]  /*4bb0*/  ISETP.LE.U32.AND P6, PT, R0, UR17, PT ;  /* 0x0000001100007c0c */ /* 0x000fe2000bfc3070 */
[----:B------:R-:W2:Y:S01]  /*4bc0*/  MUFU.EX2 R123, R15 ;  /* 0x0000000f007b7308 */ /* 0x000ea20000000800 */
[----:B------:R-:W-:Y:S01]  /*4bd0*/  LOP3.LUT R0, R3, 0xffff, RZ, 0xc0, !PT ;  /* 0x0000ffff03007812 */ /* 0x000fe200078ec0ff */
[----:B------:R-:W-:Y:S01]  /*4be0*/  STS [R234+0x2a400], R2 ;  /* 0x02a40002ea007388 */ /* 0x000fe20000000800 */
[----:B------:R-:W-:Y:S02]  /*4bf0*/  F2FP.RELU.BF16.F32.PACK_AB R3, R129, R130 ;  /* 0x000000828103723e */ /* 0x000fe400000018ff */
[----:B------:R-:W-:Y:S01]  /*4c00*/  ISETP.LE.U32.AND P2, PT, R0, UR17, PT ;  /* 0x0000001100007c0c */ /* 0x000fe2000bf43070 */
[----:B----4-:R-:W-:Y:S01]  /*4c10*/  @!P5 FADD.FTZ R127, -R127, -RZ ;  /* 0x800000ff7f7fd221 */ /* 0x010fe20000010100 */
[----:B------:R-:W-:Y:S01]  /*4c20*/  F2FP.RELU.BF16.F32.PACK_AB R0, R125, R126 ;  /* 0x0000007e7d00723e */ /* 0x000fe200000018ff */
[----:B------:R-:W-:Y:S01]  /*4c30*/  STS [R234+0x2a000], R3 ;  /* 0x02a00003ea007388 */ /* 0x000fe20000000800 */
[--C-:B------:R-:W-:Y:S01]  /*4c40*/  SHF.R.U32.HI R4, RZ, 0x18, R8.reuse ;  /* 0x00000018ff047819 */ /* 0x100fe20000011608 */
[----:B------:R-:W3:Y:S01]  /*4c50*/  MUFU.EX2 R121, R18 ;  /* 0x0000001200797308 */ /* 0x000ee20000000800 */
[----:B------:R-:W-:Y:S02]  /*4c60*/  SHF.R.U32.HI R8, RZ, 0x10, R8 ;  /* 0x00000010ff087819 */ /* 0x000fe40000011608 */
[----:B------:R4:W-:Y:S01]  /*4c70*/  STS [R237+0x2a000], R0 ;  /* 0x02a00000ed007388 */ /* 0x0009e20000000800 */
[----:B------:R-:W-:Y:S01]  /*4c80*/  ISETP.LE.U32.AND P4, PT, R4, UR17, PT ;  /* 0x0000001104007c0c */ /* 0x000fe2000bf83070 */
[----:B-1----:R-:W-:Y:S01]  /*4c90*/  @!P6 FADD.FTZ R120, -R120, -RZ ;  /* 0x800000ff7878e221 */ /* 0x002fe20000010100 */
[----:B------:R-:W-:Y:S02]  /*4ca0*/  LOP3.LUT R8, R8, 0xff, RZ, 0xc0, !PT ;  /* 0x000000ff08087812 */ /* 0x000fe400078ec0ff */
[----:B------:R-:W-:Y:S01]  /*4cb0*/  LOP3.LUT R4, R87, 0xff, RZ, 0xc0, !PT ;  /* 0x000000ff57047812 */ /* 0x000fe200078ec0ff */
[----:B------:R-:W-:Y:S01]  /*4cc0*/  @!P2 FADD.FTZ R115, -R115, -RZ ;  /* 0x800000ff7373a221 */ /* 0x000fe20000010100 */
[----:B------:R-:W-:Y:S02]  /*4cd0*/  ISETP.LE.U32.AND P5, PT, R8, UR17, PT ;  /* 0x0000001108007c0c */ /* 0x000fe4000bfa3070 */
[----:B------:R-:W-:Y:S02]  /*4ce0*/  ISETP.LE.U32.AND P0, PT, R9, UR17, PT ;  /* 0x0000001109007c0c */ /* 0x000fe4000bf03070 */
[----:B------:R-:W-:Y:S02]  /*4cf0*/  ISETP.LE.U32.AND P1, PT, R4, UR17, PT ;  /* 0x0000001104007c0c */ /* 0x000fe4000bf23070 */
[----:B------:R-:W-:Y:S01]  /*4d00*/  ISETP.LE.U32.AND P3, PT, R84, UR17, PT ;  /* 0x0000001154007c0c */ /* 0x000fe2000bf63070 */
[----:B--2---:R-:W-:Y:S01]  /*4d10*/  @!P4 FADD.FTZ R123, -R123, -RZ ;  /* 0x800000ff7b7bc221 */ /* 0x004fe20000010100 */
[----:B------:R-:W-:Y:S02]  /*4d20*/  F2FP.RELU.BF16.F32.PACK_AB R5, R120, R122 ;  /* 0x0000007a7805723e */ /* 0x000fe400000018ff */
[----:B------:R-:W-:Y:S03]  /*4d30*/  FSETP.GE.FTZ.AND P2, PT, R130, RZ, PT ;  /* 0x000000ff8200720b */ /* 0x000fe60003f56000 */
[----:B------:R-:W-:Y:S02]  /*4d40*/  @!P5 FADD.FTZ R124, -R124, -RZ ;  /* 0x800000ff7c7cd221 */ /* 0x000fe40000010100 */
[----:B------:R-:W-:Y:S02]  /*4d50*/  @!P0 FADD.FTZ R119, -R119, -RZ ;  /* 0x800000ff77778221 */ /* 0x000fe40000010100 */
[----:B---3--:R-:W-:Y:S01]  /*4d60*/  @!P1 FADD.FTZ R121, -R121, -RZ ;  /* 0x800000ff79799221 */ /* 0x008fe20000010100 */
[----:B----4-:R-:W-:Y:S01]  /*4d70*/  F2FP.RELU.BF16.F32.PACK_AB R0, R127, R128 ;  /* 0x000000807f00723e */ /* 0x010fe200000018ff */
[----:B------:R-:W-:Y:S01]  /*4d80*/  @!P3 FADD.FTZ R118, -R118, -RZ ;  /* 0x800000ff7676b221 */ /* 0x000fe20000010100 */
[----:B------:R-:W-:Y:S02]  /*4d90*/  F2FP.RELU.BF16.F32.PACK_AB R4, R123, R124 ;  /* 0x0000007c7b04723e */ /* 0x000fe400000018ff */
[----:B------:R-:W-:Y:S01]  /*4da0*/  F2FP.RELU.BF16.F32.PACK_AB R2, R119, R121 ;  /* 0x000000797702723e */ /* 0x000fe200000018ff */
[----:B------:R1:W-:Y:S01]  /*4db0*/  STS [R237+0x2a400], R0 ;  /* 0x02a40000ed007388 */ /* 0x0003e20000000800 */
[----:B------:R-:W-:Y:S02]  /*4dc0*/  F2FP.RELU.BF16.F32.PACK_AB R3, R115, R118 ;  /* 0x000000767303723e */ /* 0x000fe400000018ff */
[----:B------:R-:W-:Y:S02]  /*4dd0*/  FSETP.GE.FTZ.AND P1, PT, R129, RZ, PT ;  /* 0x000000ff8100720b */ /* 0x000fe40003f36000 */
[----:B------:R-:W-:Y:S01]  /*4de0*/  STS [R235+0x2a000], R5 ;  /* 0x02a00005eb007388 */ /* 0x000fe20000000800 */
[----:B------:R-:W-:Y:S04]  /*4df0*/  FSETP.GE.FTZ.AND P3, PT, R196, RZ, PT ;  /* 0x000000ffc400720b */ /* 0x000fe80003f76000 */
[----:B------:R-:W-:Y:S05]  /*4e00*/  STS [R235+0x2a400], R4 ;  /* 0x02a40004eb007388 */ /* 0x000fea0000000800 */
[----:B------:R2:W-:Y:S05]  /*4e10*/  STS [R236+0x2a400], R2 ;  /* 0x02a40002ec007388 */ /* 0x0005ea0000000800 */
[----:B------:R3:W-:Y:S05]  /*4e20*/  STS [R236+0x2a000], R3 ;  /* 0x02a00003ec007388 */ /* 0x0007ea0000000800 */
[----:B------:R-:W-:Y:S01]  /*4e30*/  LDSM.16.M88.4 R8, [R209+0x20000] ;  /* 0x02000000d108783b */ /* 0x000fe20000000200 */
[----:B-1----:R-:W-:Y:S04]  /*4e40*/  LEA R0, R222, UR4, 0x1 ;  /* 0x00000004de007c11 */ /* 0x002fe8000f8e08ff */
[----:B------:R-:W-:Y:S05]  /*4e50*/  LDSM.16.M88.4 R84, [R209+0x20800] ;  /* 0x02080000d154783b */ /* 0x000fea0000000200 */
[----:B------:R-:W1:Y:S05]  /*4e60*/  LDSM.16.M88.4 R16, [R0+0x10000] ;  /* 0x010000000010783b */ /* 0x000e6a0000000200 */
[----:B------:R-:W-:Y:S01]  /*4e70*/  LDSM.16.M88.4 R92, [R210+0x20000] ;  /* 0x02000000d25c783b */ /* 0x000fe20000000200 */
[--C-:B--2---:R-:W-:Y:S04]  /*4e80*/  IMAD.IADD R2, R217, 0x1, R0.reuse ;  /* 0x00000001d9027824 */ /* 0x104fe800078e0200 */
[----:B------:R-:W-:Y:S01]  /*4e90*/  LDSM.16.M88.4 R96, [R210+0x20800] ;  /* 0x02080000d260783b */ /* 0x000fe20000000200 */
[C---:B---3--:R-:W-:Y:S02]  /*4ea0*/  IMAD.IADD R3, R216.reuse, 0x1, R0 ;  /* 0x00000001d8037824 */ /* 0x048fe400078e0200 */
[----:B------:R-:W-:Y:S02]  /*4eb0*/  IMAD.IADD R112, R216, 0x1, R2 ;  /* 0x00000001d8707824 */ /* 0x000fe400078e0202 */
[----:B------:R-:W2:Y:S05]  /*4ec0*/  LDSM.16.M88.4 R88, [R2+0x10000] ;  /* 0x010000000258783b */ /* 0x000eaa0000000200 */
[----:B------:R-:W-:Y:S05]  /*4ed0*/  LDSM.16.M88.4 R100, [R3+0x10000] ;  /* 0x010000000364783b */ /* 0x000fea0000000200 */
[----:B------:R-:W3:Y:S05]  /*4ee0*/  LDSM.16.M88.4 R104, [R212+0x20000] ;  /* 0x02000000d468783b */ /* 0x000eea0000000200 */
[----:B------:R-:W-:Y:S01]  /*4ef0*/  LDSM.16.M88.4 R108, [R211+0x20000] ;  /* 0x02000000d36c783b */ /* 0x000fe20000000200 */
[C---:B-1----:R-:W-:Y:S06]  /*4f00*/  HMMA.16816.F32.BF16 R4, R16.reuse, R8, RZ ;  /* 0x000000081004723c */ /* 0x042fec00000418ff */
[C---:B------:R-:W-:Y:S06]  /*4f10*/  HMMA.16816.F32.BF16 R8, R16.reuse, R10, RZ ;  /* 0x0000000a1008723c */ /* 0x040fec00000418ff */
[C---:B------:R-:W-:Y:S06]  /*4f20*/  HMMA.16816.F32.BF16 R12, R16.reuse, R84, RZ ;  /* 0x00000054100c723c */ /* 0x040fec00000418ff */
[----:B------:R-:W-:Y:S01]  /*4f30*/  HMMA.16816.F32.BF16 R16, R16, R86, RZ ;  /* 0x000000561010723c */ /* 0x000fe200000418ff */
[----:B------:R-:W1:Y:S05]  /*4f40*/  LDSM.16.M88.4 R84, [R212+0x20800] ;  /* 0x02080000d454783b */ /* 0x000e6a0000000200 */
[C---:B--2---:R-:W-:Y:S06]  /*4f50*/  HMMA.16816.F32.BF16 R4, R88.reuse, R92, R4 ;  /* 0x0000005c5804723c */ /* 0x044fec0000041804 */
[C---:B------:R-:W-:Y:S01]  /*4f60*/  HMMA.16816.F32.BF16 R8, R88.reuse, R94, R8 ;  /* 0x0000005e5808723c */ /* 0x040fe20000041808 */
[----:B------:R-:W2:Y:S05]  /*4f70*/  LDSM.16.M88.4 R92, [R112+0x10000] ;  /* 0x01000000705c783b */ /* 0x000eaa0000000200 */
[C---:B------:R-:W-:Y:S06]  /*4f80*/  HMMA.16816.F32.BF16 R12, R88.reuse, R96, R12 ;  /* 0x00000060580c723c */ /* 0x040fec000004180c */
[----:B------:R-:W-:Y:S01]  /*4f90*/  HMMA.16816.F32.BF16 R16, R88, R98, R16 ;  /* 0x000000625810723c */ /* 0x000fe20000041810 */
[----:B------:R-:W4:Y:S05]  /*4fa0*/  LDSM.16.M88.4 R88, [R211+0x20800] ;  /* 0x02080000d358783b */ /* 0x000f2a0000000200 */
[C---:B---3--:R-:W-:Y:S01]  /*4fb0*/  HMMA.16816.F32.BF16 R4, R100.reuse, R104, R4 ;  /* 0x000000686404723c */ /* 0x048fe20000041804 */
[----:B------:R-:W-:Y:S05]  /*4fc0*/  LDSM.16.M88.4 R96, [R0+0x12000] ;  /* 0x012000000060783b */ /* 0x000fea0000000200 */
[C---:B------:R-:W-:Y:S01]  /*4fd0*/  HMMA.16816.F32.BF16 R8, R100.reuse, R106, R8 ;  /* 0x0000006a6408723c */ /* 0x040fe20000041808 */
[----:B------:R-:W3:Y:S05]  /*4fe0*/  LDSM.16.M88.4 R104, [R209+0x22000] ;  /* 0x02200000d168783b */ /* 0x000eea0000000200 */
        /* <DEDUP_REMOVED lines=9> */
[C---:B----4-:R-:W-:Y:S05]  /*5080*/  HMMA.16816.F32.BF16 R12, R92.reuse, R88, R12 ;  /* 0x000000585c0c723c */ /* 0x050fea000004180c */
[----:B------:R-:W-:Y:S01]  /*5090*/  LEA.HI.X.SX32 R117, R229, R101, 0x2, P0 ;  /* 0x00000065e5757211 */ /* 0x000fe200000f16ff */
[----:B------:R-:W-:Y:S01]  /*50a0*/  HMMA.16816.F32.BF16 R16, R92, R90, R16 ;  /* 0x0000005a5c10723c */ /* 0x000fe20000041810 */
[----:B------:R-:W2:Y:S02]  /*50b0*/  LDSM.16.M88.4 R100, [R2+0x12000] ;  /* 0x012000000264783b */ /* 0x000ea40000000200 */
[----:B------:R-:W-:Y:S03]  /*50c0*/  FSETP.GE.FTZ.AND P0, PT, R126, RZ, PT ;  /* 0x000000ff7e00720b */ /* 0x000fe60003f16000 */
[C---:B---3--:R-:W-:Y:S01]  /*50d0*/  HMMA.16816.F32.BF16 R4, R96.reuse, R104, R4 ;  /* 0x000000686004723c */ /* 0x048fe20000041804 */
        /* <DEDUP_REMOVED lines=87> */
[C---:B------:R-:W-:Y:S01]  /*5650*/  FADD.FTZ R13, -R114.reuse, R13 ;  /* 0x0000000d720d7221 */ /* 0x040fe20000010100 */
[----:B------:R-:W-:Y:S01]  /*5660*/  FSETP.GE.FTZ.AND P0, PT, R125, RZ, PT ;  /* 0x000000ff7d00720b */ /* 0x000fe20003f16000 */
[----:B------:R-:W-:Y:S01]  /*5670*/  FADD.FTZ R12, -R114, R12 ;  /* 0x0000000c720c7221 */ /* 0x000fe20000010100 */
[----:B------:R-:W-:Y:S01]  /*5680*/  FSEL R0, R0, R114, P2 ;  /* 0x0000007200007208 */ /* 0x000fe20001000000 */
[----:B------:R-:W-:Y:S01]  /*5690*/  FMUL.FTZ R3, R126, R8 ;  /* 0x000000087e037220 */ /* 0x000fe20000410000 */
[----:B------:R-:W-:Y:S01]  /*56a0*/  FSEL R9, R9, R114, P0 ;  /* 0x0000007209097208 */ /* 0x000fe20000000000 */
[----:B------:R-:W-:Y:S01]  /*56b0*/  FADD.FTZ R16, -R114, R16 ;  /* 0x0000001072107221 */ /* 0x000fe20000010100 */
[----:B------:R-:W-:Y:S01]  /*56c0*/  FSETP.GE.FTZ.AND P0, PT, R115, RZ, PT ;  /* 0x000000ff7300720b */ /* 0x000fe20003f16000 */
[----:B------:R-:W-:Y:S01]  /*56d0*/  FMUL.FTZ R2, R130, R0 ;  /* 0x0000000082027220 */ /* 0x000fe20000410000 */
[-C--:B------:R-:W-:Y:S01]  /*56e0*/  FSEL R13, R13, R114.reuse, P1 ;  /* 0x000000720d0d7208 */ /* 0x080fe20000800000 */
[----:B------:R-:W-:Y:S01]  /*56f0*/  FMUL.FTZ R0, R129, R5 ;  /* 0x0000000581007220 */ /* 0x000fe20000410000 */
        /* <DEDUP_REMOVED lines=9> */
[----:B------:R-:W-:Y:S01]  /*5790*/  @P0 FADD.FTZ R114, -R114, R17 ;  /* 0x0000001172720221 */ /* 0x000fe20000010100 */
[----:B------:R-:W-:Y:S01]  /*57a0*/  PLOP3.LUT P0, PT, PT, PT, UP2, 0x80, 0x0 ;  /* 0x000000000000781c */ /* 0x000fe20003f0f028 */
[----:B------:R-:W-:Y:S01]  /*57b0*/  FMUL.FTZ R12, R122, R12 ;  /* 0x0000000c7a0c7220 */ /* 0x000fe20000410000 */
[----:B------:R-:W-:Y:S01]  /*57c0*/  FSETP.GE.FTZ.AND P2, PT, R131, RZ, PT ;  /* 0x000000ff8300720b */ /* 0x000fe20003f56000 */
[----:B------:R-:W-:Y:S01]  /*57d0*/  FMUL.FTZ R16, R118, R16 ;  /* 0x0000001076107220 */ /* 0x000fe20000410000 */
[----:B------:R-:W-:Y:S01]  /*57e0*/  F2FP.BF16.F32.PACK_AB R8, R8, R3 ;  /* 0x000000030808723e */ /* 0x000fe200000010ff */
[----:B------:R-:W-:Y:S01]  /*57f0*/  FMUL.FTZ R114, R115, R114 ;  /* 0x0000007273727220 */ /* 0x000fe20000410000 */
[----:B------:R-:W-:Y:S07]  /*5800*/  F2FP.BF16.F32.PACK_AB R5, R5, R12 ;  /* 0x0000000c0505723e */ /* 0x000fee00000010ff */
[----:B------:R-:W-:Y:S05]  /*5810*/  @!P0 BRA `(.L_x_860) ;  /* 0x0000000000688947 */ /* 0x000fea0003800000 */
        /* <DEDUP_REMOVED lines=26> */
.L_x_860:
[----:B------:R2:W-:Y:S01]  /*59c0*/  STS [R234+0x28000], R0 ;  /* 0x02800000ea007388 */ /* 0x0005e20000000800 */
[-C--:B-1----:R-:W-:Y:S01]  /*59d0*/  FSEL R3, R6, R113.reuse, P3 ;  /* 0x0000007106037208 */ /* 0x082fe20001800000 */
[----:B------:R-:W-:Y:S01]  /*59e0*/  FADD.FTZ R11, -R113, R11 ;  /* 0x0000000b710b7221 */ /* 0x000fe20000010100 */
[----:B------:R-:W-:Y:S01]  /*59f0*/  FSEL R2, R7, R113, P2 ;  /* 0x0000007107027208 */ /* 0x000fe20001000000 */
[----:B------:R-:W-:Y:S01]  /*5a00*/  FADD.FTZ R14, -R113, R14 ;  /* 0x0000000e710e7221 */ /* 0x000fe20000010100 */
[----:B------:R-:W-:Y:S01]  /*5a10*/  FSETP.GE.FTZ.AND P1, PT, R128, RZ, PT ;  /* 0x000000ff8000720b */ /* 0x000fe20003f36000 */
[----:B------:R-:W-:Y:S01]  /*5a20*/  FMUL.FTZ R4, R196, R3 ;  /* 0x00000003c4047220 */ /* 0x000fe20000410000 */
[----:B------:R-:W-:Y:S01]  /*5a30*/  FSETP.GE.FTZ.AND P2, PT, R127, RZ, PT ;  /* 0x000000ff7f00720b */ /* 0x000fe20003f56000 */
[----:B------:R-:W-:Y:S01]  /*5a40*/  FMUL.FTZ R3, R131, R2 ;  /* 0x0000000283037220 */ /* 0x000fe20000410000 */
[C---:B------:R-:W-:Y:S01]  /*5a50*/  FADD.FTZ R15, -R113.reuse, R15 ;  /* 0x0000000f710f7221 */ /* 0x040fe20000010100 */
[----:B------:R-:W-:Y:S01]  /*5a60*/  FSETP.GE.FTZ.AND P4, PT, R124, RZ, PT ;  /* 0x000000ff7c00720b */ /* 0x000fe20003f96000 */
[----:B------:R-:W-:Y:S01]  /*5a70*/  FADD.FTZ R18, -R113, R18 ;  /* 0x0000001271127221 */ /* 0x000fe20000010100 */
[----:B------:R-:W-:Y:S01]  /*5a80*/  FSETP.GE.FTZ.AND P3, PT, R123, RZ, PT ;  /* 0x000000ff7b00720b */ /* 0x000fe20003f76000 */
[----:B------:R-:W-:Y:S01]  /*5a90*/  IMAD R226, R246, UR36, RZ ;  /* 0x00000024f6e27c24 */ /* 0x000fe2000f8e02ff */
[----:B------:R-:W-:Y:S02]  /*5aa0*/  F2FP.BF16.F32.PACK_AB R3, R3, R4 ;  /* 0x000000040303723e */ /* 0x000fe400000010ff */
[-C--:B------:R-:W-:Y:S02]  /*5ab0*/  FSEL R15, R15, R113.reuse, P3 ;  /* 0x000000710f0f7208 */ /* 0x080fe40001800000 */
[----:B------:R-:W-:Y:S01]  /*5ac0*/  F2FP.BF16.F32.PACK_AB R4, R114, R16 ;  /* 0x000000107204723e */ /* 0x000fe200000010ff */
[----:B------:R1:W-:Y:S04]  /*5ad0*/  STS [R234+0x28400], R3 ;  /* 0x02840003ea007388 */ /* 0x0003e80000000800 */
[----:B------:R-:W-:Y:S01]  /*5ae0*/  STS [R237+0x28000], R8 ;  /* 0x02800008ed007388 */ /* 0x000fe20000000800 */
[----:B--2---:R-:W-:Y:S05]  /*5af0*/  FADD.FTZ R0, -R113, R10 ;  /* 0x0000000a71007221 */ /* 0x004fea0000010100 */
[-C--:B------:R-:W-:Y:S02]  /*5b00*/  FSEL R0, R0, R113.reuse, P1 ;  /* 0x0000007100007208 */ /* 0x080fe40000800000 */
[----:B------:R-:W-:Y:S03]  /*5b10*/  FSETP.GE.FTZ.AND P1, PT, R119, RZ, PT ;  /* 0x000000ff7700720b */ /* 0x000fe60003f36000 */
[----:B------:R-:W-:Y:S01]  /*5b20*/  FMUL.FTZ R7, R128, R0 ;  /* 0x0000000080077220 */ /* 0x000fe20000410000 */
[-C--:B------:R-:W-:Y:S02]  /*5b30*/  FSEL R0, R11, R113.reuse, P2 ;  /* 0x000000710b007208 */ /* 0x080fe40001000000 */
[----:B------:R-:W-:Y:S03]  /*5b40*/  FSETP.GE.FTZ.AND P2, PT, R121, RZ, PT ;  /* 0x000000ff7900720b */ /* 0x000fe60003f56000 */
[----:B------:R-:W-:Y:S01]  /*5b50*/  FMUL.FTZ R2, R127, R0 ;  /* 0x000000007f027220 */ /* 0x000fe20000410000 */
[-C--:B------:R-:W-:Y:S02]  /*5b60*/  FSEL R0, R14, R113.reuse, P4 ;  /* 0x000000710e007208 */ /* 0x080fe40002000000 */
[----:B------:R-:W-:Y:S01]  /*5b70*/  FSEL R18, R18, R113, P2 ;  /* 0x0000007112127208 */ /* 0x000fe20001000000 */
[----:B------:R-:W-:Y:S01]  /*5b80*/  @P1 FADD.FTZ R113, -R113, R19 ;  /* 0x0000001371711221 */ /* 0x000fe20000010100 */
[----:B------:R-:W-:Y:S01]  /*5b90*/  F2FP.BF16.F32.PACK_AB R2, R2, R7 ;  /* 0x000000070202723e */ /* 0x000fe200000010ff */
[----:B------:R-:W-:Y:S01]  /*5ba0*/  FMUL.FTZ R6, R124, R0 ;  /* 0x000000007c067220 */ /* 0x000fe20000410000 */
[----:B------:R-:W-:Y:S01]  /*5bb0*/  FMUL.FTZ R0, R123, R15 ;  /* 0x0000000f7b007220 */ /* 0x000fe20000410000 */
[----:B------:R-:W-:Y:S01]  /*5bc0*/  FMUL.FTZ R18, R121, R18 ;  /* 0x0000001279127220 */ /* 0x000fe20000410000 */
[----:B------:R-:W-:Y:S01]  /*5bd0*/  FMUL.FTZ R113, R119, R113 ;  /* 0x0000007177717220 */ /* 0x000fe20000410000 */
[----:B------:R2:W-:Y:S02]  /*5be0*/  STS [R237+0x28400], R2 ;  /* 0x02840002ed007388 */ /* 0x0005e40000000800 */
[----:B------:R-:W-:Y:S02]  /*5bf0*/  F2FP.BF16.F32.PACK_AB R0, R0, R6 ;  /* 0x000000060000723e */ /* 0x000fe400000010ff */
[----:B-1----:R-:W-:Y:S01]  /*5c00*/  F2FP.BF16.F32.PACK_AB R3, R113, R18 ;  /* 0x000000127103723e */ /* 0x002fe200000010ff */
[----:B------:R-:W-:Y:S04]  /*5c10*/  STS [R235+0x28000], R5 ;  /* 0x02800005eb007388 */ /* 0x000fe80000000800 */
[----:B------:R1:W-:Y:S04]  /*5c20*/  STS [R235+0x28400], R0 ;  /* 0x02840000eb007388 */ /* 0x0003e80000000800 */
[----:B------:R-:W-:Y:S04]  /*5c30*/  STS [R236+0x28000], R4 ;  /* 0x02800004ec007388 */ /* 0x000fe80000000800 */
[----:B------:R-:W-:Y:S01]  /*5c40*/  STS [R236+0x28400], R3 ;  /* 0x02840003ec007388 */ /* 0x000fe20000000800 */
[----:B------:R-:W-:Y:S01]  /*5c50*/  BAR.SYNC.DEFER_BLOCKING 0x0 ;  /* 0x0000000000007b1d */ /* 0x000fe20000010000 */
[----:B--2---:R-:W-:Y:S05]  /*5c60*/  IMAD.U32 R2, R226, -0x40, RZ ;  /* 0xffffffc0e2027824 */ /* 0x004fea00078e00ff */
[C---:B------:R-:W-:Y:S02]  /*5c70*/  LEA R224, P1, R2.reuse, R224, 0x2 ;  /* 0x000000e002e07211 */ /* 0x040fe400078210ff */
[----:B-1----:R-:W-:Y:S02]  /*5c80*/  LEA R0, R223, UR4, 0x1 ;  /* 0x00000004df007c11 */ /* 0x002fe4000f8e08ff */
[----:B------:R-:W-:Y:S01]  /*5c90*/  LEA.HI.X.SX32 R225, R2, R225, 0x2, P1 ;  /* 0x000000e102e17211 */ /* 0x000fe200008f16ff */
[----:B------:R-:W-:Y:S04]  /*5ca0*/  LDSM.16.MT88.4 R4, [R214+0x2a000] ;  /* 0x02a00000d604783b */ /* 0x000fe80000004200 */
[----:B------:R-:W1:Y:S04]  /*5cb0*/  LDSM.16.MT88.4 R8, [R0+0x10000] ;  /* 0x010000000008783b */ /* 0x000e680000004200 */
[----:B------:R-:W2:Y:S04]  /*5cc0*/  LDSM.16.MT88.4 R12, [R215+0x2a000] ;  /* 0x02a00000d70c783b */ /* 0x000ea80000004200 */
[----:B------:R-:W3:Y:S04]  /*5cd0*/  LDSM.16.MT88.4 R16, [R0+0x12000] ;  /* 0x012000000010783b */ /* 0x000ee80000004200 */
[----:B------:R-:W4:Y:S04]  /*5ce0*/  LDSM.16.MT88.4 R84, [R0+0x14000] ;  /* 0x014000000054783b */ /* 0x000f280000004200 */
[----:B------:R-:W5:Y:S04]  /*5cf0*/  LDSM.16.MT88.4 R88, [R0+0x16000] ;  /* 0x016000000058783b */ /* 0x000f680000004200 */
[----:B------:R-:W-:Y:S04]  /*5d00*/  LDSM.16.MT88.4 R92, [R214+0x2a800] ;  /* 0x02a80000d65c783b */ /* 0x000fe80000004200 */
[----:B------:R-:W5:Y:S04]  /*5d10*/  LDSM.16.MT88.4 R96, [R0+0x10800] ;  /* 0x010800000060783b */ /* 0x000f680000004200 */
[----:B------:R-:W5:Y:S04]  /*5d20*/  LDSM.16.MT88.4 R100, [R215+0x2a800] ;  /* 0x02a80000d764783b */ /* 0x000f680000004200 */
[----:B------:R-:W-:Y:S04]  /*5d30*/  LDSM.16.MT88.4 R104, [R0+0x17000] ;  /* 0x017000000068783b */ /* 0x000fe80000004200 */
[----:B------:R-:W-:Y:S01]  /*5d40*/  LDSM.16.MT88.4 R108, [R0+0x15800] ;  /* 0x01580000006c783b */ /* 0x000fe20000004200 */
[-C--:B-1----:R-:W-:Y:S03]  /*5d50*/  HMMA.16816.F32.BF16 R20, R4, R8.reuse, R20 ;  /* 0x000000080414723c */ /* 0x082fe60000041814 */
[----:B------:R-:W-:Y:S03]  /*5d60*/  LDSM.16.MT88.4 R112, [R0+0x17800] ;  /* 0x017800000070783b */ /* 0x000fe60000004200 */
        /* <DEDUP_REMOVED lines=19> */
[----:B------:R-:W4:Y:S04]  /*5ea0*/  LDSM.16.MT88.4 R4, [R214+0x2b000] ;  /* 0x02b00000d604783b */ /* 0x000f280000004200 */
[----:B------:R-:W5:Y:S01]  /*5eb0*/  LDSM.16.MT88.4 R88, [R215+0x2b000] ;  /* 0x02b00000d758783b */ /* 0x000f620000004200 */
        /* <DEDUP_REMOVED lines=24> */
[C---:B-----5:R-:W-:Y:S06]  /*6040*/  HMMA.16816.F32.BF16 R24, R88.reuse, R12, R24 ;  /* 0x0000000c5818723c */ /* 0x060fec0000041818 */
        /* <DEDUP_REMOVED lines=54> */
.L_x_861:
[----:B------:R-:W-:Y:S01]  /*63b0*/  LDSM.16.M88.4 R128, [R218] ;  /* 0x00000000da80783b */ /* 0x000fe20000000200 */
[----:B------:R-:W-:Y:S02]  /*63c0*/  @UP2 UIADD3 UR13, UP0, UR8, -0x100, URZ ;  /* 0xffffff00080d2890 */ /* 0x000fe4000ff1e03f */
[----:B------:R-:W-:Y:S01]  /*63d0*/  UISETP.GT.AND UP1, UPT, UR5, UR18, UPT ;  /* 0x000000120500728c */ /* 0x000fe2000bf24270 */
[----:B------:R-:W2:Y:S01]  /*63e0*/  LDSM.16.MT88.4 R16, [R0+0x18000] ;  /* 0x018000000010783b */ /* 0x000ea20000004200 */
[----:B------:R-:W-:Y:S03]  /*63f0*/  @UP2 UIADD3.X UR12, UR9, -0x1, URZ, UP0, !UPT ;  /* 0xffffffff090c2890 */ /* 0x000fe600087fe43f */
[----:B------:R-:W3:Y:S01]  /*6400*/  LDSM.16.M88.4 R124, [R218+0x1000] ;  /* 0x00100000da7c783b */ /* 0x000ee20000000200 */
[----:B------:R-:W-:Y:S03]  /*6410*/  @UP2 UMOV UR8, UR13 ;  /* 0x0000000d00082c82 */ /* 0x000fe60008000000 */
[----:B------:R-:W4:Y:S01]  /*6420*/  LDSM.16.MT88.4 R96, [R0+0x1a000] ;  /* 0x01a000000060783b */ /* 0x000f220000004200 */
[----:B------:R-:W-:Y:S01]  /*6430*/  @UP2 UMOV UR9, UR12 ;  /* 0x0000000c00092c82 */ /* 0x000fe20008000000 */
[----:B------:R-:W-:Y:S01]  /*6440*/  ULOP3.LUT UR12, UR5, 0x1, URZ, 0xc0, !UPT ;  /* 0x00000001050c7892 */ /* 0x000fe2000f8ec03f */
[----:B-1----:R-:W-:Y:S01]  /*6450*/  @P0 IMAD.WIDE R2, R229, R251, UR8 ;  /* 0x00000008e5020e25 */ /* 0x002fe2000f8e02fb */
[----:B------:R-:W1:Y:S01]  /*6460*/  LDSM.16.MT88.4 R112, [R0+0x1c000] ;  /* 0x01c000000070783b */ /* 0x000e620000004200 */
[----:B------:R-:W-:Y:S02]  /*6470*/  UIADD3 UR5, UR5, -0x1, URZ ;  /* 0xffffffff05057890 */ /* 0x000fe4000fffe03f */
[----:B------:R-:W-:Y:S01]  /*6480*/  UISETP.NE.U32.AND UP0, UPT, UR12, 0x1, UPT ;  /* 0x000000010c00788c */ /* 0x000fe2000bf05070 */
[----:B------:R-:W1:Y:S04]  /*6490*/  LDSM.16.MT88.4 R196, [R0+0x1e000] ;  /* 0x01e0000000c4783b */ /* 0x000e680000004200 */
[----:B------:R-:W-:Y:S04]  /*64a0*/  LDSM.16.M88.4 R200, [R219] ;  /* 0x00000000dbc8783b */ /* 0x000fe80000000200 */
[----:B------:R-:W1:Y:S04]  /*64b0*/  LDSM.16.MT88.4 R204, [R0+0x18800] ;  /* 0x0188000000cc783b */ /* 0x000e680000004200 */
[----:B------:R-:W5:Y:S04]  /*64c0*/  @P0 LDG.E R238, desc[UR6][R2.64] ;  /* 0x0000000602ee0981 */ /* 0x000f68000c1e1900 */
[----:B------:R1:W5:Y:S01]  /*64d0*/  @P0 LDG.E R239, desc[UR6][R2.64+0x20] ;  /* 0x0000200602ef0981 */ /* 0x000362000c1e1900 */
[-C--:B--2---:R-:W-:Y:S06]  /*64e0*/  HMMA.16816.F32.BF16 R4, R128, R16.reuse, RZ ;  /* 0x000000108004723c */ /* 0x084fec00000418ff */
[C---:B---3--:R-:W-:Y:S06]  /*64f0*/  HMMA.16816.F32.BF16 R8, R124.reuse, R16, RZ ;  /* 0x000000107c08723c */ /* 0x048fec00000418ff */
[-C--:B------:R-:W-:Y:S06]  /*6500*/  HMMA.16816.F32.BF16 R12, R124, R18.reuse, RZ ;  /* 0x000000127c0c723c */ /* 0x080fec00000418ff */
[C---:B------:R-:W-:Y:S06]  /*6510*/  HMMA.16816.F32.BF16 R16, R128.reuse, R18, RZ ;  /* 0x000000128010723c */ /* 0x040fec00000418ff */
[-C--:B----4-:R-:W-:Y:S06]  /*6520*/  HMMA.16816.F32.BF16 R84, R128, R96.reuse, RZ ;  /* 0x000000608054723c */ /* 0x090fec00000418ff */
[C---:B------:R-:W-:Y:S06]  /*6530*/  HMMA.16816.F32.BF16 R88, R124.reuse, R96, RZ ;  /* 0x000000607c58723c */ /* 0x040fec00000418ff */
[-C--:B------:R-:W-:Y:S06]  /*6540*/  HMMA.16816.F32.BF16 R92, R124, R98.reuse, RZ ;  /* 0x000000627c5c723c */ /* 0x080fec00000418ff */
[C---:B------:R-:W-:Y:S06]  /*6550*/  HMMA.16816.F32.BF16 R96, R128.reuse, R98, RZ ;  /* 0x000000628060723c */ /* 0x040fec00000418ff */
[-C--:B-1----:R-:W-:Y:S06]  /*6560*/  HMMA.16816.F32.BF16 R100, R128, R112.reuse, RZ ;  /* 0x000000708064723c */ /* 0x082fec00000418ff */
[C---:B------:R-:W-:Y:S06]  /*6570*/  HMMA.16816.F32.BF16 R104, R124.reuse, R112, RZ ;  /* 0x000000707c68723c */ /* 0x040fec00000418ff */
[-C--:B------:R-:W-:Y:S06]  /*6580*/  HMMA.16816.F32.BF16 R108, R124, R114.reuse, RZ ;  /* 0x000000727c6c723c */ /* 0x080fec00000418ff */
[C---:B------:R-:W-:Y:S06]  /*6590*/  HMMA.16816.F32.BF16 R112, R128.reuse, R114, RZ ;  /* 0x000000728070723c */ /* 0x040fec00000418ff */
[-C--:B------:R-:W-:Y:S06]  /*65a0*/  HMMA.16816.F32.BF16 R116, R128, R196.reuse, RZ ;  /* 0x000000c48074723c */ /* 0x080fec00000418ff */
[C---:B------:R-:W-:Y:S06]  /*65b0*/  HMMA.16816.F32.BF16 R120, R124.reuse, R196, RZ ;  /* 0x000000c47c78723c */ /* 0x040fec00000418ff */
[-C--:B------:R-:W-:Y:S06]  /*65c0*/  HMMA.16816.F32.BF16 R124, R124, R198.reuse, RZ ;  /* 0x000000c67c7c723c */ /* 0x080fec00000418ff */
[----:B------:R-:W-:Y:S01]  /*65d0*/  HMMA.16816.F32.BF16 R128, R128, R198, RZ ;  /* 0x000000c68080723c */ /* 0x000fe200000418ff */
[----:B------:R-:W1:Y:S05]  /*65e0*/  LDSM.16.M88.4 R196, [R219+0x1000] ;  /* 0x00100000dbc4783b */ /* 0x000e6a0000000200 */
[-C--:B------:R-:W-:Y:S06]  /*65f0*/  HMMA.16816.F32.BF16 R4, R200, R204.reuse, R4 ;  /* 0x000000ccc804723c */ /* 0x080fec0000041804 */
[C---:B-1----:R-:W-:Y:S06]  /*6600*/  HMMA.16816.F32.BF16 R8, R196.reuse, R204, R8 ;  /* 0x000000ccc408723c */ /* 0x042fec0000041808 */
        /* <DEDUP_REMOVED lines=46> */
[----:B------:R-:W1:Y:S04]  /*68f0*/  LDSM.16.MT88.4 R196, [R0+0x1b800] ;  /* 0x01b8000000c4783b */ /* 0x000e680000004200 */
[----:B------:R-:W-:Y:S01]  /*6900*/  REDG.E.ADD.F32.FTZ.RN.STRONG.GPU desc[UR6][R224.64], R4 ;  /* 0x00000004e00079a6 */ /* 0x000fe2000c10f386 */
        /* <DEDUP_REMOVED lines=9> */
[----:B------:R1:W2:Y:S04]  /*69a0*/  LDSM.16.MT88.4 R196, [R0+0x1f800] ;  /* 0x01f8000000c4783b */ /* 0x0002a80000004200 */
[C---:B-1----:R-:W-:Y:S01]  /*69b0*/  IMAD R0, R226.reuse, 0x18, RZ ;  /* 0x00000018e2007824 */ /* 0x042fe200078e02ff */
[-C--:B--2---:R-:W-:Y:S06]  /*69c0*/  HMMA.16816.F32.BF16 R116, R204, R196.reuse, R116 ;  /* 0x000000c4cc74723c */ /* 0x084fec0000041874 */
[C---:B------:R-:W-:Y:S06]  /*69d0*/  HMMA.16816.F32.BF16 R120, R200.reuse, R196, R120 ;  /* 0x000000c4c878723c */ /* 0x040fec0000041878 */
[-C--:B------:R-:W-:Y:S05]  /*69e0*/  HMMA.16816.F32.BF16 R124, R200, R198.reuse, R124 ;  /* 0x000000c6c87c723c */ /* 0x080fea000004187c */
[C---:B------:R-:W-:Y:S01]  /*69f0*/  IMAD.SHL.U32 R197, R226.reuse, 0x20, RZ ;  /* 0x00000020e2c57824 */ /* 0x040fe200078e00ff */
[----:B------:R-:W-:Y:S05]  /*6a00*/  HMMA.16816.F32.BF16 R128, R204, R198, R128 ;  /* 0x000000c6cc80723c */ /* 0x000fea0000041880 */
[C---:B------:R-:W-:Y:S02]  /*6a10*/  IMAD.SHL.U32 R201, R226.reuse, 0x8, RZ ;  /* 0x00000008e2c97824 */ /* 0x040fe400078e00ff */
[C---:B------:R-:W-:Y:S04]  /*6a20*/  IMAD.SHL.U32 R200, R226.reuse, 0x10, RZ ;  /* 0x00000010e2c87824 */ /* 0x040fe800078e00ff */
[CC--:B------:R-:W-:Y:S01]  /*6a30*/  LEA R2, P0, R201.reuse, R224.reuse, 0x2 ;  /* 0x000000e0c9027211 */ /* 0x0c0fe200078010ff */
[----:B------:R-:W-:Y:S01]  /*6a40*/  IMAD R202, R226, 0x28, RZ ;  /* 0x00000028e2ca7824 */ /* 0x000fe200078e02ff */
[-C--:B------:R-:W-:Y:S02]  /*6a50*/  LEA R198, P1, R200, R224.reuse, 0x2 ;  /* 0x000000e0c8c67211 */ /* 0x080fe400078210ff */
[-C--:B------:R-:W-:Y:S02]  /*6a60*/  LEA.HI.X.SX32 R3, R201, R225.reuse, 0x2, P0 ;  /* 0x000000e1c9037211 */ /* 0x080fe400000f16ff */
[-C--:B------:R-:W-:Y:S02]  /*6a70*/  LEA R4, P0, R0, R224.reuse, 0x2 ;  /* 0x000000e000047211 */ /* 0x080fe400078010ff */
[-C--:B------:R-:W-:Y:S01]  /*6a80*/  LEA.HI.X.SX32 R199, R200, R225.reuse, 0x2, P1 ;  /* 0x000000e1c8c77211 */ /* 0x080fe200008f16ff */
[----:B------:R1:W-:Y:S01]  /*6a90*/  REDG.E.ADD.F32.FTZ.RN.STRONG.GPU desc[UR6][R2.64], R5 ;  /* 0x00000005020079a6 */ /* 0x0003e2000c10f386 */
[CC--:B------:R-:W-:Y:S03]  /*6aa0*/  LEA R196, P1, R197.reuse, R224.reuse, 0x2 ;  /* 0x000000e0c5c47211 */ /* 0x0c0fe600078210ff */
[----:B------:R2:W-:Y:S01]  /*6ab0*/  REDG.E.ADD.F32.FTZ.RN.STRONG.GPU desc[UR6][R198.64], R6 ;  /* 0x00000006c60079a6 */ /* 0x0005e2000c10f386 */
[-C--:B------:R-:W-:Y:S02]  /*6ac0*/  LEA.HI.X.SX32 R197, R197, R225.reuse, 0x2, P1 ;  /* 0x000000e1c5c57211 */ /* 0x080fe400008f16ff */
[-C--:B-1----:R-:W-:Y:S01]  /*6ad0*/  LEA.HI.X.SX32 R5, R0, R225.reuse, 0x2, P0 ;  /* 0x000000e100057211 */ /* 0x082fe200000f16ff */
[C---:B------:R-:W-:Y:S02]  /*6ae0*/  IMAD R0, R226.reuse, 0x30, RZ ;  /* 0x00000030e2007824 */ /* 0x040fe400078e02ff */
[----:B------:R-:W-:Y:S01]  /*6af0*/  IMAD R226, R226, 0x38, RZ ;  /* 0x00000038e2e27824 */ /* 0x000fe200078e02ff */
[CC--:B--2---:R-:W-:Y:S01]  /*6b00*/  LEA R6, P0, R202.reuse, R224.reuse, 0x2 ;  /* 0x000000e0ca067211 */ /* 0x0c4fe200078010ff */
[----:B------:R1:W-:Y:S04]  /*6b10*/  REDG.E.ADD.F32.FTZ.RN.STRONG.GPU desc[UR6][R4.64], R7 ;  /* 0x00000007040079a6 */ /* 0x0003e8000c10f386 */
        /* <DEDUP_REMOVED lines=290> */
[----:B------:R-:W-:-:S05]  /*7d40*/  UISETP.NE.AND UP0, UPT, UR37, -0x1, UPT ;  /* 0xffffffff2500788c */ /* 0x000fca000bf05270 */
        /* <DEDUP_REMOVED lines=237> */
[----:B------:R-:W-:Y:S01]  /*8c20*/  PLOP3.LUT P0, PT, PT, PT, UP0, 0x80, 0x0 ;  /* 0x000000000000781c */ /* 0x000fe20003f0f008 */
        /* <DEDUP_REMOVED lines=27> */
[----:B------:R2:W-:Y:S01]  /*8de0*/  STS [R243+0xf400], R0 ;  /* 0x00f40000f3007388 */ /* 0x0005e20000000800 */
[----:B-1----:R-:W-:-:S04]  /*8df0*/  SHF.R.S32.HI R6, RZ, 0x1f, R19 ;  /* 0x0000001fff067819 */ /* 0x002fc80000011413 */
[----:B------:R-:W-:Y:S01]  /*8e00*/  LEA.HI R6, R6, R19, RZ, 0x3 ;  /* 0x0000001306067211 */ /* 0x000fe200078f18ff */
        /* <DEDUP_REMOVED lines=14> */
.L_x_863:
[----:B------:R-:W-:Y:S01]  /*8ef0*/  @UP0 UIADD3 UR16, UR22, UR37, URZ ;  /* 0x0000002516100290 */ /* 0x000fe2000fffe03f */
[----:B--2---:R-:W-:Y:S01]  /*8f00*/  LOP3.LUT R2, R6, 0xfffffff8, RZ, 0xc0, !PT ;  /* 0xfffffff806027812 */ /* 0x004fe200078ec0ff */
[----:B------:R-:W-:Y:S01]  /*8f10*/  @UP0 ULDC.64 UR12, c[0x0][0x458] ;  /* 0x00011600000c0ab9 */ /* 0x000fe20000000a00 */
[----:B------:R-:W-:Y:S01]  /*8f20*/  USHF.L.U32 UR5, UR11, 0x6, URZ ;  /* 0x000000060b057899 */ /* 0x000fe2000800063f */
[----:B------:R-:W-:Y:S01]  /*8f30*/  LEA R0, R248, UR4, 0x1 ;  /* 0x00000004f8007c11 */ /* 0x000fe2000f8e08ff */
[----:B------:R-:W-:Y:S01]  /*8f40*/  @UP0 UIMAD.WIDE.U32 UR14, UR16, UR12, URZ ;  /* 0x0000000c100e02a5 */ /* 0x000fe2000f8e003f */
[----:B------:R-:W-:Y:S01]  /*8f50*/  IMAD.IADD R2, R19, 0x1, -R2 ;  /* 0x0000000113027824 */ /* 0x000fe200078e0a02 */
        /* <DEDUP_REMOVED lines=17> */
.L_x_864:
        /* <DEDUP_REMOVED lines=13> */
[----:B------:R-:W-:Y:S01]  /*9140*/  ISETP.GE.AND P1, PT, R7, UR10, PT ;  /* 0x0000000a07007c0c */ /* 0x000fe2000bf26270 */
[----:B------:R-:W-:Y:S01]  /*9150*/  BSSY B0, `(.L_x_865) ;  /* 0x0000025000007945 */ /* 0x000fe20003800000 */
[----:B------:R-:W-:Y:S01]  /*9160*/  SHF.R.S32.HI R45, RZ, 0x1f, R10 ;  /* 0x0000001fff2d7819 */ /* 0x000fe2000001140a */
[----:B------:R-:W-:Y:S01]  /*9170*/  IMAD.U32 R6, RZ, RZ, UR16 ;  /* 0x00000010ff067e24 */ /* 0x000fe2000f8e00ff */
[----:B------:R-:W-:Y:S01]  /*9180*/  IADD3 R2, P0, R2, UR20, RZ ;  /* 0x0000001402027c10 */ /* 0x000fe2000ff1e0ff */
[----:B------:R-:W-:-:S02]  /*9190*/  ULDC.64 UR16, c[0x0][0x468] ;  /* 0x00011a0000107ab9 */ /* 0x000fc40000000a00 */
[----:B------:R-:W-:Y:S01]  /*91a0*/  UIMAD UR18, UR18, UR16, URZ ;  /* 0x00000010121272a4 */ /* 0x000fe2000f8e023f */
[----:B------:R-:W-:Y:S01]  /*91b0*/  IADD3.X R3, R3, UR21, R6, P0, !PT ;  /* 0x0000001503037c10 */ /* 0x000fe200087fe406 */
[----:B------:R-:W-:Y:S01]  /*91c0*/  IMAD.U32 R6, RZ, RZ, UR16 ;  /* 0x00000010ff067e24 */ /* 0x000fe2000f8e00ff */
[----:B------:R1:W2:Y:S01]  /*91d0*/  LDS.128 R40, [R0+0x19000] ;  /* 0x0190000000287984 */ /* 0x0002a20000000c00 */
[----:B------:R-:W-:Y:S02]  /*91e0*/  UIMAD UR17, UR56, UR17, UR18 ;  /* 0x00000011381172a4 */ /* 0x000fe4000f8e0212 */
[----:B------:R-:W-:Y:S01]  /*91f0*/  IMAD.WIDE.U32 R6, R6, UR56, R2 ;  /* 0x0000003806067c25 */ /* 0x000fe2000f8e0002 */
[----:B------:R1:W3:Y:S04]  /*9200*/  LDS.128 R36, [R0+0x1b000] ;  /* 0x01b0000000247984 */ /* 0x0002e80000000c00 */
        /* <DEDUP_REMOVED lines=25> */
.L_x_866:
[----:B------:R-:W-:Y:S05]  /*93a0*/  BSYNC B0 ;  /* 0x0000000000007941 */ /* 0x000fea0003800000 */
.L_x_865:
        /* <DEDUP_REMOVED lines=16> */
.L_x_868:
[----:B------:R-:W-:Y:S05]  /*94b0*/  BSYNC B0 ;  /* 0x0000000000007941 */ /* 0x000fea0003800000 */
.L_x_867:
        /* <DEDUP_REMOVED lines=33> */
.L_x_870:
[----:B------:R-:W-:Y:S05]  /*96d0*/  BSYNC B0 ;  /* 0x0000000000007941 */ /* 0x000fea0003800000 */
.L_x_869:
        /* <DEDUP_REMOVED lines=16> */
.L_x_853:
[----:B------:R-:W-:Y:S05]  /*97e0*/  BSYNC B1 ;  /* 0x0000000000017941 */ /* 0x000fea0003800000 */
.L_x_839:
[----:B------:R-:W-:Y:S01]  /*97f0*/  R2UR UR8, R250 ;  /* 0x00000000fa0872ca */ /* 0x000fe200000e0000 */
[----:B------:R-:W-:Y:S02]  /*9800*/  ULDC UR5, c[0x0][0xc] ;  /* 0x0000030000057ab9 */ /* 0x000fe40000000800 */
[----:B------:R-:W-:-:S10]  /*9810*/  UIADD3 UR11, UR5, UR11, URZ ;  /* 0x0000000b050b7290 */ /* 0x000fd4000fffe03f */
[----:B------:R-:W-:-:S06]  /*9820*/  UISETP.GE.AND UP0, UPT, UR11, UR8, UPT ;  /* 0x000000080b00728c */ /* 0x000fcc000bf06270 */
[----:B------:R-:W-:-:S13]  /*9830*/  PLOP3.LUT P0, PT, PT, PT, UP0, 0x80, 0x0 ;  /* 0x000000000000781c */ /* 0x000fda0003f0f008 */
[----:B------:R-:W-:Y:S05]  /*9840*/  @P0 BRA `(.L_x_871) ;  /* 0x0000000000040947 */ /* 0x000fea0003800000 */
[----:B------:R-:W-:Y:S05]  /*9850*/  BRA `(.L_x_872) ;  /* 0xffffff7000347947 */ /* 0x000fea000383ffff */
.L_x_871:
[----:B------:R-:W-:Y:S05]  /*9860*/  EXIT ;  /* 0x000000000000794d */ /* 0x000fea0003800000 */
.L_x_873:
        /* <DEDUP_REMOVED lines=9> */
.L_x_1056:


//--------------------- .text._ZN5flash44flash_bwd_dq_dk_dv_loop_seqk_parallel_kernelI23Flash_bwd_kernel_traitsILi256ELi64ELi64ELi8ELi4ELi2ELi2ELb0ELb0EN7cutlass10bfloat16_tE19Flash_kernel_traitsILi256ELi64ELi64ELi8ES3_EELb0ELb1ELb0ELb0ELb0ELb1ELb1EEEvNS_16Flash_bwd_paramsE --------------------------
	.section	.text._ZN5flash44flash_bwd_dq_dk_dv_loop_seqk_parallel_kernelI23Flash_bwd_kernel_traitsILi256ELi64ELi64ELi8ELi4ELi2ELi2ELb0ELb0EN7cutlass10bfloat16_tE19Flash_kernel_traitsILi256ELi64ELi64ELi8ES3_EELb0ELb1ELb0ELb0ELb0ELb1ELb1EEEvNS_16Flash_bwd_paramsE,"ax",@progbits
	.align	128
        .global         _ZN5flash44flash_bwd_dq_dk_dv_loop_seqk_parallel_kernelI23Flash_bwd_kernel_traitsILi256ELi64ELi64ELi8ELi4ELi2ELi2ELb0ELb0EN7cutlass10bfloat16_tE19Flash_kernel_traitsILi256ELi64ELi64ELi8ES3_EELb0ELb1ELb0ELb0ELb0ELb1ELb1EEEvNS_16Flash_bwd_paramsE
        .type           _ZN5flash44flash_bwd_dq_dk_dv_loop_seqk_parallel_kernelI23Flash_bwd_kernel_traitsILi256ELi64ELi64ELi8ELi4ELi2ELi2ELb0ELb0EN7cutlass10bfloat16_tE19Flash_kernel_traitsILi256ELi64ELi64ELi8ES3_EELb0ELb1ELb0ELb0ELb0ELb1ELb1EEEvNS_16Flash_bwd_paramsE,@function
        .size           _ZN5flash44flash_bwd_dq_dk_dv_loop_seqk_parallel_kernelI23Flash_bwd_kernel_traitsILi256ELi64ELi64ELi8ELi4ELi2ELi2ELb0ELb0EN7cutlass10bfloat16_tE19Flash_kernel_traitsILi256ELi64ELi64ELi8ES3_EELb0ELb1ELb0ELb0ELb0ELb1ELb1EEEvNS_16Flash_bwd_paramsE,(.L_x_1057 - _ZN5flash44flash_bwd_dq_dk_dv_loop_seqk_parallel_kernelI23Flash_bwd_kernel_traitsILi256ELi64ELi64ELi8ELi4ELi2ELi2ELb0ELb0EN7cutlass10bfloat16_tE19Flash_kernel_traitsILi256ELi64ELi64ELi8ES3_EELb0ELb1ELb0ELb0ELb0ELb1ELb1EEEvNS_16Flash_bwd_paramsE)
        .other          _ZN5flash44flash_bwd_dq_dk_dv_loop_seqk_parallel_kernelI23Flash_bwd_kernel_traitsILi256ELi64ELi64ELi8ELi4ELi2ELi2ELb0ELb0EN7cutlass10bfloat16_tE19Flash_kernel_traitsILi256ELi64ELi64ELi8ES3_EELb0ELb1ELb0ELb0ELb0ELb1ELb1EEEvNS_16Flash_bwd_paramsE,@"STO_CUDA_ENTRY STV_DEFAULT"
_ZN5flash44flash_bwd_dq_dk_dv_loop_seqk_parallel_kernelI23Flash_bwd_kernel_traitsILi256ELi64ELi64ELi8ELi4ELi2ELi2ELb0ELb0EN7cutlass10bfloat16_tE19Flash_kernel_traitsILi256ELi64ELi64ELi8ES3_EELb0ELb1ELb0ELb0ELb0ELb1ELb1EEEvNS_16Flash_bwd_paramsE:
.text._ZN5flash44flash_bwd_dq_dk_dv_loop_seqk_parallel_kernelI23Flash_bwd_kernel_traitsILi256ELi64ELi64ELi8ELi4ELi2ELi2ELb0ELb0EN7cutlass10bfloat16_tE19Flash_kernel_traitsILi256ELi64ELi64ELi8ES3_EELb0ELb1ELb0ELb0ELb0ELb1ELb1EEEvNS_16Flash_bwd_paramsE:
        /* <DEDUP_REMOVED lines=144> */
.L_x_908:
        /* <DEDUP_REMOVED lines=67> */
.L_x_874:
        /* <DEDUP_REMOVED lines=16> */
[----:B------:R-:W-:Y:S01]  /*0e30*/  UIMAD UR36, UR45, UR9, UR8 ;  /* 0x000000092d2472a4 */ /* 0x000fe2000f8e0208 */
[----:B------:R-:W-:Y:S02]  /*0e40*/  ULDC.64 UR34, c[0x0][0x240] ;  /* 0x0000900000227ab9 */ /* 0x000fe40000000a00 */
[----:B------:R-:W-:Y:S01]  /*0e50*/  @!UP0 ULDC.64 UR8, c[0x0][0x418] ;  /* 0x0001060000088ab9 */ /* 0x000fe20000000a00 */
[----:B------:R-:W-:Y:S01]  /*0e60*/  ULDC UR61, c[0x0][0x2dc] ;  /* 0x0000b700003d7ab9 */ /* 0x000fe20000000800 */
[----:B------:R-:W-:Y:S01]  /*0e70*/  ULDC UR60, c[0x0][0x270] ;  /* 0x00009c00003c7ab9 */ /* 0x000fe20000000800 */
[----:B------:R-:W-:Y:S02]  /*0e80*/  USEL UR37, UR14, URZ, UP2 ;  /* 0x0000003f0e257287 */ /* 0x000fe40009000000 */
[----:B------:R-:W-:Y:S02]  /*0e90*/  @!UP0 UIMAD.WIDE.U32 UR40, UR45, UR8, URZ ;  /* 0x000000082d2882a5 */ /* 0x000fe4000f8e003f */
[----:B------:R-:W-:Y:S01]  /*0ea0*/  UIMAD.WIDE.U32 UR14, UR5, UR34, URZ ;  /* 0x00000022050e72a5 */ /* 0x000fe2000f8e003f */
[----:B-1----:R-:W-:Y:S01]  /*0eb0*/  IABS R5, R6 ;  /* 0x0000000600057213 */ /* 0x002fe20000000000 */
[----:B------:R-:W-:Y:S01]  /*0ec0*/  UIMAD UR23, UR5, UR35, URZ ;  /* 0x00000023051772a4 */ /* 0x000fe2000f8e023f */
[----:B------:R-:W-:Y:S01]  /*0ed0*/  ISETP.NE.AND P3, PT, R6, RZ, PT ;  /* 0x000000ff0600720c */ /* 0x000fe20003f65270 */
[----:B------:R-:W-:Y:S01]  /*0ee0*/  UIADD3 UR46, UR17, UR36, URZ ;  /* 0x00000024112e7290 */ /* 0x000fe2000fffe03f */
[----:B------:R-:W1:Y:S01]  /*0ef0*/  I2F.RP R2, R5 ;  /* 0x0000000500027306 */ /* 0x000e620000209400 */
[----:B------:R-:W-:-:S02]  /*0f00*/  USEL UR54, UR16, UR14, !UP0 ;  /* 0x0000000e10367287 */ /* 0x000fc4000c000000 */
[----:B------:R-:W-:Y:S02]  /*0f10*/  @UP0 UIADD3 UR46, UR15, UR23, URZ ;  /* 0x000000170f2e0290 */ /* 0x000fe4000fffe03f */
[----:B--2---:R-:W-:Y:S02]  /*0f20*/  UIMAD.WIDE.U32 UR32, UR10, UR12, URZ ;  /* 0x0000000c0a2072a5 */ /* 0x004fe4000f8e003f */
[----:B------:R-:W-:Y:S02]  /*0f30*/  USHF.L.U64.HI UR20, UR45, 0x7, UR57 ;  /* 0x000000072d147899 */ /* 0x000fe40008010239 */
[----:B------:R-:W-:Y:S02]  /*0f40*/  UIMAD UR49, UR10, UR13, UR33 ;  /* 0x0000000d0a3172a4 */ /* 0x000fe4000f8e0221 */
[----:B------:R-:W-:Y:S02]  /*0f50*/  @!UP0 UIMAD UR10, UR57, UR8, URZ ;  /* 0x00000008390a82a4 */ /* 0x000fe4000f8e023f */
[----:B------:R-:W-:Y:S01]  /*0f60*/  USHF.R.S32.HI UR33, URZ, 0x1f, UR58 ;  /* 0x0000001f3f217899 */ /* 0x000fe2000801143a */
[----:B-1----:R-:W1:Y:S01]  /*0f70*/  MUFU.RCP R2, R2 ;  /* 0x0000000200027308 */ /* 0x002e620000001000 */
[----:B------:R-:W-:-:S02]  /*0f80*/  @!UP0 UIMAD UR39, UR45, UR9, UR10 ;  /* 0x000000092d2782a4 */ /* 0x000fc4000f8e020a */
[----:B------:R-:W-:Y:S01]  /*0f90*/  UIADD3 UR10, UR29, 0x3f, URZ ;  /* 0x0000003f1d0a7890 */ /* 0x000fe2000fffe03f */
[----:B------:R-:W-:Y:S01]  /*0fa0*/  @UP0 ULDC.64 UR12, c[0x0][0x420] ;  /* 0x00010800000c0ab9 */ /* 0x000fe20000000a00 */
[----:B------:R-:W-:Y:S02]  /*0fb0*/  UIMAD.WIDE UR8, UR61, UR60, URZ ;  /* 0x0000003c3d0872a5 */ /* 0x000fe4000f8e023f */
[----:B------:R-:W-:Y:S02]  /*0fc0*/  USHF.R.S32.HI UR21, URZ, 0x1f, UR10 ;  /* 0x0000001f3f157899 */ /* 0x000fe4000801140a */
[----:B------:R-:W-:Y:S02]  /*0fd0*/  @UP0 UIMAD.WIDE.U32 UR42, UR5, UR12, URZ ;  /* 0x0000000c052a02a5 */ /* 0x000fe4000f8e003f */
[----:B------:R-:W-:Y:S02]  /*0fe0*/  ULEA.HI UR21, UR21, UR10, URZ, 0x6 ;  /* 0x0000000a15157291 */ /* 0x000fe4000f8f303f */
[----:B------:R-:W-:-:S02]  /*0ff0*/  UIMAD UR10, UR33, UR45, URZ ;  /* 0x0000002d210a72a4 */ /* 0x000fc4000f8e023f */
[----:B------:R-:W-:Y:S01]  /*1000*/  @UP0 UIMAD UR48, UR5, UR13, UR43 ;  /* 0x0000000d053002a4 */ /* 0x000fe2000f8e022b */
[----:B-1----:R-:W-:Y:S01]  /*1010*/  VIADD R2, R2, 0xffffffe ;  /* 0x0ffffffe02027836 */ /* 0x002fe20000000000 */
[----:B------:R-:W-:Y:S02]  /*1020*/  UIMAD.WIDE.U32 UR12, UR45, UR58, URZ ;  /* 0x0000003a2d0c72a5 */ /* 0x000fe4000f8e003f */
[----:B------:R-:W-:Y:S01]  /*1030*/  UIMAD UR10, UR57, UR58, UR10 ;  /* 0x0000003a390a72a4 */ /* 0x000fe2000f8e020a */
[----:B------:R-:W1:Y:S01]  /*1040*/  F2I.FTZ.U32.TRUNC.NTZ R3, R2 ;  /* 0x0000000200037305 */ /* 0x000e62000021f000 */
[----:B------:R-:W-:Y:S02]  /*1050*/  UIMAD.WIDE.U32 UR16, UR8, UR12, URZ ;  /* 0x0000000c081072a5 */ /* 0x000fe4000f8e003f */
[----:B------:R-:W-:Y:S02]  /*1060*/  UIMAD UR15, UR9, UR12, URZ ;  /* 0x0000000c090f72a4 */ /* 0x000fe4000f8e023f */
[----:B------:R-:W-:-:S02]  /*1070*/  UIADD3 UR10, UR13, UR10, URZ ;  /* 0x0000000a0d0a7290 */ /* 0x000fc4000fffe03f */
[----:B------:R-:W-:Y:S02]  /*1080*/  UIMAD.WIDE.U32 UR12, UR8, UR5, URZ ;  /* 0x00000005080c72a5 */ /* 0x000fe4000f8e003f */
[----:B------:R-:W-:Y:S02]  /*1090*/  ULOP3.LUT UR14, UR21, 0xffffffc0, URZ, 0xc0, !UPT ;  /* 0xffffffc0150e7892 */ /* 0x000fe4000f8ec03f */
[----:B------:R-:W-:Y:S02]  /*10a0*/  UIMAD UR10, UR8, UR10, UR15 ;  /* 0x0000000a080a72a4 */ /* 0x000fe4000f8e020f */
[----:B------:R-:W-:Y:S01]  /*10b0*/  USEL UR56, UR16, UR12, !UP0 ;  /* 0x0000000c10387287 */ /* 0x000fe2000c000000 */
[----:B-1----:R-:W-:Y:S01]  /*10c0*/  IMAD.MOV R0, RZ, RZ, -R3 ;  /* 0x000000ffff007224 */ /* 0x002fe200078e0a03 */
[----:B------:R-:W-:Y:S01]  /*10d0*/  ULDC.U8 UR24, c[0x0][0x3d8] ;  /* 0x0000f60000187ab9 */ /* 0x000fe20000000000 */
[----:B------:R-:W-:Y:S01]  /*10e0*/  IMAD.MOV.U32 R2, RZ, RZ, RZ ;  /* 0x000000ffff027224 */ /* 0x000fe200078e00ff */
[----:B------:R-:W-:Y:S01]  /*10f0*/  UIADD3 UR16, UR14, -0x40, URZ ;  /* 0xffffffc00e107890 */ /* 0x000fe2000fffe03f */
[----:B------:R-:W-:Y:S01]  /*1100*/  IMAD R0, R0, R5, RZ ;  /* 0x0000000500007224 */ /* 0x000fe200078e02ff */
[----:B------:R-:W-:-:S02]  /*1110*/  UISETP.NE.AND UP3, UPT, UR24, URZ, UPT ;  /* 0x0000003f1800728c */ /* 0x000fc4000bf65270 */
[----:B------:R-:W-:Y:S01]  /*1120*/  USEL UR20, UR20, URZ, UP2 ;  /* 0x0000003f14147287 */ /* 0x000fe20009000000 */
[----:B------:R-:W-:Y:S01]  /*1130*/  IMAD.HI.U32 R0, R3, R0, R2 ;  /* 0x0000000003007227 */ /* 0x000fe200078e0002 */
[----:B------:R-:W-:Y:S01]  /*1140*/  MOV R2, R4 ;  /* 0x0000000400027202 */ /* 0x000fe20000000f00 */
[----:B------:R-:W-:Y:S02]  /*1150*/  UIADD3 UR47, UR17, UR10, URZ ;  /* 0x0000000a112f7290 */ /* 0x000fe4000fffe03f */
[----:B------:R-:W-:Y:S02]  /*1160*/  USHF.R.S32.HI UR33, URZ, 0x1f, UR16 ;  /* 0x0000001f3f217899 */ /* 0x000fe40008011410 */
[----:B------:R-:W-:Y:S01]  /*1170*/  IMAD.HI.U32 R0, R0, R2, RZ ;  /* 0x0000000200007227 */ /* 0x000fe200078e00ff */
[----:B------:R-:W-:Y:S02]  /*1180*/  UIADD3 UR10, UP2, UR16, UR37, URZ ;  /* 0x00000025100a7290 */ /* 0x000fe4000ff5e03f */
[----:B------:R-:W-:Y:S01]  /*1190*/  UISETP.NE.AND UP1, UPT, UR30, -0x1, UPT ;  /* 0xffffffff1e00788c */ /* 0x000fe2000bf25270 */
[----:B------:R-:W-:Y:S01]  /*11a0*/  IMAD.MOV R3, RZ, RZ, -R0 ;  /* 0x000000ffff037224 */ /* 0x000fe200078e0a00 */
[----:B------:R-:W-:-:S02]  /*11b0*/  UIMAD UR15, UR9, UR5, URZ ;  /* 0x00000005090f72a4 */ /* 0x000fc4000f8e023f */
        /* <DEDUP_REMOVED lines=15> */
[----:B------:R-:W-:Y:S01]  /*12b0*/  @UP3 USEL UR9, UR8, UR5, !UP0 ;  /* 0x0000000508093287 */ /* 0x000fe2000c000000 */
[----:B------:R-:W-:Y:S01]  /*12c0*/  PLOP3.LUT P1, PT, PT, PT, UP3, 0x80, 0x0 ;  /* 0x000000000000781c */ /* 0x000fe20003f2f038 */
[----:B------:R-:W-:Y:S01]  /*12d0*/  @UP1 ULDC.64 UR24, c[0x0][0x250] ;  /* 0x0000940000181ab9 */ /* 0x000fe20000000a00 */
[----:B------:R-:W-:Y:S01]  /*12e0*/  ISETP.GE.U32.AND P0, PT, R2, R5, PT ;  /* 0x000000050200720c */ /* 0x000fe20003f06070 */
[----:B------:R-:W-:Y:S01]  /*12f0*/  @UP0 UIADD3 UR47, UR13, UR15, URZ ;  /* 0x0000000f0d2f0290 */ /* 0x000fe2000fffe03f */
[----:B------:R-:W-:Y:S01]  /*1300*/  LOP3.LUT R2, R6, UR55, RZ, 0x3c, !PT ;  /* 0x0000003706027c12 */ /* 0x000fe2000f8e3cff */
[----:B------:R-:W-:Y:S01]  /*1310*/  @UP1 UIMAD.WIDE.U32 UR14, UR22, UR26, URZ ;  /* 0x0000001a160e12a5 */ /* 0x000fe2000f8e003f */
[----:B------:R-:W-:Y:S02]  /*1320*/  @UP3 ULDC UR8, c[0x0][0x2e4] ;  /* 0x0000b90000083ab9 */ /* 0x000fe40000000800 */
[----:B------:R-:W-:Y:S01]  /*1330*/  ISETP.GE.AND P2, PT, R2, RZ, PT ;  /* 0x000000ff0200720c */ /* 0x000fe20003f46270 */
[----:B------:R-:W-:-:S02]  /*1340*/  @UP1 UIMAD UR22, UR22, UR27, URZ ;  /* 0x0000001b161612a4 */ /* 0x000fc4000f8e023f */
[----:B------:R-:W-:Y:S02]  /*1350*/  @UP1 UIMAD.WIDE.U32 UR12, UR31, UR24, URZ ;  /* 0x000000181f0c12a5 */ /* 0x000fe4000f8e003f */
[----:B------:R-:W-:Y:S02]  /*1360*/  @UP3 UIMAD UR20, UR55, UR8, UR9 ;  /* 0x00000008371432a4 */ /* 0x000fe4000f8e0209 */
[----:B------:R-:W-:Y:S01]  /*1370*/  @P0 VIADD R0, R0, 0x1 ;  /* 0x0000000100000836 */ /* 0x000fe20000000000 */
[----:B------:R-:W-:Y:S01]  /*1380*/  PLOP3.LUT P0, PT, PT, PT, UP1, 0x80, 0x0 ;  /* 0x000000000000781c */ /* 0x000fe20003f0f018 */
[----:B------:R-:W-:Y:S02]  /*1390*/  @!UP3 UIMAD UR8, UR45, UR60, UR55 ;  /* 0x0000003c2d08b2a4 */ /* 0x000fe4000f8e0237 */
[----:B------:R-:W-:Y:S01]  /*13a0*/  UIMAD UR50, UR55, UR61, URZ ;  /* 0x0000003d373272a4 */ /* 0x000fe2000f8e023f */
[----:B------:R-:W-:Y:S01]  /*13b0*/  IMAD.MOV.U32 R4, RZ, RZ, R0 ;  /* 0x000000ffff047224 */ /* 0x000fe200078e0000 */
[----:B------:R-:W-:-:S02]  /*13c0*/  @UP1 UIMAD UR10, UR31, UR25, URZ ;  /* 0x000000191f0a12a4 */ /* 0x000fc4000f8e023f */
[----:B------:R-:W-:Y:S02]  /*13d0*/  USEL UR52, UR32, URZ, UP4 ;  /* 0x0000003f20347287 */ /* 0x000fe4000a000000 */
[----:B------:R-:W-:Y:S01]  /*13e0*/  USEL UR51, UR49, URZ, UP4 ;  /* 0x0000003f31337287 */ /* 0x000fe2000a000000 */
[----:B------:R-:W-:Y:S01]  /*13f0*/  @!P2 IADD3 R4, -R4, RZ, RZ ;  /* 0x000000ff0404a210 */ /* 0x000fe20007ffe1ff */
[----:B------:R-:W-:Y:S01]  /*1400*/  @!UP3 UIMAD UR20, UR8, UR23, URZ ;  /* 0x000000170814b2a4 */ /* 0x000fe2000f8e023f */
[----:B------:R-:W-:Y:S01]  /*1410*/  @!P3 LOP3.LUT R4, RZ, R6, RZ, 0x33, !PT ;  /* 0x00000006ff04b212 */ /* 0x000fe200078e33ff */
[----:B------:R-:W-:Y:S02]  /*1420*/  @UP1 UIADD3 UR31, UR15, UR22, URZ ;  /* 0x000000160f1f1290 */ /* 0x000fe4000fffe03f */
[----:B------:R-:W-:Y:S02]  /*1430*/  USHF.R.S32.HI UR38, URZ, 0x1f, UR28 ;  /* 0x0000001f3f267899 */ /* 0x000fe4000801141c */
[----:B------:R-:W-:-:S02]  /*1440*/  @!UP0 UIADD3 UR48, UR41, UR39, URZ ;  /* 0x0000002729308290 */ /* 0x000fc4000fffe03f */
[----:B------:R-:W-:Y:S02]  /*1450*/  USHF.R.S32.HI UR53, URZ, 0x1f, UR50 ;  /* 0x0000001f3f357899 */ /* 0x000fe40008011432 */
[----:B------:R-:W-:Y:S02]  /*1460*/  USHF.R.S32.HI UR44, URZ, 0x6, UR21 ;  /* 0x000000063f2c7899 */ /* 0x000fe40008011415 */
[----:B------:R-:W-:Y:S02]  /*1470*/  @UP1 UIADD3 UR32, UR13, UR10, URZ ;  /* 0x0000000a0d201290 */ /* 0x000fe4000fffe03f */
        /* <DEDUP_REMOVED lines=16> */
.L_x_876:
        /* <DEDUP_REMOVED lines=13> */
.L_x_877:
        /* <DEDUP_REMOVED lines=11> */
.L_x_878:
[----:B------:R-:W-:-:S04]  /*1700*/  UIMAD UR5, UR45, UR60, UR55 ;  /* 0x0000003c2d0572a4 */ /* 0x000fc8000f8e0237 */
[----:B------:R-:W-:-:S12]  /*1710*/  UIMAD UR5, UR5, UR58, URZ ;  /* 0x0000003a050572a4 */ /* 0x000fd8000f8e023f */
.L_x_879:
[----:B------:R-:W1:Y:S01]  /*1720*/  S2R R21, SR_TID.X ;  /* 0x0000000000157919 */ /* 0x000e620000002100 */
[----:B------:R-:W2:Y:S01]  /*1730*/  LDC.64 R10, c[0x0][0x420] ;  /* 0x00010800ff0a7b82 */ /* 0x000ea20000000a00 */
[----:B------:R-:W-:Y:S01]  /*1740*/  UIADD3 UR39, UR16, UR5, URZ ;  /* 0x0000000510277290 */ /* 0x000fe2000fffe03f */
[----:B------:R-:W-:Y:S01]  /*1750*/  BSSY B1, `(.L_x_875) ;  /* 0x0000799000017945 */ /* 0x000fe20003800000 */
[----:B------:R-:W-:Y:S02]  /*1760*/  UIADD3 UR5, -UR11, UR29, UR28 ;  /* 0x0000001d0b057290 */ /* 0x000fe4000fffe11c */
[----:B------:R-:W-:Y:S01]  /*1770*/  USHF.R.S32.HI UR17, URZ, 0x1f, UR55 ;  /* 0x0000001f3f117899 */ /* 0x000fe20008011437 */
[----:B------:R-:W-:Y:S01]  /*1780*/  ULDC UR9, c[0x0][0x398] ;  /* 0x0000e60000097ab9 */ /* 0x000fe20000000800 */
[----:B------:R-:W-:Y:S01]  /*1790*/  ULDC.64 UR12, c[0x0][0x428] ;  /* 0x00010a00000c7ab9 */ /* 0x000fe20000000a00 */
[----:B------:R-:W-:Y:S02]  /*17a0*/  UIADD3 UR5, UR5, -UR9, URZ ;  /* 0x8000000905057290 */ /* 0x000fe4000fffe03f */
[----:B------:R-:W-:-:S02]  /*17b0*/  UIMAD UR9, UR17, UR12, URZ ;  /* 0x0000000c110972a4 */ /* 0x000fc4000f8e023f */
[----:B------:R-:W-:Y:S02]  /*17c0*/  UIADD3 UR21, UR16, UR20, URZ ;  /* 0x0000001410157290 */ /* 0x000fe4000fffe03f */
[----:B------:R-:W-:Y:S01]  /*17d0*/  UIMAD UR20, UR61, UR60, URZ ;  /* 0x0000003c3d1472a4 */ /* 0x000fe2000f8e023f */
[----:B------:R-:W-:Y:S01]  /*17e0*/  ULDC.64 UR14, c[0x0][0x258] ;  /* 0x00009600000e7ab9 */ /* 0x000fe20000000a00 */
[----:B------:R-:W-:Y:S01]  /*17f0*/  UIMAD UR13, UR55, UR13, UR9 ;  /* 0x0000000d370d72a4 */ /* 0x000fe2000f8e0209 */
[----:B------:R-:W-:Y:S01]  /*1800*/  IMAD.U32 R12, RZ, RZ, UR14 ;  /* 0x0000000eff0c7e24 */ /* 0x000fe2000f8e00ff */
[----:B------:R-:W-:Y:S02]  /*1810*/  UIMAD UR9, UR17, UR14, URZ ;  /* 0x0000000e110972a4 */ /* 0x000fe4000f8e023f */
[----:B------:R-:W-:Y:S01]  /*1820*/  USHF.R.S32.HI UR17, URZ, 0x1f, UR5 ;  /* 0x0000001f3f117899 */ /* 0x000fe20008011405 */
[----:B------:R-:W-:Y:S01]  /*1830*/  ULDC.64 UR60, c[0x0][0x2b0] ;  /* 0x0000ac00003c7ab9 */ /* 0x000fe20000000a00 */
[----:B------:R-:W-:-:S02]  /*1840*/  UIMAD UR15, UR55, UR15, UR9 ;  /* 0x0000000f370f72a4 */ /* 0x000fc4000f8e0209 */
[----:B------:R-:W-:Y:S01]  /*1850*/  ULEA.HI UR17, UR17, UR5, URZ, 0x6 ;  /* 0x0000000511117291 */ /* 0x000fe2000f8f303f */
[----:B------:R-:W-:Y:S01]  /*1860*/  ULDC.64 UR42, c[0x0][0x210] ;  /* 0x00008400002a7ab9 */ /* 0x000fe20000000a00 */
[----:B------:R-:W-:Y:S01]  /*1870*/  ULDC.64 UR40, c[0x0][0x3e0] ;  /* 0x0000f80000287ab9 */ /* 0x000fe20000000a00 */
[----:B-1----:R-:W-:Y:S01]  /*1880*/  SHF.R.S32.HI R28, RZ, 0x1f, R21 ;  /* 0x0000001fff1c7819 */ /* 0x002fe20000011415 */
[----:B------:R-:W-:-:S03]  /*1890*/  USHF.R.S32.HI UR17, URZ, 0x6, UR17 ;  /* 0x000000063f117899 */ /* 0x000fc60008011411 */
        /* <DEDUP_REMOVED lines=16> */
[----:B------:R-:W-:-:S04]  /*19a0*/  IADD3 R8, P1, R6, UR54, RZ ;  /* 0x0000003606087c10 */ /* 0x000fc8000ff3e0ff */
        /* <DEDUP_REMOVED lines=8> */
[----:B------:R-:W-:Y:S01]  /*1a30*/  USHF.R.S32.HI UR8, URZ, 0x1f, UR8 ;  /* 0x0000001f3f087899 */ /* 0x000fe20008011408 */
[----:B------:R-:W-:-:S02]  /*1a40*/  ULDC.64 UR36, c[0x0][0x400] ;  /* 0x0001000000247ab9 */ /* 0x000fc40000000a00 */
[----:B------:R-:W-:Y:S01]  /*1a50*/  IMAD.WIDE.U32 R6, R10, UR16, R6 ;  /* 0x000000100a067c25 */ /* 0x000fe2000f8e0006 */
[----:B------:R-:W-:Y:S01]  /*1a60*/  UIADD3.X UR8, UR49, UR8, UR53, UP2, UP0 ;  /* 0x0000000831087290 */ /* 0x000fe200097e0435 */
[----:B------:R-:W-:Y:S01]  /*1a70*/  LEA R236, P3, R8, UR42, 0x1 ;  /* 0x0000002a08ec7c11 */ /* 0x000fe2000f8608ff */
[----:B------:R-:W-:Y:S01]  /*1a80*/  UIADD3 UR10, UP3, UP2, UR52, UR10, UR56 ;  /* 0x0000000a340a7290 */ /* 0x000fe2000fa7e038 */
[----:B------:R-:W-:Y:S01]  /*1a90*/  IMAD.IADD R7, R7, 0x1, R5 ;  /* 0x0000000107077824 */ /* 0x000fe200078e0205 */
[----:B------:R-:W-:Y:S01]  /*1aa0*/  UISETP.LT.AND UP0, UPT, URZ, UR17, UPT ;  /* 0x000000113f00728c */ /* 0x000fe2000bf01270 */
[----:B------:R-:W-:Y:S01]  /*1ab0*/  IMAD.U32 R5, RZ, RZ, UR12 ;  /* 0x0000000cff057e24 */ /* 0x000fe2000f8e00ff */
[----:B------:R-:W-:Y:S01]  /*1ac0*/  UIADD3.X UR5, UR51, UR8, UR47, UP3, UP2 ;  /* 0x0000000833057290 */ /* 0x000fe20009fe442f */
[----:B------:R-:W-:Y:S01]  /*1ad0*/  VIADD R9, R9, UR15 ;  /* 0x0000000f09097c36 */ /* 0x000fe20008000000 */
[----:B------:R-:W-:Y:S01]  /*1ae0*/  USEL UR17, URZ, UR17, !UP0 ;  /* 0x000000113f117287 */ /* 0x000fe2000c000000 */
[----:B------:R-:W-:Y:S01]  /*1af0*/  IMAD.WIDE.U32 R6, R5, UR55, R6 ;  /* 0x0000003705067c25 */ /* 0x000fe2000f8e0006 */
[----:B------:R-:W-:Y:S01]  /*1b00*/  LOP3.LUT R5, R16, 0xffffffe0, RZ, 0xc0, !PT ;  /* 0xffffffe010057812 */ /* 0x000fe200078ec0ff */
[----:B------:R-:W-:Y:S01]  /*1b10*/  UIMAD.WIDE UR8, UR21, 0x4, UR60 ;  /* 0x00000004150878a5 */ /* 0x000fe2000f8e023c */
[----:B------:R-:W-:Y:S01]  /*1b20*/  LEA.HI.X R237, R8, UR43, R9, 0x1, P3 ;  /* 0x0000002b08ed7c11 */ /* 0x000fe200098f0c09 */
[----:B------:R-:W-:Y:S01]  /*1b30*/  UISETP.GT.AND UP0, UPT, UR44, UR17, UPT ;  /* 0x000000112c00728c */ /* 0x000fe2000bf04270 */
[----:B------:R-:W-:Y:S01]  /*1b40*/  VIADD R7, R7, UR13 ;  /* 0x0000000d07077c36 */ /* 0x000fe20008000000 */
[----:B------:R-:W-:Y:S01]  /*1b50*/  ULDC.64 UR60, c[0x0][0x478] ;  /* 0x00011e00003c7ab9 */ /* 0x000fe20000000a00 */
[----:B------:R-:W-:-:S02]  /*1b60*/  IMAD.IADD R5, R21, 0x1, -R5 ;  /* 0x0000000115057824 */ /* 0x000fc400078e0a05 */
[----:B------:R-:W-:Y:S01]  /*1b70*/  IMAD.WIDE.U32 R6, R0, R10, R6 ;  /* 0x0000000a00067225 */ /* 0x000fe200078e0006 */
[----:B------:R-:W-:Y:S01]  /*1b80*/  UMOV UR13, UR8 ;  /* 0x00000008000d7c82 */ /* 0x000fe20008000000 */
[----:B------:R-:W-:Y:S02]  /*1b90*/  UMOV UR12, UR9 ;  /* 0x00000009000c7c82 */ /* 0x000fe40008000000 */
[----:B------:R-:W-:Y:S01]  /*1ba0*/  IMAD R13, R17, UR20, R5 ;  /* 0x00000014110d7c24 */ /* 0x000fe2000f8e0205 */
[----:B------:R-:W-:Y:S01]  /*1bb0*/  UIMAD.WIDE UR20, UR39, 0x4, UR60 ;  /* 0x00000004271478a5 */ /* 0x000fe2000f8e023c */
[----:B------:R-:W-:Y:S01]  /*1bc0*/  IMAD.IADD R7, R7, 0x1, R14 ;  /* 0x0000000107077824 */ /* 0x000fe200078e020e */
[C---:B------:R-:W-:Y:S02]  /*1bd0*/  LEA R234, P2, R6.reuse, UR40, 0x1 ;  /* 0x0000002806ea7c11 */ /* 0x040fe4000f8408ff */
[C---:B------:R-:W-:Y:S02]  /*1be0*/  IADD3 R12, P1, R13.reuse, UR10, RZ ;  /* 0x0000000a0d0c7c10 */ /* 0x040fe4000ff3e0ff */
[----:B------:R-:W-:Y:S01]  /*1bf0*/  LEA.HI.X R235, R6, UR41, R7, 0x1, P2 ;  /* 0x0000002906eb7c11 */ /* 0x000fe200090f0c07 */
[----:B------:R-:W-:Y:S01]  /*1c00*/  UMOV UR15, UR20 ;  /* 0x00000014000f7c82 */ /* 0x000fe20008000000 */
[----:B------:R-:W-:Y:S01]  /*1c10*/  LEA.HI.X.SX32 R13, R13, UR5, 0x1, P1 ;  /* 0x000000050d0d7c11 */ /* 0x000fe200088f0eff */
[----:B------:R-:W-:Y:S01]  /*1c20*/  UIADD3 UR5, UR44, -0x1, URZ ;  /* 0xffffffff2c057890 */ /* 0x000fe2000fffe03f */
[----:B------:R-:W-:Y:S01]  /*1c30*/  LEA R228, P1, R12, UR36, 0x2 ;  /* 0x000000240ce47c11 */ /* 0x000fe2000f8210ff */
[----:B------:R-:W-:-:S03]  /*1c40*/  UMOV UR14, UR21 ;  /* 0x00000015000e7c82 */ /* 0x000fc60008000000 */
[----:B------:R-:W-:Y:S02]  /*1c50*/  LEA.HI.X R229, R12, UR37, R13, 0x2, P1 ;  /* 0x000000250ce57c11 */ /* 0x000fe400088f140d */
[----:B------:R-:W-:-:S13]  /*1c60*/  PLOP3.LUT P1, PT, PT, PT, UP0, 0x80, 0x0 ;  /* 0x000000000000781c */ /* 0x000fda0003f2f008 */
        /* <DEDUP_REMOVED lines=20> */
.L_x_881:
        /* <DEDUP_REMOVED lines=19> */
.L_x_882:
        /* <DEDUP_REMOVED lines=33> */
.L_x_884:
[----:B------:R-:W-:Y:S05]  /*20f0*/  BSYNC B0 ;  /* 0x0000000000007941 */ /* 0x000fea0003800000 */
.L_x_883:
        /* <DEDUP_REMOVED lines=16> */
.L_x_886:
[----:B------:R-:W-:Y:S05]  /*2200*/  BSYNC B0 ;  /* 0x0000000000007941 */ /* 0x000fea0003800000 */
.L_x_885:
        /* <DEDUP_REMOVED lines=29> */
.L_x_888:
[----:B------:R-:W-:Y:S05]  /*23e0*/  BSYNC B0 ;  /* 0x0000000000007941 */ /* 0x000fea0003800000 */
.L_x_887:
        /* <DEDUP_REMOVED lines=16> */
.L_x_880:
        /* <DEDUP_REMOVED lines=60> */
.L_x_891:
[----:B------:R-:W-:Y:S01]  /*28b0*/  @!PT LDS RZ, [RZ] ;  /* 0x00000000fffff984 */ /* 0x000fe20000000800 */
[----:B------:R-:W-:Y:S01]  /*28c0*/  @!PT LDS RZ, [RZ] ;  /* 0x00000000fffff984 */ /* 0x000fe20000000800 */
[----:B------:R-:W-:Y:S01]  /*28d0*/  @!PT LDS RZ, [RZ] ;  /* 0x00000000fffff984 */ /* 0x000fe20000000800 */
[----:B------:R1:W-:Y:S04]  /*28e0*/  LDGSTS.E.BYPASS.LTC128B.128 [R231], desc[UR6][R236.64] ;  /* 0x00000000ece77fae */ /* 0x0003e8000b901d46 */
[----:B------:R1:W-:Y:S04]  /*28f0*/  LDGSTS.E.BYPASS.LTC128B.128 [R231+0x2000], desc[UR6][R236.64+0x80] ;  /* 0x02000080ece77fae */ /* 0x0003e8000b901d46 */
[----:B------:R1:W-:Y:S04]  /*2900*/  LDGSTS.E.BYPASS.LTC128B.128 [R231+0x4000], desc[UR6][R236.64+0x100] ;  /* 0x04000100ece77fae */ /* 0x0003e8000b901d46 */
[----:B------:R1:W-:Y:S02]  /*2910*/  LDGSTS.E.BYPASS.LTC128B.128 [R231+0x6000], desc[UR6][R236.64+0x180] ;  /* 0x06000180ece77fae */ /* 0x0003e4000b901d46 */
.L_x_892:
[----:B------:R-:W-:Y:S05]  /*2920*/  BSYNC B0 ;  /* 0x0000000000007941 */ /* 0x000fea0003800000 */
.L_x_890:
        /* <DEDUP_REMOVED lines=21> */
.L_x_894:
        /* <DEDUP_REMOVED lines=10> */
.L_x_895:
[----:B------:R-:W-:Y:S05]  /*2b20*/  BSYNC B0 ;  /* 0x0000000000007941 */ /* 0x000fea0003800000 */
.L_x_893:
        /* <DEDUP_REMOVED lines=39> */
[----:B------:R-:W-:Y:S01]  /*2da0*/  CS2R R188, SRZ ;  /* 0x0000000000bc7805 */ /* 0x000fe2000001ff00 */
        /* <DEDUP_REMOVED lines=70> */
[----:B------:R-:W-:Y:S01]  /*3210*/  UIADD3 UR20, UR29, 0x40, UR28 ;  /* 0x000000401d147890 */ /* 0x000fe2000fffe01c */
[----:B------:R-:W-:Y:S01]  /*3220*/  SHF.R.S32.HI R0, RZ, 0x1f, R14 ;  /* 0x0000001fff007819 */ /* 0x000fe2000001140e */
[----:B------:R-:W-:Y:S01]  /*3230*/  @!P2 LDGSTS.E.BYPASS.LTC128B.128 [R232+0x1c000], desc[UR6][R2.64+0x100] ;  /* 0x1c00010002e8afae */ /* 0x000fe2000b901d46 */
[----:B------:R-:W-:Y:S01]  /*3240*/  IMAD.MOV.U32 R252, RZ, RZ, 0x8 ;  /* 0x00000008fffc7424 */ /* 0x000fe200078e00ff */
        /* <DEDUP_REMOVED lines=55> */
[----:B------:R-:W-:Y:S01]  /*35c0*/  LEA.HI R0, R28, R21, RZ, 0x4 ;  /* 0x000000151c007211 */ /* 0x000fe200078f20ff */
[----:B------:R-:W-:Y:S01]  /*35d0*/  VIADD R14, R14, 0x1 ;  /* 0x000000010e0e7836 */ /* 0x000fe20000000000 */
[----:B------:R-:W-:Y:S01]  /*35e0*/  CS2R R26, SRZ ;  /* 0x00000000001a7805 */ /* 0x000fe2000001ff00 */
[----:B------:R-:W-:Y:S01]  /*35f0*/  @!PT LDS RZ, [RZ] ;  /* 0x00000000fffff984 */ /* 0x000fe20000000800 */
[----:B------:R-:W-:Y:S01]  /*3600*/  @!PT LDS RZ, [RZ] ;  /* 0x00000000fffff984 */ /* 0x000fe20000000800 */
[----:B------:R-:W-:Y:S01]  /*3610*/  @!PT LDS RZ, [RZ] ;  /* 0x00000000fffff984 */ /* 0x000fe20000000800 */
[----:B------:R-:W-:Y:S01]  /*3620*/  @!P2 LDGSTS.E.BYPASS.LTC128B.128 [R232+0x20000], desc[UR6][R4.64] ;  /* 0x2000000004e8afae */ /* 0x000fe2000b901d46 */
[----:B------:R-:W-:-:S02]  /*3630*/  CS2R R24, SRZ ;  /* 0x0000000000187805 */ /* 0x000fc4000001ff00 */
[----:B------:R-:W-:Y:S01]  /*3640*/  CS2R R22, SRZ ;  /* 0x0000000000167805 */ /* 0x000fe2000001ff00 */
[----:B------:R-:W-:Y:S01]  /*3650*/  ULDC UR21, c[0x0][0x2dc] ;  /* 0x0000b70000157ab9 */ /* 0x000fe20000000800 */
[----:B------:R-:W-:Y:S01]  /*3660*/  @!P2 LDGSTS.E.BYPASS.LTC128B.128 [R232+0x22000], desc[UR6][R4.64+0x80] ;  /* 0x2200008004e8afae */ /* 0x000fe2000b901d46 */
[----:B------:R-:W-:Y:S01]  /*3670*/  UIADD3 UR20, UR20, -UR11, URZ ;  /* 0x8000000b14147290 */ /* 0x000fe2000fffe03f */
[----:B------:R-:W-:Y:S02]  /*3680*/  ULDC UR8, c[0x0][0x39c] ;  /* 0x0000e70000087ab9 */ /* 0x000fe40000000800 */
[----:B------:R-:W-:Y:S01]  /*3690*/  @!P2 LDGSTS.E.BYPASS.LTC128B.128 [R232+0x24000], desc[UR6][R4.64+0x100] ;  /* 0x2400010004e8afae */ /* 0x000fe2000b901d46 */
[----:B------:R-:W-:-:S03]  /*36a0*/  ULDC UR16, c[0x0][0x2ec] ;  /* 0x0000bb0000107ab9 */ /* 0x000fc60000000800 */
[----:B------:R1:W-:Y:S01]  /*36b0*/  @!P2 LDGSTS.E.BYPASS.LTC128B.128 [R232+0x26000], desc[UR6][R4.64+0x180] ;  /* 0x2600018004e8afae */ /* 0x0003e2000b901d46 */
[----:B------:R-:W-:-:S03]  /*36c0*/  LOP3.LUT R0, R0, 0xfffffff0, RZ, 0xc0, !PT ;  /* 0xfffffff000007812 */ /* 0x000fc600078ec0ff */
[----:B------:R4:W-:Y:S01]  /*36d0*/  @P1 STS.128 [R232+0x21000], RZ ;  /* 0x021000ffe8001388 */ /* 0x0009e20000000c00 */
[----:B-1----:R-:W-:-:S03]  /*36e0*/  IADD3 R4, P2, R244, UR13, RZ ;  /* 0x0000000df4047c10 */ /* 0x002fc6000ff5e0ff */
[----:B------:R4:W-:Y:S01]  /*36f0*/  @P1 STS.128 [R232+0x23000], RZ ;  /* 0x023000ffe8001388 */ /* 0x0009e20000000c00 */
[----:B------:R-:W-:-:S03]  /*3700*/  IADD3.X R5, R243, UR12, RZ, P2, !PT ;  /* 0x0000000cf3057c10 */ /* 0x000fc600097fe4ff */
[----:B------:R4:W-:Y:S04]  /*3710*/  @P1 STS.128 [R232+0x25000], RZ ;  /* 0x025000ffe8001388 */ /* 0x0009e80000000c00 */
[----:B------:R-:W5:Y:S04]  /*3720*/  @!P3 LDG.E R241, desc[UR6][R4.64] ;  /* 0x0000000604f1b981 */ /* 0x000f68000c1e1900 */
[----:B------:R-:W5:Y:S01]  /*3730*/  @!P5 LDG.E R242, desc[UR6][R4.64+0x20] ;  /* 0x0000200604f2d981 */ /* 0x000f62000c1e1900 */
[----:B------:R-:W-:-:S03]  /*3740*/  IMAD.IADD R0, R21, 0x1, -R0 ;  /* 0x0000000115007824 */ /* 0x000fc600078e0a00 */
        /* <DEDUP_REMOVED lines=18> */
[----:B------:R-:W-:Y:S02]  /*3870*/  SEL R220, R220, 0xffffffc0, !P2 ;  /* 0xffffffc0dcdc7807 */ /* 0x000fe40005000000 */
[----:B------:R-:W-:Y:S01]  /*3880*/  SEL R0, R0, R226, !P0 ;  /* 0x000000e200007207 */ /* 0x000fe20004000000 */
[----:B------:R-:W-:Y:S01]  /*3890*/  IMAD.IADD R223, R222, 0x1, R221 ;  /* 0x00000001dedf7824 */ /* 0x000fe200078e02dd */
[----:B------:R-:W-:-:S02]  /*38a0*/  SEL R2, R2, R227, !P0 ;  /* 0x000000e302027207 */ /* 0x000fc40004000000 */
[----:B------:R-:W-:Y:S02]  /*38b0*/  CS2R R28, SRZ ;  /* 0x00000000001c7805 */ /* 0x000fe4000001ff00 */
[----:B------:R-:W-:Y:S02]  /*38c0*/  IADD3 R247, R14, UR11, -R3 ;  /* 0x0000000b0ef77c10 */ /* 0x000fe4000fffe803 */
[----:B------:R-:W-:Y:S02]  /*38d0*/  CS2R R20, SRZ ;  /* 0x0000000000147805 */ /* 0x000fe4000001ff00 */
[----:B------:R-:W-:Y:S01]  /*38e0*/  LEA R217, R0, UR4, 0x1 ;  /* 0x0000000400d97c11 */ /* 0x000fe2000f8e08ff */
[----:B------:R-:W-:Y:S01]  /*38f0*/  IMAD.IADD R224, R222, 0x1, R220 ;  /* 0x00000001dee07824 */ /* 0x000fe200078e02dc */
[----:B------:R-:W-:Y:S01]  /*3900*/  LEA R212, R2, UR4, 0x1 ;  /* 0x0000000402d47c11 */ /* 0x000fe2000f8e08ff */
[----:B---34-:R-:W-:-:S07]  /*3910*/  IMAD.IADD R225, R220, 0x1, R223 ;  /* 0x00000001dce17824 */ /* 0x018fce00078e02df */
.L_x_898:
[----:B------:R-:W0:Y:S01]  /*3920*/  LDGDEPBAR ;  /* 0x00000000000079af */ /* 0x000e220000000000 */
[C---:B------:R-:W-:Y:S01]  /*3930*/  IADD3 R3, R217.reuse, R221, RZ ;  /* 0x000000ddd9037210 */ /* 0x040fe20007ffe0ff */
[----:B------:R-:W-:Y:S01]  /*3940*/  USHF.L.U32 UR9, UR5, 0x6, URZ ;  /* 0x0000000605097899 */ /* 0x000fe2000800063f */
[-C--:B------:R-:W-:Y:S01]  /*3950*/  IADD3 R2, R217, R220.reuse, RZ ;  /* 0x000000dcd9027210 */ /* 0x080fe20007ffe0ff */
[----:B------:R-:W-:Y:S01]  /*3960*/  USHF.L.U32 UR10, UR18, 0x6, URZ ;  /* 0x00000006120a7899 */ /* 0x000fe2000800063f */
[----:B------:R-:W-:Y:S01]  /*3970*/  IADD3 R0, R3, R220, RZ ;  /* 0x000000dc03007210 */ /* 0x000fe20007ffe0ff */
[----:B------:R-:W-:Y:S01]  /*3980*/  UISETP.GE.AND UP0, UPT, UR9, UR20, UPT ;  /* 0x000000140900728c */ /* 0x000fe2000bf06270 */
[C---:B-----5:R-:W-:Y:S01]  /*3990*/  FSETP.NEU.FTZ.AND P1, PT, R241.reuse, -INF , PT ;  /* 0xff800000f100780b */ /* 0x060fe20003f3d000 */
[----:B------:R-:W-:Y:S02]  /*39a0*/  UIADD3 UR10, UR10, 0x40, URZ ;  /* 0x000000400a0a7890 */ /* 0x000fe4000fffe03f */
[----:B------:R-:W-:Y:S02]  /*39b0*/  UISETP.GT.AND UP3, UPT, UR5, UR17, UPT ;  /* 0x000000110500728c */ /* 0x000fe4000bf64270 */
[----:B------:R-:W-:Y:S06]  /*39c0*/  UISETP.LT.AND UP0, UPT, UR10, UR11, UP0 ;  /* 0x0000000b0a00728c */ /* 0x000fec0008701270 */
[----:B------:R-:W-:Y:S01]  /*39d0*/  PLOP3.LUT P0, PT, PT, PT, UP0, 0x80, 0x0 ;  /* 0x000000000000781c */ /* 0x000fe20003f0f008 */
[----:B------:R-:W-:Y:S04]  /*39e0*/  DEPBAR.LE SB0, 0x0 ;  /* 0x000080000000791a */ /* 0x000fe80000000000 */
[----:B------:R-:W-:Y:S06]  /*39f0*/  BAR.SYNC.DEFER_BLOCKING 0x0 ;  /* 0x0000000000007b1d */ /* 0x000fec0000010000 */
[----:B------:R-:W-:Y:S05]  /*3a00*/  LDSM.16.M88.4 R16, [R217] ;  /* 0x00000000d910783b */ /* 0x000fea0000000200 */
        /* <DEDUP_REMOVED lines=84> */
[----:B------:R4:W1:Y:S05]  /*3f50*/  LDSM.16.M88.4 R92, [R3+0x6000] ;  /* 0x00600000035c783b */ /* 0x00086a0000000200 */
[C---:B------:R-:W-:Y:S01]  /*3f60*/  HMMA.16816.F32.BF16 R8, R100.reuse, R106, R8 ;  /* 0x0000006a6408723c */ /* 0x040fe20000041808 */
[----:B------:R-:W-:Y:S05]  /*3f70*/  LDSM.16.M88.4 R104, [R216+0x6000] ;  /* 0x00600000d868783b */ /* 0x000fea0000000200 */
[C---:B--2---:R-:W-:Y:S06]  /*3f80*/  HMMA.16816.F32.BF16 R12, R100.reuse, R88, R12 ;  /* 0x00000058640c723c */ /* 0x044fec000004180c */
[----:B------:R-:W-:Y:S01]  /*3f90*/  HMMA.16816.F32.BF16 R16, R100, R90, R16 ;  /* 0x0000005a6410723c */ /* 0x000fe20000041810 */
[----:B------:R-:W2:Y:S05]  /*3fa0*/  LDSM.16.M88.4 R88, [R213+0x6800] ;  /* 0x00680000d558783b */ /* 0x000eaa0000000200 */
[C---:B---3--:R-:W-:Y:S01]  /*3fb0*/  HMMA.16816.F32.BF16 R4, R108.reuse, R112, R4 ;  /* 0x000000706c04723c */ /* 0x048fe20000041804 */
[----:B------:R-:W3:Y:S04]  /*3fc0*/  LDSM.16.M88.4 R100, [R2+0x6000] ;  /* 0x006000000264783b */ /* 0x000ee80000000200 */
[----:B----4-:R-:W-:Y:S01]  /*3fd0*/  FMUL.FTZ R3, R241, 1.4426950216293334961 ;  /* 0x3fb8aa3bf1037820 */ /* 0x010fe20000410000 */
[C---:B------:R-:W-:Y:S01]  /*3fe0*/  HMMA.16816.F32.BF16 R8, R108.reuse, R114, R8 ;  /* 0x000000726c08723c */ /* 0x040fe20000041808 */
[----:B------:R-:W-:Y:S04]  /*3ff0*/  LDSM.16.M88.4 R112, [R215+0x6000] ;  /* 0x00600000d770783b */ /* 0x000fe80000000200 */
[----:B------:R-:W-:Y:S01]  /*4000*/  FSEL R3, R3, RZ, P1 ;  /* 0x000000ff03037208 */ /* 0x000fe20000800000 */
[C---:B-1----:R-:W-:Y:S03]  /*4010*/  HMMA.16816.F32.BF16 R12, R108.reuse, R84, R12 ;  /* 0x000000546c0c723c */ /* 0x042fe6000004180c */
[----:B------:R-:W-:Y:S03]  /*4020*/  FSETP.NEU.FTZ.AND P1, PT, R242, -INF , PT ;  /* 0xff800000f200780b */ /* 0x000fe60003f3d000 */
[----:B------:R-:W-:Y:S01]  /*4030*/  HMMA.16816.F32.BF16 R16, R108, R86, R16 ;  /* 0x000000566c10723c */ /* 0x000fe20000041810 */
[----:B------:R-:W1:Y:S05]  /*4040*/  LDSM.16.M88.4 R84, [R216+0x6800] ;  /* 0x00680000d854783b */ /* 0x000e6a0000000200 */
[C---:B------:R-:W-:Y:S01]  /*4050*/  HMMA.16816.F32.BF16 R4, R92.reuse, R96, R4 ;  /* 0x000000605c04723c */ /* 0x040fe20000041804 */
[----:B------:R4:W1:Y:S05]  /*4060*/  LDSM.16.M88.4 R108, [R0+0x6000] ;  /* 0x00600000006c783b */ /* 0x00086a0000000200 */
[C---:B------:R-:W-:Y:S06]  /*4070*/  HMMA.16816.F32.BF16 R8, R92.reuse, R98, R8 ;  /* 0x000000625c08723c */ /* 0x040fec0000041808 */
[C---:B--2---:R-:W-:Y:S06]  /*4080*/  HMMA.16816.F32.BF16 R12, R92.reuse, R88, R12 ;  /* 0x000000585c0c723c */ /* 0x044fec000004180c */
[----:B------:R-:W-:Y:S06]  /*4090*/  HMMA.16816.F32.BF16 R16, R92, R90, R16 ;  /* 0x0000005a5c10723c */ /* 0x000fec0000041810 */
[C---:B---3--:R-:W-:Y:S01]  /*40a0*/  HMMA.16816.F32.BF16 R4, R100.reuse, R104, R4 ;  /* 0x000000686404723c */ /* 0x048fe20000041804 */
[----:B----4-:R-:W-:Y:S04]  /*40b0*/  MOV R0, UR18 ;  /* 0x0000001200007c02 */ /* 0x010fe80008000f00 */
[----:B------:R-:W-:Y:S01]  /*40c0*/  @!P0 LEA R0, R0, R249, 0x6 ;  /* 0x000000f900008211 */ /* 0x000fe200078e30ff */
[C---:B------:R-:W-:Y:S06]  /*40d0*/  HMMA.16816.F32.BF16 R8, R100.reuse, R106, R8 ;  /* 0x0000006a6408723c */ /* 0x040fec0000041808 */
[C---:B-1----:R-:W-:Y:S06]  /*40e0*/  HMMA.16816.F32.BF16 R12, R100.reuse, R84, R12 ;  /* 0x00000054640c723c */ /* 0x042fec000004180c */
[----:B------:R-:W-:Y:S01]  /*40f0*/  HMMA.16816.F32.BF16 R16, R100, R86, R16 ;  /* 0x000000566410723c */ /* 0x000fe20000041810 */
[----:B------:R-:W1:Y:S05]  /*4100*/  LDSM.16.M88.4 R84, [R215+0x6800] ;  /* 0x00680000d754783b */ /* 0x000e6a0000000200 */
[C---:B------:R-:W-:Y:S06]  /*4110*/  HMMA.16816.F32.BF16 R4, R108.reuse, R112, R4 ;  /* 0x000000706c04723c */ /* 0x040fec0000041804 */
        /* <DEDUP_REMOVED lines=12> */
[----:B------:R1:W4:Y:S02]  /*41e0*/  MUFU.TANH R122, R5 ;  /* 0x00000005007a7308 */ /* 0x0003240000002400 */
[----:B------:R-:W-:Y:S08]  /*41f0*/  HMMA.16816.F32.BF16 R16, R108, R86, R16 ;  /* 0x000000566c10723c */ /* 0x000ff00000041810 */
[----:B------:R4:W-:Y:S03]  /*4200*/  MUFU.TANH R121, R8 ;  /* 0x0000000800797308 */ /* 0x0009e60000002400 */
[----:B--2---:R-:W-:Y:S02]  /*4210*/  @!P0 IADD3 R4, R247, UR9, RZ ;  /* 0x00000009f7048c10 */ /* 0x004fe4000fffe0ff */
[----:B---3--:R-:W-:Y:S05]  /*4220*/  MOV R2, R123 ;  /* 0x0000007b00027202 */ /* 0x008fea0000000f00 */
[----:B------:R2:W-:Y:S01]  /*4230*/  MUFU.TANH R129, R7 ;  /* 0x0000000700817308 */ /* 0x0005e20000002400 */
[C---:B-1----:R-:W-:Y:S02]  /*4240*/  @!P0 VIMNMX R5, R4.reuse, UR11, PT ;  /* 0x0000000b04058c48 */ /* 0x042fe4000bfe0100 */
[----:B------:R-:W-:Y:S02]  /*4250*/  @!P0 VIADDMNMX R4, R4, R252, UR11, PT ;  /* 0x0000000b04048e46 */ /* 0x000fe4000b8001fc */
[-C--:B------:R-:W-:Y:S01]  /*4260*/  @!P0 ISETP.GE.AND P2, PT, R0, R5.reuse, PT ;  /* 0x000000050000820c */ /* 0x080fe20003f46270 */
[----:B------:R-:W-:Y:S04]  /*4270*/  FMUL.FTZ R12, R12, UR8 ;  /* 0x000000080c0c7c20 */ /* 0x000fe80008410000 */
[----:B------:R-:W1:Y:S01]  /*4280*/  MUFU.TANH R196, R6 ;  /* 0x0000000600c47308 */ /* 0x000e620000002400 */
[----:B------:R-:W-:Y:S01]  /*4290*/  @!P0 FSEL R2, R123, -INF , !P2 ;  /* 0xff8000007b028808 */ /* 0x000fe20005000000 */
[----:B------:R-:W-:Y:S01]  /*42a0*/  FMUL.FTZ R13, R13, UR8 ;  /* 0x000000080d0d7c20 */ /* 0x000fe20008410000 */
[----:B----4-:R-:W-:Y:S01]  /*42b0*/  @!P0 IADD3 R8, R0, 0x1, RZ ;  /* 0x0000000100088810 */ /* 0x010fe20007ffe0ff */
[----:B------:R-:W-:Y:S01]  /*42c0*/  FMUL.FTZ R14, R14, UR8 ;  /* 0x000000080e0e7c20 */ /* 0x000fe20008410000 */
[----:B------:R-:W-:Y:S01]  /*42d0*/  FMUL.FTZ R15, R15, UR8 ;  /* 0x000000080f0f7c20 */ /* 0x000fe20008410000 */
[--C-:B------:R-:W-:Y:S01]  /*42e0*/  FFMA.FTZ R2, R2, UR16, -R3.reuse ;  /* 0x0000001002027c23 */ /* 0x100fe20008010803 */
[----:B------:R-:W-:Y:S03]  /*42f0*/  @!P0 ISETP.GE.AND P2, PT, R8, R5, PT ;  /* 0x000000050800820c */ /* 0x000fe60003f46270 */
[----:B------:R-:W3:Y:S01]  /*4300*/  MUFU.TANH R120, R9 ;  /* 0x0000000900787308 */ /* 0x000ee20000002400 */
[----:B--2---:R-:W-:Y:S01]  /*4310*/  MOV R7, R122 ;  /* 0x0000007a00077202 */ /* 0x004fe20000000f00 */
[----:B------:R-:W-:Y:S01]  /*4320*/  FMUL.FTZ R16, R16, UR8 ;  /* 0x0000000810107c20 */ /* 0x000fe20008410000 */
[----:B------:R-:W-:Y:S01]  /*4330*/  @!P0 FSEL R7, R122, -INF , !P2 ;  /* 0xff8000007a078808 */ /* 0x000fe20005000000 */
[----:B------:R-:W-:Y:S01]  /*4340*/  FMUL.FTZ R17, R17, UR8 ;  /* 0x0000000811117c20 */ /* 0x000fe20008410000 */
[----:B------:R-:W-:Y:S01]  /*4350*/  @!P0 ISETP.GE.AND P2, PT, R0, R4, PT ;  /* 0x000000040000820c */ /* 0x000fe20003f46270 */
[----:B------:R-:W-:Y:S01]  /*4360*/  FMUL.FTZ R18, R18, UR8 ;  /* 0x0000000812127c20 */ /* 0x000fe20008410000 */
[----:B------:R-:W-:Y:S03]  /*4370*/  FMUL.FTZ R19, R19, UR8 ;  /* 0x0000000813137c20 */ /* 0x000fe60008410000 */
[----:B------:R2:W-:Y:S01]  /*4380*/  MUFU.EX2 R204, R2 ;  /* 0x0000000200cc7308 */ /* 0x0005e20000000800 */
[--C-:B------:R-:W-:Y:S01]  /*4390*/  FFMA.FTZ R7, R7, UR16, -R3.reuse ;  /* 0x0000001007077c23 */ /* 0x100fe20008010803 */
[----:B-1----:R-:W-:Y:S02]  /*43a0*/  MOV R6, R196 ;  /* 0x000000c400067202 */ /* 0x002fe40000000f00 */
[----:B------:R-:W-:Y:S06]  /*43b0*/  @!P0 FSEL R6, R196, -INF , !P2 ;  /* 0xff800000c4068808 */ /* 0x000fec0005000000 */
[----:B------:R1:W-:Y:S10]  /*43c0*/  MUFU.EX2 R202, R7 ;  /* 0x0000000700ca7308 */ /* 0x0003f40000000800 */
[----:B------:R-:W4:Y:S01]  /*43d0*/  MUFU.TANH R131, R10 ;  /* 0x0000000a00837308 */ /* 0x000f220000002400 */
[----:B--2---:R-:W-:Y:S05]  /*43e0*/  FMUL.FTZ R2, R242, 1.4426950216293334961 ;  /* 0x3fb8aa3bf2027820 */ /* 0x004fea0000410000 */
[----:B------:R-:W-:Y:S02]  /*43f0*/  FSEL R2, R2, RZ, P1 ;  /* 0x000000ff02027208 */ /* 0x000fe40000800000 */
[----:B------:R-:W-:Y:S02]  /*4400*/  @!P0 ISETP.GE.AND P1, PT, R8, R4, PT ;  /* 0x000000040800820c */ /* 0x000fe40003f26270 */
[----:B------:R-:W-:Y:S01]  /*4410*/  MUFU.TANH R130, R11 ;  /* 0x0000000b00827308 */ /* 0x000fe20000002400 */
[----:B-1----:R-:W-:Y:S01]  /*4420*/  MOV R7, R129 ;  /* 0x0000008100077202 */ /* 0x002fe20000000f00 */
[--C-:B------:R-:W-:Y:S01]  /*4430*/  FFMA.FTZ R8, R6, UR16, -R2.reuse ;  /* 0x0000001006087c23 */ /* 0x100fe20008010802 */
[----:B------:R-:W-:Y:S02]  /*4440*/  @!P0 IADD3 R6, R0, 0x8, RZ ;  /* 0x0000000800068810 */ /* 0x000fe40007ffe0ff */
[----:B------:R-:W-:Y:S02]  /*4450*/  @!P0 FSEL R7, R129, -INF , !P1 ;  /* 0xff80000081078808 */ /* 0x000fe40004800000 */
[----:B------:R-:W-:Y:S03]  /*4460*/  @!P0 ISETP.GE.AND P1, PT, R6, R5, PT ;  /* 0x000000050600820c */ /* 0x000fe60003f26270 */
[----:B------:R1:W-:Y:S01]  /*4470*/  MUFU.EX2 R230, R8 ;  /* 0x0000000800e67308 */ /* 0x0003e20000000800 */
[--C-:B------:R-:W-:Y:S01]  /*4480*/  FFMA.FTZ R9, R7, UR16, -R2.reuse ;  /* 0x0000001007097c23 */ /* 0x100fe20008010802 */
[----:B------:R-:W-:Y:S08]  /*4490*/  @!P0 IADD3 R7, R0, 0x9, RZ ;  /* 0x0000000900078810 */ /* 0x000ff00007ffe0ff */
[----:B------:R3:W-:Y:S10]  /*44a0*/  MUFU.EX2 R211, R9 ;  /* 0x0000000900d37308 */ /* 0x0007f40000000800 */
[----:B------:R-:W2:Y:S01]  /*44b0*/  MUFU.TANH R124, R12 ;  /* 0x0000000c007c7308 */ /* 0x000ea20000002400 */
[----:B-1----:R-:W-:Y:S02]  /*44c0*/  MOV R8, R121 ;  /* 0x0000007900087202 */ /* 0x002fe40000000f00 */
[----:B------:R-:W-:Y:S02]  /*44d0*/  @!P0 FSEL R8, R121, -INF , !P1 ;  /* 0xff80000079088808 */ /* 0x000fe40004800000 */
[----:B------:R-:W-:Y:S03]  /*44e0*/  @!P0 ISETP.GE.AND P1, PT, R7, R5, PT ;  /* 0x000000050700820c */ /* 0x000fe60003f26270 */
[--C-:B------:R-:W-:Y:S01]  /*44f0*/  FFMA.FTZ R8, R8, UR16, -R3.reuse ;  /* 0x0000001008087c23 */ /* 0x100fe20008010803 */
[----:B---3--:R-:W-:Y:S01]  /*4500*/  MOV R9, R120 ;  /* 0x0000007800097202 */ /* 0x008fe20000000f00 */
[----:B------:R-:W1:Y:S01]  /*4510*/  MUFU.TANH R119, R13 ;  /* 0x0000000d00777308 */ /* 0x000e620000002400 */
[----:B------:R-:W-:Y:S02]  /*4520*/  @!P0 FSEL R9, R120, -INF , !P1 ;  /* 0xff80000078098808 */ /* 0x000fe40004800000 */
[-C--:B------:R-:W-:Y:S02]  /*4530*/  @!P0 ISETP.GE.AND P1, PT, R6, R4.reuse, PT ;  /* 0x000000040600820c */ /* 0x080fe40003f26270 */
[----:B----4-:R-:W-:Y:S02]  /*4540*/  MOV R6, R131 ;  /* 0x0000008300067202 */ /* 0x010fe40000000f00 */
[----:B------:R-:W-:Y:S03]  /*4550*/  @!P0 FSEL R6, R131, -INF , !P1 ;  /* 0xff80000083068808 */ /* 0x000fe60004800000 */
[----:B------:R3:W-:Y:S01]  /*4560*/  MUFU.EX2 R201, R8 ;  /* 0x0000000800c97308 */ /* 0x0007e20000000800 */
[----:B------:R-:W-:Y:S02]  /*4570*/  @!P0 ISETP.GE.AND P1, PT, R7, R4, PT ;  /* 0x000000040700820c */ /* 0x000fe40003f26270 */
[----:B------:R-:W-:Y:S01]  /*4580*/  @!P0 IADD3 R7, R0, 0x10, RZ ;  /* 0x0000001000078810 */ /* 0x000fe20007ffe0ff */
[--C-:B------:R-:W-:Y:S06]  /*4590*/  FFMA.FTZ R6, R6, UR16, -R2.reuse ;  /* 0x0000001006067c23 */ /* 0x100fec0008010802 */
[----:B------:R4:W-:Y:S10]  /*45a0*/  MUFU.EX2 R210, R6 ;  /* 0x0000000600d27308 */ /* 0x0009f40000000800 */
[----:B------:R-:W1:Y:S01]  /*45b0*/  MUFU.TANH R128, R14 ;  /* 0x0000000e00807308 */ /* 0x000e620000002400 */
[--C-:B---3--:R-:W-:Y:S01]  /*45c0*/  FFMA.FTZ R8, R9, UR16, -R3.reuse ;  /* 0x0000001009087c23 */ /* 0x108fe20008010803 */
[----:B--2---:R-:W-:Y:S08]  /*45d0*/  MOV R9, R124 ;  /* 0x0000007c00097202 */ /* 0x004ff00000000f00 */
[----:B------:R2:W-:Y:S01]  /*45e0*/  MUFU.EX2 R199, R8 ;  /* 0x0000000800c77308 */ /* 0x0005e20000000800 */
[----:B----4-:R-:W-:Y:S09]  /*45f0*/  @!P0 IADD3 R6, R0, 0x11, RZ ;  /* 0x0000001100068810 */ /* 0x010ff20007ffe0ff */
[----:B------:R-:W3:Y:S10]  /*4600*/  MUFU.TANH R127, R15 ;  /* 0x0000000f007f7308 */ /* 0x000ef40000002400 */
[----:B------:R-:W-:Y:S01]  /*4610*/  MUFU.TANH R118, R16 ;  /* 0x0000001000767308 */ /* 0x000fe20000002400 */
[----:B--2---:R-:W-:Y:S02]  /*4620*/  MOV R8, R130 ;  /* 0x0000008200087202 */ /* 0x004fe40000000f00 */
[----:B------:R-:W-:Y:S02]  /*4630*/  @!P0 FSEL R8, R130, -INF , !P1 ;  /* 0xff80000082088808 */ /* 0x000fe40004800000 */
[-C--:B------:R-:W-:Y:S03]  /*4640*/  @!P0 ISETP.GE.AND P1, PT, R7, R5.reuse, PT ;  /* 0x000000050700820c */ /* 0x080fe60003f26270 */
[--C-:B------:R-:W-:Y:S01]  /*4650*/  FFMA.FTZ R8, R8, UR16, -R2.reuse ;  /* 0x0000001008087c23 */ /* 0x100fe20008010802 */
[----:B------:R-:W-:Y:S01]  /*4660*/  @!P0 FSEL R9, R124, -INF , !P1 ;  /* 0xff8000007c098808 */ /* 0x000fe20004800000 */
[----:B------:R-:W2:Y:S01]  /*4670*/  MUFU.TANH R115, R17 ;  /* 0x0000001100737308 */ /* 0x000ea20000002400 */
[----:B------:R-:W-:Y:S03]  /*4680*/  @!P0 ISETP.GE.AND P1, PT, R6, R5, PT ;  /* 0x000000050600820c */ /* 0x000fe60003f26270 */
[--C-:B------:R-:W-:Y:S06]  /*4690*/  FFMA.FTZ R9, R9, UR16, -R3.reuse ;  /* 0x0000001009097c23 */ /* 0x100fec0008010803 */
[----:B------:R1:W-:Y:S10]  /*46a0*/  MUFU.EX2 R207, R8 ;  /* 0x0000000800cf7308 */ /* 0x0003f40000000800 */
[----:B------:R4:W-:Y:S10]  /*46b0*/  MUFU.EX2 R203, R9 ;  /* 0x0000000900cb7308 */ /* 0x0009f40000000800 */
[----:B------:R-:W-:Y:S01]  /*46c0*/  MUFU.TANH R126, R18 ;  /* 0x00000012007e7308 */ /* 0x000fe20000002400 */
[----:B-1----:R-:W-:Y:S02]  /*46d0*/  MOV R8, R119 ;  /* 0x0000007700087202 */ /* 0x002fe40000000f00 */
[----:B------:R-:W-:Y:S02]  /*46e0*/  @!P0 FSEL R8, R119, -INF , !P1 ;  /* 0xff80000077088808 */ /* 0x000fe40004800000 */
[----:B------:R-:W-:Y:S02]  /*46f0*/  @!P0 ISETP.GE.AND P1, PT, R7, R4, PT ;  /* 0x000000040700820c */ /* 0x000fe40003f26270 */
[----:B------:R-:W-:Y:S01]  /*4700*/  MOV R7, R128 ;  /* 0x0000008000077202 */ /* 0x000fe20000000f00 */
[--C-:B------:R-:W-:Y:S01]  /*4710*/  FFMA.FTZ R8, R8, UR16, -R3.reuse ;  /* 0x0000001008087c23 */ /* 0x100fe20008010803 */
[----:B------:R-:W-:Y:S01]  /*4720*/  @!P0 FSEL R7, R128, -INF , !P1 ;  /* 0xff80000080078808 */ /* 0x000fe20004800000 */
[----:B------:R-:W1:Y:S01]  /*4730*/  MUFU.TANH R125, R19 ;  /* 0x00000013007d7308 */ /* 0x000e620000002400 */
[-C--:B------:R-:W-:Y:S02]  /*4740*/  @!P0 ISETP.GE.AND P1, PT, R6, R4.reuse, PT ;  /* 0x000000040600820c */ /* 0x080fe40003f26270 */
[----:B---3--:R-:W-:Y:S02]  /*4750*/  MOV R6, R127 ;  /* 0x0000007f00067202 */ /* 0x008fe40000000f00 */
[----:B------:R-:W-:Y:S05]  /*4760*/  @!P0 FSEL R6, R127, -INF , !P1 ;  /* 0xff8000007f068808 */ /* 0x000fea0004800000 */
[----:B------:R3:W1:Y:S01]  /*4770*/  MUFU.EX2 R200, R8 ;  /* 0x0000000800c87308 */ /* 0x0006620000000800 */
[--C-:B----4-:R-:W-:Y:S01]  /*4780*/  FFMA.FTZ R9, R6, UR16, -R2.reuse ;  /* 0x0000001006097c23 */ /* 0x110fe20008010802 */
[C---:B------:R-:W-:Y:S08]  /*4790*/  @!P0 IADD3 R6, R0.reuse, 0x19, RZ ;  /* 0x0000001900068810 */ /* 0x040ff00007ffe0ff */
[----:B------:R-:W-:Y:S01]  /*47a0*/  MUFU.EX2 R208, R9 ;  /* 0x0000000900d07308 */ /* 0x000fe20000000800 */
[--C-:B---3--:R-:W-:Y:S01]  /*47b0*/  FFMA.FTZ R8, R7, UR16, -R2.reuse ;  /* 0x0000001007087c23 */ /* 0x108fe20008010802 */
[----:B------:R-:W-:Y:S02]  /*47c0*/  @!P0 IADD3 R7, R0, 0x18, RZ ;  /* 0x0000001800078810 */ /* 0x000fe40007ffe0ff */
[----:B--2---:R-:W-:Y:S06]  /*47d0*/  MOV R0, R115 ;  /* 0x0000007300007202 */ /* 0x004fec0000000f00 */
[----:B------:R2:W3:Y:S01]  /*47e0*/  MUFU.EX2 R209, R8 ;  /* 0x0000000800d17308 */ /* 0x0004e20000000800 */
[CC--:B------:R-:W-:Y:S02]  /*47f0*/  @!P0 ISETP.GE.AND P1, PT, R7.reuse, R5.reuse, PT ;  /* 0x000000050700820c */ /* 0x0c0fe40003f26270 */
[----:B------:R-:W-:Y:S02]  /*4800*/  @!P0 ISETP.GE.AND P2, PT, R7, R4, PT ;  /* 0x000000040700820c */ /* 0x000fe40003f46270 */
[----:B--2---:R-:W-:Y:S02]  /*4810*/  MOV R8, R118 ;  /* 0x0000007600087202 */ /* 0x004fe40000000f00 */
[----:B------:R-:W-:Y:S02]  /*4820*/  @!P0 FSEL R8, R118, -INF , !P1 ;  /* 0xff80000076088808 */ /* 0x000fe40004800000 */
[----:B------:R-:W-:Y:S03]  /*4830*/  @!P0 ISETP.GE.AND P1, PT, R6, R5, PT ;  /* 0x000000050600820c */ /* 0x000fe60003f26270 */
[--C-:B------:R-:W-:Y:S01]  /*4840*/  FFMA.FTZ R5, R8, UR16, -R3.reuse ;  /* 0x0000001008057c23 */ /* 0x100fe20008010803 */
[----:B------:R-:W-:Y:S02]  /*4850*/  @!P0 FSEL R0, R115, -INF , !P1 ;  /* 0xff80000073008808 */ /* 0x000fe40004800000 */
[----:B------:R-:W-:Y:S01]  /*4860*/  @!P0 ISETP.GE.AND P1, PT, R6, R4, PT ;  /* 0x000000040600820c */ /* 0x000fe20003f26270 */
[----:B------:R2:W-:Y:S01]  /*4870*/  MUFU.EX2 R198, R5 ;  /* 0x0000000500c67308 */ /* 0x0005e20000000800 */
[----:B------:R-:W-:Y:S01]  /*4880*/  F2FP.BF16.F32.PACK_AB R4, R202, R204 ;  /* 0x000000ccca04723e */ /* 0x000fe200000010ff */
[----:B------:R-:W-:Y:S01]  /*4890*/  FFMA.FTZ R3, R0, UR16, -R3 ;  /* 0x0000001000037c23 */ /* 0x000fe20008010803 */
[----:B-1----:R-:W-:Y:S02]  /*48a0*/  MOV R0, R125 ;  /* 0x0000007d00007202 */ /* 0x002fe40000000f00 */
[----:B------:R-:W-:Y:S01]  /*48b0*/  @!P0 FSEL R0, R125, -INF , !P1 ;  /* 0xff8000007d008808 */ /* 0x000fe20004800000 */
[----:B------:R3:W-:Y:S01]  /*48c0*/  STS [R233+0x2a000], R4 ;  /* 0x02a00004e9007388 */ /* 0x0007e20000000800 */
[----:B------:R-:W-:Y:S03]  /*48d0*/  PLOP3.LUT P1, PT, PT, PT, UP3, 0x80, 0x0 ;  /* 0x000000000000781c */ /* 0x000fe60003f2f038 */
[----:B------:R1:W4:Y:S01]  /*48e0*/  MUFU.EX2 R197, R3 ;  /* 0x0000000300c57308 */ /* 0x0003220000000800 */
[----:B--2---:R-:W-:Y:S02]  /*48f0*/  MOV R5, R126 ;  /* 0x0000007e00057202 */ /* 0x004fe40000000f00 */
[----:B------:R-:W-:Y:S02]  /*4900*/  @!P0 FSEL R5, R126, -INF , !P2 ;  /* 0xff8000007e058808 */ /* 0x000fe40005000000 */
[----:B------:R-:W-:Y:S03]  /*4910*/  IADD3 R116, P0, R244, UR15, RZ ;  /* 0x0000000ff4747c10 */ /* 0x000fe6000ff1e0ff */
[--C-:B-1----:R-:W-:Y:S01]  /*4920*/  FFMA.FTZ R3, R5, UR16, -R2.reuse ;  /* 0x0000001005037c23 */ /* 0x102fe20008010802 */
[----:B------:R-:W-:Y:S01]  /*4930*/  FFMA.FTZ R2, R0, UR16, -R2 ;  /* 0x0000001000027c23 */ /* 0x000fe20008010802 */
[----:B------:R-:W-:Y:S02]  /*4940*/  F2FP.BF16.F32.PACK_AB R0, R207, R210 ;  /* 0x000000d2cf00723e */ /* 0x000fe400000010ff */
[----:B------:R1:W-:Y:S01]  /*4950*/  MUFU.EX2 R206, R3 ;  /* 0x0000000300ce7308 */ /* 0x0003e20000000800 */
[----:B------:R-:W-:Y:S02]  /*4960*/  F2FP.BF16.F32.PACK_AB R5, R200, R203 ;  /* 0x000000cbc805723e */ /* 0x000fe400000010ff */
[----:B---3--:R-:W-:Y:S02]  /*4970*/  F2FP.BF16.F32.PACK_AB R4, R208, R209 ;  /* 0x000000d1d004723e */ /* 0x008fe400000010ff */
[----:B------:R-:W-:Y:S05]  /*4980*/  IADD3.X R117, R243, UR14, RZ, P0, !PT ;  /* 0x0000000ef3757c10 */ /* 0x000fea00087fe4ff */
[----:B------:R2:W3:Y:S01]  /*4990*/  MUFU.EX2 R205, R2 ;  /* 0x0000000200cd7308 */ /* 0x0004e20000000800 */
[----:B------:R-:W3:Y:S05]  /*49a0*/  LDG.E R114, desc[UR6][R116.64] ;  /* 0x0000000674727981 */ /* 0x000eea000c1e1900 */
[----:B------:R-:W3:Y:S01]  /*49b0*/  LDG.E R113, desc[UR6][R116.64+0x20] ;  /* 0x0000200674717981 */ /* 0x000ee2000c1e1900 */
[----:B-1----:R-:W-:Y:S05]  /*49c0*/  F2FP.BF16.F32.PACK_AB R3, R211, R230 ;  /* 0x000000e6d303723e */ /* 0x002fea00000010ff */
[----:B------:R4:W-:Y:S01]  /*49d0*/  STS [R233+0x2a400], R3 ;  /* 0x02a40003e9007388 */ /* 0x0009e20000000800 */
[----:B--2---:R-:W-:Y:S04]  /*49e0*/  F2FP.BF16.F32.PACK_AB R2, R199, R201 ;  /* 0x000000c9c702723e */ /* 0x004fe800000010ff */
[----:B------:R1:W-:Y:S05]  /*49f0*/  STS [R240+0x2a400], R0 ;  /* 0x02a40000f0007388 */ /* 0x0003ea0000000800 */
[----:B------:R3:W-:Y:S05]  /*4a00*/  STS [R240+0x2a000], R2 ;  /* 0x02a00002f0007388 */ /* 0x0007ea0000000800 */
[----:B------:R-:W-:Y:S05]  /*4a10*/  STS [R238+0x2a000], R5 ;  /* 0x02a00005ee007388 */ /* 0x000fea0000000800 */
[----:B------:R-:W-:Y:S01]  /*4a20*/  STS [R238+0x2a400], R4 ;  /* 0x02a40004ee007388 */ /* 0x000fe20000000800 */
[----:B----4-:R-:W-:Y:S02]  /*4a30*/  F2FP.BF16.F32.PACK_AB R3, R197, R198 ;  /* 0x000000c6c503723e */ /* 0x010fe400000010ff */
[----:B-1----:R-:W-:Y:S03]  /*4a40*/  LEA R0, R226, UR4, 0x1 ;  /* 0x00000004e2007c11 */ /* 0x002fe6000f8e08ff */
[----:B------:R1:W-:Y:S01]  /*4a50*/  STS [R239+0x2a000], R3 ;  /* 0x02a00003ef007388 */ /* 0x0003e20000000800 */
[----:B---3--:R-:W-:Y:S05]  /*4a60*/  F2FP.BF16.F32.PACK_AB R2, R205, R206 ;  /* 0x000000cecd02723e */ /* 0x008fea00000010ff */
[----:B------:R2:W-:Y:S05]  /*4a70*/  STS [R239+0x2a400], R2 ;  /* 0x02a40002ef007388 */ /* 0x0005ea0000000800 */
[----:B------:R-:W-:Y:S05]  /*4a80*/  LDSM.16.M88.4 R16, [R0+0x10000] ;  /* 0x010000000010783b */ /* 0x000fea0000000200 */
[----:B------:R-:W3:Y:S05]  /*4a90*/  LDSM.16.M88.4 R8, [R214+UR4+0x20000] ;  /* 0x02000004d608783b */ /* 0x000eea0008000200 */
[----:B------:R-:W4:Y:S01]  /*4aa0*/  LDSM.16.M88.4 R84, [R214+UR4+0x20800] ;  /* 0x02080004d654783b */ /* 0x000f220008000200 */
[CC--:B-1----:R-:W-:Y:S04]  /*4ab0*/  IADD3 R3, R220.reuse, R0.reuse, RZ ;  /* 0x00000000dc037210 */ /* 0x0c2fe80007ffe0ff */
[----:B------:R-:W-:Y:S05]  /*4ac0*/  LDSM.16.M88.4 R92, [R213+0x8000] ;  /* 0x00800000d55c783b */ /* 0x000fea0000000200 */
[----:B------:R-:W-:Y:S01]  /*4ad0*/  LDSM.16.M88.4 R96, [R213+0x8800] ;  /* 0x00880000d560783b */ /* 0x000fe20000000200 */
[----:B--2---:R-:W-:Y:S04]  /*4ae0*/  IADD3 R2, R221, R0, RZ ;  /* 0x00000000dd027210 */ /* 0x004fe80007ffe0ff */
[----:B------:R-:W-:Y:S01]  /*4af0*/  LDSM.16.M88.4 R100, [R3+0x10000] ;  /* 0x010000000364783b */ /* 0x000fe20000000200 */
[----:B------:R-:W-:Y:S04]  /*4b00*/  IADD3 R112, R220, R2, RZ ;  /* 0x00000002dc707210 */ /* 0x000fe80007ffe0ff */
[----:B------:R-:W1:Y:S05]  /*4b10*/  LDSM.16.M88.4 R88, [R2+0x10000] ;  /* 0x010000000258783b */ /* 0x000e6a0000000200 */
[----:B------:R-:W2:Y:S05]  /*4b20*/  LDSM.16.M88.4 R104, [R216+0x8000] ;  /* 0x00800000d868783b */ /* 0x000eaa0000000200 */
[----:B------:R-:W-:Y:S01]  /*4b30*/  LDSM.16.M88.4 R108, [R215+0x8000] ;  /* 0x00800000d76c783b */ /* 0x000fe20000000200 */
[C---:B---3--:R-:W-:Y:S06]  /*4b40*/  HMMA.16816.F32.BF16 R4, R16.reuse, R8, RZ ;  /* 0x000000081004723c */ /* 0x048fec00000418ff */
[C---:B------:R-:W-:Y:S06]  /*4b50*/  HMMA.16816.F32.BF16 R8, R16.reuse, R10, RZ ;  /* 0x0000000a1008723c */ /* 0x040fec00000418ff */
[C---:B----4-:R-:W-:Y:S06]  /*4b60*/  HMMA.16816.F32.BF16 R12, R16.reuse, R84, RZ ;  /* 0x00000054100c723c */ /* 0x050fec00000418ff */
[----:B------:R-:W-:Y:S01]  /*4b70*/  HMMA.16816.F32.BF16 R16, R16, R86, RZ ;  /* 0x000000561010723c */ /* 0x000fe200000418ff */
[----:B------:R-:W3:Y:S05]  /*4b80*/  LDSM.16.M88.4 R84, [R216+0x8800] ;  /* 0x00880000d854783b */ /* 0x000eea0000000200 */
[C---:B-1----:R-:W-:Y:S06]  /*4b90*/  HMMA.16816.F32.BF16 R4, R88.reuse, R92, R4 ;  /* 0x0000005c5804723c */ /* 0x042fec0000041804 */
[C---:B------:R-:W-:Y:S01]  /*4ba0*/  HMMA.16816.F32.BF16 R8, R88.reuse, R94, R8 ;  /* 0x0000005e5808723c */ /* 0x040fe20000041808 */
[----:B------:R-:W1:Y:S05]  /*4bb0*/  LDSM.16.M88.4 R92, [R112+0x10000] ;  /* 0x01000000705c783b */ /* 0x000e6a0000000200 */
[C---:B------:R-:W-:Y:S06]  /*4bc0*/  HMMA.16816.F32.BF16 R12, R88.reuse, R96, R12 ;  /* 0x00000060580c723c */ /* 0x040fec000004180c */
[----:B------:R-:W-:Y:S01]  /*4bd0*/  HMMA.16816.F32.BF16 R16, R88, R98, R16 ;  /* 0x000000625810723c */ /* 0x000fe20000041810 */
[----:B------:R-:W4:Y:S05]  /*4be0*/  LDSM.16.M88.4 R88, [R215+0x8800] ;  /* 0x00880000d758783b */ /* 0x000f2a0000000200 */
[C---:B--2---:R-:W-:Y:S01]  /*4bf0*/  HMMA.16816.F32.BF16 R4, R100.reuse, R104, R4 ;  /* 0x000000686404723c */ /* 0x044fe20000041804 */
[----:B------:R-:W-:Y:S05]  /*4c00*/  LDSM.16.M88.4 R96, [R0+0x12000] ;  /* 0x012000000060783b */ /* 0x000fea0000000200 */
[C---:B------:R-:W-:Y:S01]  /*4c10*/  HMMA.16816.F32.BF16 R8, R100.reuse, R106, R8 ;  /* 0x0000006a6408723c */ /* 0x040fe20000041808 */
[----:B------:R-:W2:Y:S05]  /*4c20*/  LDSM.16.M88.4 R104, [R214+UR4+0x22000] ;  /* 0x02200004d668783b */ /* 0x000eaa0008000200 */
[C---:B---3--:R-:W-:Y:S06]  /*4c30*/  HMMA.16816.F32.BF16 R12, R100.reuse, R84, R12 ;  /* 0x00000054640c723c */ /* 0x048fec000004180c */
[----:B------:R-:W-:Y:S01]  /*4c40*/  HMMA.16816.F32.BF16 R16, R100, R86, R16 ;  /* 0x000000566410723c */ /* 0x000fe20000041810 */
[----:B------:R-:W3:Y:S05]  /*4c50*/  LDSM.16.M88.4 R84, [R214+UR4+0x22800] ;  /* 0x02280004d654783b */ /* 0x000eea0008000200 */
[C---:B-1----:R-:W-:Y:S01]  /*4c60*/  HMMA.16816.F32.BF16 R4, R92.reuse, R108, R4 ;  /* 0x0000006c5c04723c */ /* 0x042fe20000041804 */
[----:B------:R-:W-:Y:S05]  /*4c70*/  LDSM.16.M88.4 R100, [R2+0x12000] ;  /* 0x012000000264783b */ /* 0x000fea0000000200 */
[C---:B------:R-:W-:Y:S01]  /*4c80*/  HMMA.16816.F32.BF16 R8, R92.reuse, R110, R8 ;  /* 0x0000006e5c08723c */ /* 0x040fe20000041808 */
[----:B------:R-:W1:Y:S05]  /*4c90*/  LDSM.16.M88.4 R108, [R213+0xa000] ;  /* 0x00a00000d56c783b */ /* 0x000e6a0000000200 */
[C---:B----4-:R-:W-:Y:S06]  /*4ca0*/  HMMA.16816.F32.BF16 R12, R92.reuse, R88, R12 ;  /* 0x000000585c0c723c */ /* 0x050fec000004180c */
[----:B------:R-:W-:Y:S01]  /*4cb0*/  HMMA.16816.F32.BF16 R16, R92, R90, R16 ;  /* 0x0000005a5c10723c */ /* 0x000fe20000041810 */
[----:B------:R-:W4:Y:S05]  /*4cc0*/  LDSM.16.M88.4 R88, [R213+0xa800] ;  /* 0x00a80000d558783b */ /* 0x000f2a0000000200 */
[C---:B--2---:R-:W-:Y:S01]  /*4cd0*/  HMMA.16816.F32.BF16 R4, R96.reuse, R104, R4 ;  /* 0x000000686004723c */ /* 0x044fe20000041804 */
[----:B------:R-:W-:Y:S05]  /*4ce0*/  LDSM.16.M88.4 R92, [R3+0x12000] ;  /* 0x01200000035c783b */ /* 0x000fea0000000200 */
[C---:B------:R-:W-:Y:S01]  /*4cf0*/  HMMA.16816.F32.BF16 R8, R96.reuse, R106, R8 ;  /* 0x0000006a6008723c */ /* 0x040fe20000041808 */
[----:B------:R-:W2:Y:S05]  /*4d00*/  LDSM.16.M88.4 R104, [R216+0xa000] ;  /* 0x00a00000d868783b */ /* 0x000eaa0000000200 */
[C---:B---3--:R-:W-:Y:S06]  /*4d10*/  HMMA.16816.F32.BF16 R12, R96.reuse, R84, R12 ;  /* 0x00000054600c723c */ /* 0x048fec000004180c */
[----:B------:R-:W-:Y:S01]  /*4d20*/  HMMA.16816.F32.BF16 R16, R96, R86, R16 ;  /* 0x000000566010723c */ /* 0x000fe20000041810 */
[----:B------:R-:W3:Y:S05]  /*4d30*/  LDSM.16.M88.4 R84, [R216+0xa800] ;  /* 0x00a80000d854783b */ /* 0x000eea0000000200 */
        /* <DEDUP_REMOVED lines=36> */
[----:B------:R2:W-:Y:S05]  /*4f80*/  LDSM.16.M88.4 R92, [R0+0x16000] ;  /* 0x01600000005c783b */ /* 0x0005ea0000000200 */
[C---:B------:R-:W-:Y:S01]  /*4f90*/  HMMA.16816.F32.BF16 R8, R96.reuse, R106, R8 ;  /* 0x0000006a6008723c */ /* 0x040fe20000041808 */
[----:B------:R-:W4:Y:S05]  /*4fa0*/  LDSM.16.M88.4 R104, [R214+UR4+0x26000] ;  /* 0x02600004d668783b */ /* 0x000f2a0008000200 */
[C---:B---3--:R-:W-:Y:S06]  /*4fb0*/  HMMA.16816.F32.BF16 R12, R96.reuse, R84, R12 ;  /* 0x00000054600c723c */ /* 0x048fec000004180c */
[----:B------:R-:W-:Y:S01]  /*4fc0*/  HMMA.16816.F32.BF16 R16, R96, R86, R16 ;  /* 0x000000566010723c */ /* 0x000fe20000041810 */
[----:B------:R-:W3:Y:S05]  /*4fd0*/  LDSM.16.M88.4 R84, [R214+UR4+0x26800] ;  /* 0x02680004d654783b */ /* 0x000eea0008000200 */
[C---:B-1----:R-:W-:Y:S01]  /*4fe0*/  HMMA.16816.F32.BF16 R4, R100.reuse, R108, R4 ;  /* 0x0000006c6404723c */ /* 0x042fe20000041804 */
[----:B------:R-:W-:Y:S04]  /*4ff0*/  LDSM.16.M88.4 R96, [R2+0x16000] ;  /* 0x016000000260783b */ /* 0x000fe80000000200 */
[----:B--2---:R-:W-:Y:S01]  /*5000*/  FFMA.FTZ R0, -R122, R122, 1 ;  /* 0x3f8000007a007423 */ /* 0x004fe2000001017a */
[C---:B------:R-:W-:Y:S01]  /*5010*/  HMMA.16816.F32.BF16 R8, R100.reuse, R110, R8 ;  /* 0x0000006e6408723c */ /* 0x040fe20000041808 */
[----:B------:R-:W1:Y:S04]  /*5020*/  LDSM.16.M88.4 R108, [R213+0xe000] ;  /* 0x00e00000d56c783b */ /* 0x000e680000000200 */
[----:B------:R-:W-:Y:S01]  /*5030*/  FMUL.FTZ R0, R0, UR8 ;  /* 0x0000000800007c20 */ /* 0x000fe20008410000 */
[C---:B----4-:R-:W-:Y:S06]  /*5040*/  HMMA.16816.F32.BF16 R12, R100.reuse, R88, R12 ;  /* 0x00000058640c723c */ /* 0x050fec000004180c */
[----:B------:R-:W-:Y:S01]  /*5050*/  HMMA.16816.F32.BF16 R16, R100, R90, R16 ;  /* 0x0000005a6410723c */ /* 0x000fe20000041810 */
[----:B------:R-:W2:Y:S05]  /*5060*/  LDSM.16.M88.4 R88, [R213+0xe800] ;  /* 0x00e80000d558783b */ /* 0x000eaa0000000200 */
[C---:B------:R-:W-:Y:S01]  /*5070*/  HMMA.16816.F32.BF16 R4, R92.reuse, R104, R4 ;  /* 0x000000685c04723c */ /* 0x040fe20000041804 */
[----:B------:R4:W-:Y:S05]  /*5080*/  LDSM.16.M88.4 R100, [R3+0x16000] ;  /* 0x016000000364783b */ /* 0x0009ea0000000200 */
[C---:B------:R-:W-:Y:S01]  /*5090*/  HMMA.16816.F32.BF16 R8, R92.reuse, R106, R8 ;  /* 0x0000006a5c08723c */ /* 0x040fe20000041808 */
[----:B------:R-:W2:Y:S05]  /*50a0*/  LDSM.16.M88.4 R104, [R216+0xe000] ;  /* 0x00e00000d868783b */ /* 0x000eaa0000000200 */
[C---:B---3--:R-:W-:Y:S06]  /*50b0*/  HMMA.16816.F32.BF16 R12, R92.reuse, R84, R12 ;  /* 0x000000545c0c723c */ /* 0x048fec000004180c */
[----:B------:R-:W-:Y:S01]  /*50c0*/  HMMA.16816.F32.BF16 R16, R92, R86, R16 ;  /* 0x000000565c10723c */ /* 0x000fe20000041810 */
[----:B------:R-:W3:Y:S05]  /*50d0*/  LDSM.16.M88.4 R84, [R216+0xe800] ;  /* 0x00e80000d854783b */ /* 0x000eea0000000200 */
[C---:B-1----:R-:W-:Y:S01]  /*50e0*/  HMMA.16816.F32.BF16 R4, R96.reuse, R108, R4 ;  /* 0x0000006c6004723c */ /* 0x042fe20000041804 */
[----:B------:R-:W-:Y:S04]  /*50f0*/  LDSM.16.M88.4 R92, [R112+0x16000] ;  /* 0x01600000705c783b */ /* 0x000fe80000000200 */
[----:B----4-:R-:W-:Y:S01]  /*5100*/  FFMA.FTZ R3, -R123, R123, 1 ;  /* 0x3f8000007b037423 */ /* 0x010fe2000001017b */
[C---:B------:R-:W-:Y:S01]  /*5110*/  HMMA.16816.F32.BF16 R8, R96.reuse, R110, R8 ;  /* 0x0000006e6008723c */ /* 0x040fe20000041808 */
[----:B------:R-:W1:Y:S04]  /*5120*/  LDSM.16.M88.4 R108, [R215+0xe000] ;  /* 0x00e00000d76c783b */ /* 0x000e680000000200 */
[----:B------:R-:W-:Y:S01]  /*5130*/  FMUL.FTZ R3, R3, UR8 ;  /* 0x0000000803037c20 */ /* 0x000fe20008410000 */
[C---:B--2---:R-:W-:Y:S06]  /*5140*/  HMMA.16816.F32.BF16 R12, R96.reuse, R88, R12 ;  /* 0x00000058600c723c */ /* 0x044fec000004180c */
[----:B------:R-:W-:Y:S01]  /*5150*/  HMMA.16816.F32.BF16 R16, R96, R90, R16 ;  /* 0x0000005a6010723c */ /* 0x000fe20000041810 */
[----:B------:R-:W2:Y:S05]  /*5160*/  LDSM.16.M88.4 R88, [R215+0xe800] ;  /* 0x00e80000d758783b */ /* 0x000eaa0000000200 */
[C---:B------:R-:W-:Y:S06]  /*5170*/  HMMA.16816.F32.BF16 R4, R100.reuse, R104, R4 ;  /* 0x000000686404723c */ /* 0x040fec0000041804 */
        /* <DEDUP_REMOVED lines=14> */
[----:B------:R-:W-:Y:S01]  /*5260*/  FMUL.FTZ R3, R2, R3 ;  /* 0x0000000302037220 */ /* 0x000fe20000410000 */
[----:B------:R-:W-:Y:S01]  /*5270*/  FFMA.FTZ R2, -R121, R121, 1 ;  /* 0x3f80000079027423 */ /* 0x000fe20000010179 */
[----:B------:R-:W-:Y:S01]  /*5280*/  FFMA.FTZ R8, -R120, R120, 1 ;  /* 0x3f80000078087423 */ /* 0x000fe20000010178 */
[----:B------:R-:W-:Y:S01]  /*5290*/  FMUL.FTZ R0, R4, R0 ;  /* 0x0000000004007220 */ /* 0x000fe20000410000 */
[----:B------:R-:W-:Y:S01]  /*52a0*/  FMUL.FTZ R5, R201, R5 ;  /* 0x00000005c9057220 */ /* 0x000fe20000410000 */
[----:B------:R-:W-:Y:S01]  /*52b0*/  FADD.FTZ R12, -R114, R12 ;  /* 0x0000000c720c7221 */ /* 0x000fe20000010100 */
[----:B------:R-:W-:Y:S01]  /*52c0*/  FMUL.FTZ R2, R2, UR8 ;  /* 0x0000000802027c20 */ /* 0x000fe20008410000 */
[----:B------:R-:W-:Y:S01]  /*52d0*/  FMUL.FTZ R9, R199, R9 ;  /* 0x00000009c7097220 */ /* 0x000fe20000410000 */
[----:B------:R-:W-:Y:S01]  /*52e0*/  F2FP.BF16.F32.PACK_AB R0, R0, R3 ;  /* 0x000000030000723e */ /* 0x000fe200000010ff */
[----:B------:R-:W-:Y:S01]  /*52f0*/  FADD.FTZ R4, -R114, R16 ;  /* 0x0000001072047221 */ /* 0x000fe20000010100 */
[----:B------:R-:W-:Y:S01]  /*5300*/  FMUL.FTZ R8, R8, UR8 ;  /* 0x0000000808087c20 */ /* 0x000fe20008410000 */
[----:B------:R-:W-:Y:S01]  /*5310*/  FMUL.FTZ R16, R203, R12 ;  /* 0x0000000ccb107220 */ /* 0x000fe20000410000 */
[----:B------:R-:W-:Y:S01]  /*5320*/  FMUL.FTZ R2, R5, R2 ;  /* 0x0000000205027220 */ /* 0x000fe20000410000 */
[----:B------:R-:W-:Y:S01]  /*5330*/  FADD.FTZ R13, -R114, R13 ;  /* 0x0000000d720d7221 */ /* 0x000fe20000010100 */
[----:B------:R-:W-:Y:S01]  /*5340*/  FMUL.FTZ R8, R9, R8 ;  /* 0x0000000809087220 */ /* 0x000fe20000410000 */
[----:B------:R-:W-:Y:S01]  /*5350*/  FMUL.FTZ R12, R198, R4 ;  /* 0x00000004c60c7220 */ /* 0x000fe20000410000 */
[----:B------:R-:W-:Y:S01]  /*5360*/  FFMA.FTZ R3, -R124, R124, 1 ;  /* 0x3f8000007c037423 */ /* 0x000fe2000001017c */
[----:B------:R-:W-:Y:S01]  /*5370*/  FFMA.FTZ R5, -R119, R119, 1 ;  /* 0x3f80000077057423 */ /* 0x000fe20000010177 */
[----:B------:R-:W-:Y:S01]  /*5380*/  FADD.FTZ R114, -R114, R17 ;  /* 0x0000001172727221 */ /* 0x000fe20000010100 */
[----:B------:R-:W-:Y:S01]  /*5390*/  FFMA.FTZ R9, -R118, R118, 1 ;  /* 0x3f80000076097423 */ /* 0x000fe20000010176 */
[----:B------:R-:W-:Y:S01]  /*53a0*/  FFMA.FTZ R4, -R115, R115, 1 ;  /* 0x3f80000073047423 */ /* 0x000fe20000010173 */
[----:B------:R-:W-:Y:S01]  /*53b0*/  FMUL.FTZ R17, R200, R13 ;  /* 0x0000000dc8117220 */ /* 0x000fe20000410000 */
[----:B------:R-:W-:Y:S01]  /*53c0*/  FMUL.FTZ R3, R3, UR8 ;  /* 0x0000000803037c20 */ /* 0x000fe20008410000 */
[----:B------:R-:W-:Y:S01]  /*53d0*/  FMUL.FTZ R5, R5, UR8 ;  /* 0x0000000805057c20 */ /* 0x000fe20008410000 */
[----:B------:R-:W-:Y:S01]  /*53e0*/  FMUL.FTZ R13, R197, R114 ;  /* 0x00000072c50d7220 */ /* 0x000fe20000410000 */
[----:B------:R-:W-:Y:S01]  /*53f0*/  FMUL.FTZ R9, R9, UR8 ;  /* 0x0000000809097c20 */ /* 0x000fe20008410000 */
[----:B------:R-:W-:Y:S01]  /*5400*/  FMUL.FTZ R4, R4, UR8 ;  /* 0x0000000804047c20 */ /* 0x000fe20008410000 */
[----:B------:R-:W-:Y:S01]  /*5410*/  FMUL.FTZ R3, R16, R3 ;  /* 0x0000000310037220 */ /* 0x000fe20000410000 */
[----:B------:R-:W-:Y:S01]  /*5420*/  FMUL.FTZ R5, R17, R5 ;  /* 0x0000000511057220 */ /* 0x000fe20000410000 */
[----:B------:R-:W-:Y:S01]  /*5430*/  FMUL.FTZ R9, R12, R9 ;  /* 0x000000090c097220 */ /* 0x000fe20000410000 */
[----:B------:R-:W-:Y:S01]  /*5440*/  FMUL.FTZ R4, R13, R4 ;  /* 0x000000040d047220 */ /* 0x000fe20000410000 */
[----:B------:R-:W-:Y:S01]  /*5450*/  F2FP.BF16.F32.PACK_AB R8, R8, R2 ;  /* 0x000000020808723e */ /* 0x000fe200000010ff */
[----:B------:R-:W-:Y:S01]  /*5460*/  FADD.FTZ R2, -R113, R6 ;  /* 0x0000000671027221 */ /* 0x000fe20000010100 */
[----:B------:R-:W-:Y:S01]  /*5470*/  F2FP.BF16.F32.PACK_AB R5, R5, R3 ;  /* 0x000000030505723e */ /* 0x000fe200000010ff */
[----:B------:R-:W-:Y:S01]  /*5480*/  FFMA.FTZ R13, -R131, R131, 1 ;  /* 0x3f800000830d7423 */ /* 0x000fe20000010183 */
[----:B------:R-:W-:Y:S01]  /*5490*/  F2FP.BF16.F32.PACK_AB R6, R4, R9 ;  /* 0x000000090406723e */ /* 0x000fe200000010ff */
[----:B------:R-:W-:Y:S01]  /*54a0*/  FMUL.FTZ R3, R230, R2 ;  /* 0x00000002e6037220 */ /* 0x000fe20000410000 */
[----:B------:R-:W-:Y:S01]  /*54b0*/  FFMA.FTZ R2, -R196, R196, 1 ;  /* 0x3f800000c4027423 */ /* 0x000fe200000101c4 */
[----:B------:R-:W-:Y:S01]  /*54c0*/  FFMA.FTZ R4, -R129, R129, 1 ;  /* 0x3f80000081047423 */ /* 0x000fe20000010181 */
[C---:B------:R-:W-:Y:S01]  /*54d0*/  FADD.FTZ R9, -R113.reuse, R10 ;  /* 0x0000000a71097221 */ /* 0x040fe20000010100 */
[----:B------:R-:W-:Y:S01]  /*54e0*/  FADD.FTZ R10, -R113, R11 ;  /* 0x0000000b710a7221 */ /* 0x000fe20000010100 */
[----:B------:R-:W-:Y:S01]  /*54f0*/  FFMA.FTZ R12, -R130, R130, 1 ;  /* 0x3f800000820c7423 */ /* 0x000fe20000010182 */
[----:B------:R-:W-:Y:S01]  /*5500*/  FMUL.FTZ R7, R211, R7 ;  /* 0x00000007d3077220 */ /* 0x000fe20000410000 */
        /* <DEDUP_REMOVED lines=14> */
[----:B------:R-:W-:Y:S01]  /*55f0*/  FFMA.FTZ R9, -R128, R128, 1 ;  /* 0x3f80000080097423 */ /* 0x000fe20000010180 */
[----:B------:R-:W-:Y:S01]  /*5600*/  FFMA.FTZ R7, -R127, R127, 1 ;  /* 0x3f8000007f077423 */ /* 0x000fe2000001017f */
[----:B------:R-:W-:Y:S01]  /*5610*/  FFMA.FTZ R11, -R126, R126, 1 ;  /* 0x3f8000007e0b7423 */ /* 0x000fe2000001017e */
[----:B------:R-:W-:Y:S01]  /*5620*/  FFMA.FTZ R10, -R125, R125, 1 ;  /* 0x3f8000007d0a7423 */ /* 0x000fe2000001017d */
[----:B------:R-:W-:Y:S01]  /*5630*/  FMUL.FTZ R15, R209, R14 ;  /* 0x0000000ed10f7220 */ /* 0x000fe20000410000 */
[----:B------:R-:W-:Y:S01]  /*5640*/  FMUL.FTZ R14, R208, R3 ;  /* 0x00000003d00e7220 */ /* 0x000fe20000410000 */
[----:B------:R-:W-:Y:S01]  /*5650*/  F2FP.BF16.F32.PACK_AB R4, R4, R2 ;  /* 0x000000020404723e */ /* 0x000fe200000010ff */
[----:B------:R-:W-:Y:S01]  /*5660*/  FMUL.FTZ R2, R206, R18 ;  /* 0x00000012ce027220 */ /* 0x000fe20000410000 */
[----:B------:R-:W-:Y:S01]  /*5670*/  FMUL.FTZ R3, R205, R19 ;  /* 0x00000013cd037220 */ /* 0x000fe20000410000 */
[----:B------:R-:W-:Y:S01]  /*5680*/  FMUL.FTZ R9, R9, UR8 ;  /* 0x0000000809097c20 */ /* 0x000fe20008410000 */
[----:B------:R-:W-:Y:S01]  /*5690*/  FMUL.FTZ R7, R7, UR8 ;  /* 0x0000000807077c20 */ /* 0x000fe20008410000 */
[----:B------:R-:W-:Y:S01]  /*56a0*/  FMUL.FTZ R11, R11, UR8 ;  /* 0x000000080b0b7c20 */ /* 0x000fe20008410000 */
[----:B------:R-:W-:Y:S01]  /*56b0*/  FMUL.FTZ R10, R10, UR8 ;  /* 0x000000080a0a7c20 */ /* 0x000fe20008410000 */
[----:B------:R-:W-:Y:S01]  /*56c0*/  FMUL.FTZ R9, R15, R9 ;  /* 0x000000090f097220 */ /* 0x000fe20000410000 */
        /* <DEDUP_REMOVED lines=30> */
.L_x_896:
        /* <DEDUP_REMOVED lines=130> */
.L_x_897:
        /* <DEDUP_REMOVED lines=628> */
.L_x_899:
        /* <DEDUP_REMOVED lines=22> */
.L_x_900:
        /* <DEDUP_REMOVED lines=51> */
.L_x_902:
[----:B------:R-:W-:Y:S05]  /*8ca0*/  BSYNC B0 ;  /* 0x0000000000007941 */ /* 0x000fea0003800000 */
.L_x_901:
        /* <DEDUP_REMOVED lines=16> */
.L_x_904:
[----:B------:R-:W-:Y:S05]  /*8db0*/  BSYNC B0 ;  /* 0x0000000000007941 */ /* 0x000fea0003800000 */
.L_x_903:
        /* <DEDUP_REMOVED lines=33> */
.L_x_906:
[----:B------:R-:W-:Y:S05]  /*8fd0*/  BSYNC B0 ;  /* 0x0000000000007941 */ /* 0x000fea0003800000 */
.L_x_905:
        /* <DEDUP_REMOVED lines=16> */
.L_x_889:
[----:B------:R-:W-:Y:S05]  /*90e0*/  BSYNC B1 ;  /* 0x0000000000017941 */ /* 0x000fea0003800000 */
.L_x_875:
[----:B------:R-:W-:Y:S01]  /*90f0*/  R2UR UR8, R251 ;  /* 0x00000000fb0872ca */ /* 0x000fe200000e0000 */
[----:B------:R-:W-:Y:S02]  /*9100*/  ULDC UR5, c[0x0][0xc] ;  /* 0x0000030000057ab9 */ /* 0x000fe40000000800 */
[----:B------:R-:W-:-:S10]  /*9110*/  UIADD3 UR18, UR5, UR18, URZ ;  /* 0x0000001205127290 */ /* 0x000fd4000fffe03f */
[----:B------:R-:W-:-:S06]  /*9120*/  UISETP.GE.AND UP0, UPT, UR18, UR8, UPT ;  /* 0x000000081200728c */ /* 0x000fcc000bf06270 */
[----:B------:R-:W-:-:S13]  /*9130*/  PLOP3.LUT P0, PT, PT, PT, UP0, 0x80, 0x0 ;  /* 0x000000000000781c */ /* 0x000fda0003f0f008 */
[----:B------:R-:W-:Y:S05]  /*9140*/  @P0 BRA `(.L_x_907) ;  /* 0x0000000000040947 */ /* 0x000fea0003800000 */
[----:B------:R-:W-:Y:S05]  /*9150*/  BRA `(.L_x_908) ;  /* 0xffffff7400e87947 */ /* 0x000fea000383ffff */
.L_x_907:
[----:B------:R-:W-:Y:S05]  /*9160*/  EXIT ;  /* 0x000000000000794d */ /* 0x000fea0003800000 */
.L_x_909:
        /* <DEDUP_REMOVED lines=9> */
.L_x_1057:


//--------------------- .text._ZN5flash44flash_bwd_dq_dk_dv_loop_seqk_parallel_kernelI23Flash_bwd_kernel_traitsILi256ELi64ELi64ELi8ELi4ELi2ELi2ELb0ELb0EN7cutlass10bfloat16_tE19Flash_kernel_traitsILi256ELi64ELi64ELi8ES3_EELb1ELb1ELb0ELb1ELb0ELb0ELb0EEEvNS_16Flash_bwd_paramsE --------------------------
	.section	.text._ZN5flash44flash_bwd_dq_dk_dv_loop_seqk_parallel_kernelI23Flash_bwd_kernel_traitsILi256ELi64ELi64ELi8ELi4ELi2ELi2ELb0ELb0EN7cutlass10bfloat16_tE19Flash_kernel_traitsILi256ELi64ELi64ELi8ES3_EELb1ELb1ELb0ELb1ELb0ELb0ELb0EEEvNS_16Flash_bwd_paramsE,"ax",@progbits
	.align	128
        .global         _ZN5flash44flash_bwd_dq_dk_dv_loop_seqk_parallel_kernelI23Flash_bwd_kernel_traitsILi256ELi64ELi64ELi8ELi4ELi2ELi2ELb0ELb0EN7cutlass10bfloat16_tE19Flash_kernel_traitsILi256ELi64ELi64ELi8ES3_EELb1ELb1ELb0ELb1ELb0ELb0ELb0EEEvNS_16Flash_bwd_paramsE
        .type           _ZN5flash44flash_bwd_dq_dk_dv_loop_seqk_parallel_kernelI23Flash_bwd_kernel_traitsILi256ELi64ELi64ELi8ELi4ELi2ELi2ELb0ELb0EN7cutlass10bfloat16_tE19Flash_kernel_traitsILi256ELi64ELi64ELi8ES3_EELb1ELb1ELb0ELb1ELb0ELb0ELb0EEEvNS_16Flash_bwd_paramsE,@function
        .size           _ZN5flash44flash_bwd_dq_dk_dv_loop_seqk_parallel_kernelI23Flash_bwd_kernel_traitsILi256ELi64ELi64ELi8ELi4ELi2ELi2ELb0ELb0EN7cutlass10bfloat16_tE19Flash_kernel_traitsILi256ELi64ELi64ELi8ES3_EELb1ELb1ELb0ELb1ELb0ELb0ELb0EEEvNS_16Flash_bwd_paramsE,(.L_x_1058 - _ZN5flash44flash_bwd_dq_dk_dv_loop_seqk_parallel_kernelI23Flash_bwd_kernel_traitsILi256ELi64ELi64ELi8ELi4ELi2ELi2ELb0ELb0EN7cutlass10bfloat16_tE19Flash_kernel_traitsILi256ELi64ELi64ELi8ES3_EELb1ELb1ELb0ELb1ELb0ELb0ELb0EEEvNS_16Flash_bwd_paramsE)
        .other          _ZN5flash44flash_bwd_dq_dk_dv_loop_seqk_parallel_kernelI23Flash_bwd_kernel_traitsILi256ELi64ELi64ELi8ELi4ELi2ELi2ELb0ELb0EN7cutlass10bfloat16_tE19Flash_kernel_traitsILi256ELi64ELi64ELi8ES3_EELb1ELb1ELb0ELb1ELb0ELb0ELb0EEEvNS_16Flash_bwd_paramsE,@"STO_CUDA_ENTRY STV_DEFAULT"
_ZN5flash44flash_bwd_dq_dk_dv_loop_seqk_parallel_kernelI23Flash_bwd_kernel_traitsILi256ELi64ELi64ELi8ELi4ELi2ELi2ELb0ELb0EN7cutlass10bfloat16_tE19Flash_kernel_traitsILi256ELi64ELi64ELi8ES3_EELb1ELb1ELb0ELb1ELb0ELb0ELb0EEEvNS_16Flash_bwd_paramsE:
.text._ZN5flash44flash_bwd_dq_dk_dv_loop_seqk_parallel_kernelI23Flash_bwd_kernel_traitsILi256ELi64ELi64ELi8ELi4ELi2ELi2ELb0ELb0EN7cutlass10bfloat16_tE19Flash_kernel_traitsILi256ELi64ELi64ELi8ES3_EELb1ELb1ELb0ELb1ELb0ELb0ELb0EEEvNS_16Flash_bwd_paramsE:
        /* <DEDUP_REMOVED lines=45> */
[----:B------:R-:W-:-:S02]  /*02d0*/  SHF.R.S32.HI R7, RZ, 0x2, R2 ;  /* 0x00000002ff077819 */ /* 0x000fc40000011402 */
[----:B------:R-:W-:Y:S02]  /*02e0*/  SHF.R.S32.HI R2, RZ, 0x1f, R2 ;  /* 0x0000001fff027819 */ /* 0x000fe40000011402 */
[----:B------:R-:W-:Y:S02]  /*02f0*/  SHF.R.S32.HI R9, RZ, 0x3, R12 ;  /* 0x00000003ff097819 */ /* 0x000fe4000001140c */
[----:B------:R-:W-:Y:S02]  /*0300*/  LEA.HI R0, R0, R4, RZ, 0x1 ;  /* 0x0000000400007211 */ /* 0x000fe400078f08ff */
[----:B------:R-:W-:Y:S01]  /*0310*/  LEA.HI R3, R3, R6, RZ, 0x1 ;  /* 0x0000000603037211 */ /* 0x000fe200078f08ff */
[----:B------:R-:W-:Y:S01]  /*0320*/  IMAD.SHL.U32 R9, R9, 0x40, RZ ;  /* 0x0000004009097824 */ /* 0x000fe200078e00ff */
[----:B------:R-:W-:Y:S02]  /*0330*/  LEA.HI R2, R2, R7, RZ, 0x3 ;  /* 0x0000000702027211 */ /* 0x000fe400078f18ff */
[----:B------:R-:W-:-:S02]  /*0340*/  LOP3.LUT R0, R0, 0xfffffffe, RZ, 0xc0, !PT ;  /* 0xfffffffe00007812 */ /* 0x000fc400078ec0ff */
[----:B------:R-:W-:Y:S02]  /*0350*/  LOP3.LUT R3, R3, 0xfffffffe, RZ, 0xc0, !PT ;  /* 0xfffffffe03037812 */ /* 0x000fe400078ec0ff */
[----:B------:R-:W-:Y:S01]  /*0360*/  LOP3.LUT R2, R2, 0xfffffff8, RZ, 0xc0, !PT ;  /* 0xfffffff802027812 */ /* 0x000fe200078ec0ff */
[----:B------:R-:W-:Y:S01]  /*0370*/  IMAD.IADD R226, R4, 0x1, -R0 ;  /* 0x0000000104e27824 */ /* 0x000fe200078e0a00 */
[----:B------:R-:W-:Y:S01]  /*0380*/  LEA.HI R8, R8, R4, RZ, 0x2 ;  /* 0x0000000408087211 */ /* 0x000fe200078f10ff */
[----:B------:R-:W-:Y:S01]  /*0390*/  IMAD.IADD R13, R6, 0x1, -R3 ;  /* 0x00000001060d7824 */ /* 0x000fe200078e0a03 */
[----:B------:R-:W-:Y:S01]  /*03a0*/  LOP3.LUT R0, R9, 0x1c0, RZ, 0xc0, !PT ;  /* 0x000001c009007812 */ /* 0x000fe200078ec0ff */
[----:B------:R-:W-:Y:S01]  /*03b0*/  IMAD.IADD R7, R7, 0x1, -R2 ;  /* 0x0000000107077824 */ /* 0x000fe200078e0a02 */
[----:B------:R-:W-:Y:S01]  /*03c0*/  LOP3.LUT R8, R8, 0xfffffffc, RZ, 0xc0, !PT ;  /* 0xfffffffc08087812 */ /* 0x000fe200078ec0ff */
[----:B------:R-:W-:Y:S01]  /*03d0*/  IMAD.SHL.U32 R222, R13, 0x200, RZ ;  /* 0x000002000dde7824 */ /* 0x000fe200078e00ff */
[----:B------:R-:W-:-:S02]  /*03e0*/  SHF.R.U32.HI R3, RZ, 0x3, R0 ;  /* 0x00000003ff037819 */ /* 0x000fc40000011600 */
[----:B------:R-:W-:Y:S01]  /*03f0*/  LOP3.LUT R2, R0, 0x38, R242, 0xf8, !PT ;  /* 0x0000003800027812 */ /* 0x000fe200078ef8f2 */
[----:B------:R-:W-:Y:S01]  /*0400*/  IMAD.SHL.U32 R0, R5, 0x40, RZ ;  /* 0x0000004005007824 */ /* 0x000fe200078e00ff */
[----:B------:R-:W-:Y:S01]  /*0410*/  SHF.R.S32.HI R14, RZ, 0x7, R14 ;  /* 0x00000007ff0e7819 */ /* 0x000fe2000001140e */
[----:B------:R-:W-:Y:S01]  /*0420*/  IMAD.IADD R17, R4, 0x1, -R8 ;  /* 0x0000000104117824 */ /* 0x000fe200078e0a08 */
[----:B------:R-:W-:Y:S01]  /*0430*/  LOP3.LUT R6, R2, R3, RZ, 0x3c, !PT ;  /* 0x0000000302067212 */ /* 0x000fe200078e3cff */
[----:B------:R-:W-:Y:S01]  /*0440*/  IMAD.SHL.U32 R2, R226, 0x10, RZ ;  /* 0x00000010e2027824 */ /* 0x000fe200078e00ff */
[----:B------:R-:W-:Y:S02]  /*0450*/  SHF.R.S32.HI R4, RZ, 0x1f, R10 ;  /* 0x0000001fff047819 */ /* 0x000fe4000001140a */
[----:B------:R-:W-:Y:S01]  /*0460*/  LOP3.LUT R0, R0, 0x1c0, RZ, 0xc0, !PT ;  /* 0x000001c000007812 */ /* 0x000fe200078ec0ff */
[----:B------:R-:W-:Y:S01]  /*0470*/  STL [R1+0x58], R17 ;  /* 0x0000581101007387 */ /* 0x000fe20000100800 */
[----:B------:R-:W-:-:S02]  /*0480*/  LEA.HI R244, R4, R10, RZ, 0x2 ;  /* 0x0000000a04f47211 */ /* 0x000fc400078f10ff */
[C---:B------:R-:W-:Y:S02]  /*0490*/  LOP3.LUT R217, R0.reuse, 0x8, R12, 0xf8, !PT ;  /* 0x0000000800d97812 */ /* 0x040fe400078ef80c */
[----:B------:R-:W-:Y:S02]  /*04a0*/  LOP3.LUT R4, R0, 0x10, R2, 0xf8, !PT ;  /* 0x0000001000047812 */ /* 0x000fe400078ef802 */
[----:B------:R-:W-:Y:S02]  /*04b0*/  SHF.R.S32.HI R3, RZ, 0x1f, R11 ;  /* 0x0000001fff037819 */ /* 0x000fe4000001140b */
[----:B------:R-:W-:Y:S02]  /*04c0*/  SHF.R.U32.HI R0, RZ, 0x3, R0 ;  /* 0x00000003ff007819 */ /* 0x000fe40000011600 */
[----:B------:R-:W-:Y:S02]  /*04d0*/  LOP3.LUT R4, R4, 0x8, R12, 0xf8, !PT ;  /* 0x0000000804047812 */ /* 0x000fe400078ef80c */
[----:B------:R-:W-:Y:S01]  /*04e0*/  LEA.HI R10, R3, R11, RZ, 0x3 ;  /* 0x0000000b030a7211 */ /* 0x000fe200078f18ff */
[----:B------:R-:W-:Y:S01]  /*04f0*/  IMAD R3, R14, 0x800, R222 ;  /* 0x000008000e037824 */ /* 0x000fe200078e02de */
[----:B------:R-:W-:-:S02]  /*0500*/  LOP3.LUT R217, R217, R0, RZ, 0x3c, !PT ;  /* 0x00000000d9d97212 */ /* 0x000fc400078e3cff */
[----:B------:R-:W-:Y:S02]  /*0510*/  LOP3.LUT R222, R222, R4, R0, 0xf6, !PT ;  /* 0x00000004dede7212 */ /* 0x000fe400078ef600 */
[----:B------:R-:W-:Y:S01]  /*0520*/  SHF.R.S32.HI R0, RZ, 0x6, R16 ;  /* 0x00000006ff007819 */ /* 0x000fe20000011410 */
[----:B------:R-:W-:Y:S01]  /*0530*/  IMAD.IADD R217, R3, 0x1, R217 ;  /* 0x0000000103d97824 */ /* 0x000fe200078e02d9 */
[C---:B------:R-:W-:Y:S01]  /*0540*/  LOP3.LUT R2, R7.reuse, 0x1, RZ, 0xc0, !PT ;  /* 0x0000000107027812 */ /* 0x040fe200078ec0ff */
[----:B------:R-:W-:Y:S01]  /*0550*/  IMAD.SHL.U32 R3, R7, 0x40, RZ ;  /* 0x0000004007037824 */ /* 0x000fe200078e00ff */
[C---:B------:R-:W-:Y:S01]  /*0560*/  LOP3.LUT P4, RZ, R5.reuse, 0x4, RZ, 0xc0, !PT ;  /* 0x0000000405ff7812 */ /* 0x040fe2000788c0ff */
[----:B------:R-:W-:Y:S01]  /*0570*/  IMAD R4, R0, 0x200, R6 ;  /* 0x0000020000047824 */ /* 0x000fe200078e0206 */
[----:B------:R-:W-:Y:S01]  /*0580*/  LOP3.LUT P3, RZ, R5, 0x2, RZ, 0xc0, !PT ;  /* 0x0000000205ff7812 */ /* 0x000fe2000786c0ff */
[----:B------:R-:W-:Y:S01]  /*0590*/  IMAD.SHL.U32 R6, R14, 0x20, RZ ;  /* 0x000000200e067824 */ /* 0x000fe200078e00ff */
[----:B------:R-:W-:Y:S01]  /*05a0*/  ISETP.NE.U32.AND P0, PT, R2, 0x1, PT ;  /* 0x000000010200780c */ /* 0x000fe20003f05070 */
[----:B------:R-:W-:Y:S01]  /*05b0*/  IMAD.SHL.U32 R2, R0, 0x8, RZ ;  /* 0x0000000800027824 */ /* 0x000fe200078e00ff */
[----:B------:R-:W-:Y:S01]  /*05c0*/  LOP3.LUT R5, R10, 0xfffffff8, RZ, 0xc0, !PT ;  /* 0xfffffff80a057812 */ /* 0x000fe200078ec0ff */
[----:B------:R1:W-:Y:S01]  /*05d0*/  STL [R1+0x5c], R4 ;  /* 0x00005c0401007387 */ /* 0x0003e20000100800 */
[----:B------:R-:W-:-:S02]  /*05e0*/  LOP3.LUT R0, R3, 0x1c0, RZ, 0xc0, !PT ;  /* 0x000001c003007812 */ /* 0x000fc400078ec0ff */
[----:B------:R-:W-:Y:S01]  /*05f0*/  LOP3.LUT R2, R2, 0x18, RZ, 0xc0, !PT ;  /* 0x0000001802027812 */ /* 0x000fe200078ec0ff */
[----:B------:R-:W-:Y:S01]  /*0600*/  IMAD.IADD R11, R11, 0x1, -R5 ;  /* 0x000000010b0b7824 */ /* 0x000fe200078e0a05 */
[----:B------:R-:W-:Y:S01]  /*0610*/  LOP3.LUT R6, R0, 0x20, R6, 0xf8, !PT ;  /* 0x0000002000067812 */ /* 0x000fe200078ef806 */
[----:B------:R-:W-:Y:S01]  /*0620*/  IMAD.SHL.U32 R5, R13, 0x20, RZ ;  /* 0x000000200d057824 */ /* 0x000fe200078e00ff */
[----:B------:R-:W-:Y:S02]  /*0630*/  SHF.R.U32.HI R3, RZ, 0x3, R0 ;  /* 0x00000003ff037819 */ /* 0x000fe40000011600 */
[----:B------:R-:W-:Y:S01]  /*0640*/  R2P PR, R7, 0x6 ;  /* 0x0000000607007804 */ /* 0x000fe20000000000 */
[----:B------:R-:W-:Y:S01]  /*0650*/  IMAD.SHL.U32 R7, R11, 0x40, RZ ;  /* 0x000000400b077824 */ /* 0x000fe200078e00ff */
[----:B------:R-:W-:Y:S02]  /*0660*/  LOP3.LUT R6, R6, R3, RZ, 0x3c, !PT ;  /* 0x0000000306067212 */ /* 0x000fe400078e3cff */
[----:B------:R-:W-:-:S02]  /*0670*/  LOP3.LUT R0, R3, R0, R2, 0x1e, !PT ;  /* 0x0000000003007212 */ /* 0x000fc400078e1e02 */
[----:B------:R-:W-:Y:S02]  /*0680*/  LOP3.LUT R3, R7, 0x1c0, RZ, 0xc0, !PT ;  /* 0x000001c007037812 */ /* 0x000fe400078ec0ff */
[----:B------:R-:W-:Y:S01]  /*0690*/  LOP3.LUT R9, R2, 0x20, R5, 0xf8, !PT ;  /* 0x0000002002097812 */ /* 0x000fe200078ef805 */
[----:B------:R-:W-:Y:S01]  /*06a0*/  IMAD.SHL.U32 R5, R13, 0x8, RZ ;  /* 0x000000080d057824 */ /* 0x000fe200078e00ff */
[----:B------:R-:W-:Y:S02]  /*06b0*/  SHF.R.U32.HI R2, RZ, 0x3, R3 ;  /* 0x00000003ff027819 */ /* 0x000fe40000011603 */
[----:B------:R-:W-:Y:S02]  /*06c0*/  SEL R218, R218, 0xffffffe0, !P3 ;  /* 0xffffffe0dada7807 */ /* 0x000fe40005800000 */
[----:B------:R-:W-:Y:S01]  /*06d0*/  LEA R217, R217, UR4, 0x1 ;  /* 0x00000004d9d97c11 */ /* 0x000fe2000f8e08ff */
[----:B-1----:R-:W-:Y:S01]  /*06e0*/  IMAD.SHL.U32 R4, R15, 0x2, RZ ;  /* 0x000000020f047824 */ /* 0x002fe200078e00ff */
[----:B------:R-:W-:-:S02]  /*06f0*/  SEL R223, R223, 0xffffffc0, !P4 ;  /* 0xffffffc0dfdf7807 */ /* 0x000fc40006000000 */
[----:B------:R-:W-:Y:S01]  /*0700*/  SEL R249, R249, 0x10, !P0 ;  /* 0x00000010f9f97807 */ /* 0x000fe20004000000 */
[----:B------:R-:W-:Y:S01]  /*0710*/  IMAD R8, R17, 0x400, R4 ;  /* 0x0000040011087824 */ /* 0x000fe200078e0204 */
[----:B------:R-:W-:Y:S01]  /*0720*/  SHF.R.S32.HI R244, RZ, 0x2, R244 ;  /* 0x00000002fff47819 */ /* 0x000fe200000114f4 */
[----:B------:R-:W-:Y:S01]  /*0730*/  IMAD R4, R226, 0x400, R4 ;  /* 0x00000400e2047824 */ /* 0x000fe200078e0204 */
[----:B------:R-:W-:Y:S01]  /*0740*/  LEA R222, R222, UR4, 0x1 ;  /* 0x00000004dede7c11 */ /* 0x000fe2000f8e08ff */
[----:B------:R-:W-:Y:S02]  /*0750*/  IMAD.IADD R8, R8, 0x1, R6 ;  /* 0x0000000108087824 */ /* 0x000fe400078e0206 */
[----:B------:R-:W-:Y:S01]  /*0760*/  IMAD.IADD R6, R4, 0x1, R0 ;  /* 0x0000000104067824 */ /* 0x000fe200078e0200 */
[----:B------:R-:W-:Y:S01]  /*0770*/  LOP3.LUT R4, R3, 0x8, R5, 0xf8, !PT ;  /* 0x0000000803047812 */ /* 0x000fe200078ef805 */
[----:B------:R-:W-:Y:S01]  /*0780*/  IMAD.SHL.U32 R0, R10, 0x40, RZ ;  /* 0x000000400a007824 */ /* 0x000fe200078e00ff */
[----:B------:R-:W-:Y:S01]  /*0790*/  LOP3.LUT R3, R2, R9, R3, 0x1e, !PT ;  /* 0x0000000902037212 */ /* 0x000fe200078e1e03 */
[--C-:B------:R-:W-:Y:S01]  /*07a0*/  IMAD.IADD R218, R218, 0x1, R217.reuse ;  /* 0x00000001dada7824 */ /* 0x100fe200078e02d9 */
[----:B------:R-:W-:Y:S01]  /*07b0*/  LOP3.LUT R2, R4, R2, RZ, 0x3c, !PT ;  /* 0x0000000204027212 */ /* 0x000fe200078e3cff */
[C---:B------:R-:W-:Y:S01]  /*07c0*/  IMAD.IADD R220, R223.reuse, 0x1, R217 ;  /* 0x00000001dfdc7824 */ /* 0x040fe200078e02d9 */
[----:B------:R-:W-:Y:S01]  /*07d0*/  LOP3.LUT R0, R0, 0xfffffe00, RZ, 0xc0, !PT ;  /* 0xfffffe0000007812 */ /* 0x000fe200078ec0ff */
[----:B------:R-:W-:Y:S01]  /*07e0*/  IMAD.IADD R219, R223, 0x1, R218 ;  /* 0x00000001dfdb7824 */ /* 0x000fe200078e02da */
[----:B------:R-:W-:Y:S01]  /*07f0*/  LEA R245, R8, UR4, 0x1 ;  /* 0x0000000408f57c11 */ /* 0x000fe2000f8e08ff */
[----:B------:R-:W-:Y:S01]  /*0800*/  IMAD R244, R17, 0x10, R244 ;  /* 0x0000001011f47824 */ /* 0x000fe200078e02f4 */
[----:B------:R-:W-:Y:S01]  /*0810*/  LOP3.LUT R231, R3, R0, RZ, 0xfc, !PT ;  /* 0x0000000003e77212 */ /* 0x000fe200078efcff */
[----:B------:R-:W-:-:S02]  /*0820*/  IMAD R4, R17, 0x400, R0 ;  /* 0x0000040011047824 */ /* 0x000fc400078e0200 */
[----:B------:R-:W-:Y:S02]  /*0830*/  IMAD R226, R226, 0x400, R0 ;  /* 0x00000400e2e27824 */ /* 0x000fe400078e0200 */
[----:B------:R-:W-:Y:S01]  /*0840*/  IMAD.U32 R0, RZ, RZ, UR5 ;  /* 0x00000005ff007e24 */ /* 0x000fe2000f8e00ff */
[----:B-----5:R-:W-:Y:S01]  /*0850*/  USHF.R.S32.HI UR5, URZ, 0x1f, UR55 ;  /* 0x0000001f3f057899 */ /* 0x020fe20008011437 */
[----:B------:R-:W-:Y:S02]  /*0860*/  IMAD.IADD R230, R4, 0x1, R2 ;  /* 0x0000000104e67824 */ /* 0x000fe400078e0202 */
[----:B------:R-:W-:Y:S02]  /*0870*/  IMAD.IADD R226, R2, 0x1, R226 ;  /* 0x0000000102e27824 */ /* 0x000fe400078e02e2 */
[----:B------:R-:W-:Y:S02]  /*0880*/  VIADD R246, R245, 0x20 ;  /* 0x00000020f5f67836 */ /* 0x000fe40000000000 */
[----:B------:R-:W-:-:S02]  /*0890*/  IMAD.U32 R0, RZ, RZ, UR5 ;  /* 0x00000005ff007e24 */ /* 0x000fc4000f8e00ff */
[----:B------:R-:W-:Y:S01]  /*08a0*/  IMAD.U32 R0, RZ, RZ, UR6 ;  /* 0x00000006ff007e24 */ /* 0x000fe2000f8e00ff */
[----:B------:R-:W-:Y:S01]  /*08b0*/  UIADD3 UR6, UR4, 0x18000, URZ ;  /* 0x0001800004067890 */ /* 0x000fe2000fffe03f */
[----:B------:R-:W-:Y:S01]  /*08c0*/  IMAD.U32 R0, RZ, RZ, UR5 ;  /* 0x00000005ff007e24 */ /* 0x000fe2000f8e00ff */
[----:B------:R-:W-:Y:S01]  /*08d0*/  UIADD3 UR5, UR4, 0x28000, URZ ;  /* 0x0002800004057890 */ /* 0x000fe2000fffe03f */
[C---:B------:R-:W-:Y:S02]  /*08e0*/  @P1 VIADD R246, R245.reuse, 0xffffffe0 ;  /* 0xffffffe0f5f61836 */ /* 0x040fe40000000000 */
[----:B------:R-:W-:Y:S01]  /*08f0*/  IMAD.IADD R250, R245, 0x1, R249 ;  /* 0x00000001f5fa7824 */ /* 0x000fe200078e02f9 */
[----:B------:R-:W-:Y:S01]  /*0900*/  LEA R2, R6, UR6, 0x1 ;  /* 0x0000000606027c11 */ /* 0x000fe2000f8e08ff */
[----:B------:R-:W-:Y:S01]  /*0910*/  IMAD.IADD R223, R223, 0x1, R222 ;  /* 0x00000001dfdf7824 */ /* 0x000fe200078e02de */
[----:B------:R-:W-:Y:S01]  /*0920*/  LEA R226, R226, UR5, 0x1 ;  /* 0x00000005e2e27c11 */ /* 0x000fe2000f8e08ff */
[----:B------:R-:W-:Y:S01]  /*0930*/  IMAD.IADD R249, R249, 0x1, R246 ;  /* 0x00000001f9f97824 */ /* 0x000fe200078e02f6 */
[----:B------:R-:W-:Y:S01]  /*0940*/  ULDC.64 UR6, c[0x0][0x208] ;  /* 0x0000820000067ab9 */ /* 0x000fe20000000a00 */
[C---:B------:R-:W-:Y:S01]  /*0950*/  VIADD R0, R2.reuse, 0x40 ;  /* 0x0000004002007836 */ /* 0x040fe20000000000 */
[----:B------:R1:W-:Y:S01]  /*0960*/  STL [R1+0x4c], R2 ;  /* 0x00004c0201007387 */ /* 0x0003e20000100800 */
[----:B------:R-:W-:-:S05]  /*0970*/  @P2 VIADD R0, R2, 0xffffffc0 ;  /* 0xffffffc002002836 */ /* 0x000fca0000000000 */
[----:B------:R1:W-:Y:S02]  /*0980*/  STL [R1+0x50], R0 ;  /* 0x0000500001007387 */ /* 0x0003e40000100800 */
.L_x_956:
        /* <DEDUP_REMOVED lines=71> */
.L_x_910:
        /* <DEDUP_REMOVED lines=32> */
[----:B------:R-:W-:Y:S01]  /*1000*/  ULDC UR57, c[0x0][0x2d4] ;  /* 0x0000b50000397ab9 */ /* 0x000fe20000000800 */
[----:B------:R-:W-:Y:S01]  /*1010*/  @UP1 ULDC.64 UR12, c[0x0][0x420] ;  /* 0x00010800000c1ab9 */ /* 0x000fe20000000a00 */
[----:B------:R-:W-:Y:S01]  /*1020*/  USHF.R.S32.HI UR21, URZ, 0x1f, UR8 ;  /* 0x0000001f3f157899 */ /* 0x000fe20008011408 */
[----:B------:R-:W1:Y:S01]  /*1030*/  I2F.RP R2, R5 ;  /* 0x0000000500027306 */ /* 0x000e620000209400 */
[----:B------:R-:W-:Y:S01]  /*1040*/  USHF.R.S32.HI UR37, URZ, 0x1f, UR57 ;  /* 0x0000001f3f257899 */ /* 0x000fe20008011439 */
[----:B------:R-:W-:Y:S01]  /*1050*/  ISETP.NE.AND P3, PT, R6, RZ, PT ;  /* 0x000000ff0600720c */ /* 0x000fe20003f65270 */
[----:B------:R-:W-:-:S02]  /*1060*/  @UP1 UIMAD.WIDE.U32 UR44, UR5, UR12, URZ ;  /* 0x0000000c052c12a5 */ /* 0x000fc4000f8e003f */
[----:B------:R-:W-:Y:S02]  /*1070*/  USHF.L.U64.HI UR12, UR47, 0x7, UR56 ;  /* 0x000000072f0c7899 */ /* 0x000fe40008010238 */
[----:B------:R-:W-:Y:S02]  /*1080*/  USHF.L.U32 UR14, UR47, 0x7, URZ ;  /* 0x000000072f0e7899 */ /* 0x000fe4000800063f */
[----:B------:R-:W-:Y:S01]  /*1090*/  ULEA.HI UR21, UR21, UR8, URZ, 0x6 ;  /* 0x0000000815157291 */ /* 0x000fe2000f8f303f */
[----:B------:R-:W-:Y:S01]  /*10a0*/  ULDC.64 UR22, c[0x0][0x240] ;  /* 0x0000900000167ab9 */ /* 0x000fe20000000a00 */
[----:B------:R-:W-:Y:S02]  /*10b0*/  UIMAD UR8, UR37, UR47, URZ ;  /* 0x0000002f250872a4 */ /* 0x000fe4000f8e023f */
[----:B------:R-:W-:Y:S01]  /*10c0*/  @UP1 UIMAD UR40, UR5, UR13, UR45 ;  /* 0x0000000d052812a4 */ /* 0x000fe2000f8e022d */
[----:B-1----:R-:W1:Y:S01]  /*10d0*/  MUFU.RCP R2, R2 ;  /* 0x0000000200027308 */ /* 0x002e620000001000 */
[----:B------:R-:W-:Y:S01]  /*10e0*/  ULDC UR61, c[0x0][0x2dc] ;  /* 0x0000b700003d7ab9 */ /* 0x000fe20000000800 */
[----:B------:R-:W-:Y:S01]  /*10f0*/  ULDC UR60, c[0x0][0x270] ;  /* 0x00009c00003c7ab9 */ /* 0x000fe20000000800 */
[----:B------:R-:W-:Y:S01]  /*1100*/  ULDC.U8 UR13, c[0x0][0x3d8] ;  /* 0x0000f600000d7ab9 */ /* 0x000fe20000000000 */
[----:B------:R-:W-:-:S02]  /*1110*/  UIMAD.WIDE.U32 UR26, UR5, UR22, URZ ;  /* 0x00000016051a72a5 */ /* 0x000fc4000f8e003f */
[----:B------:R-:W-:Y:S02]  /*1120*/  @!UP1 UIMAD.WIDE.U32 UR42, UR47, UR10, URZ ;  /* 0x0000000a2f2a92a5 */ /* 0x000fe4000f8e003f */
[----:B------:R-:W-:Y:S02]  /*1130*/  USEL UR32, UR14, URZ, UP2 ;  /* 0x0000003f0e207287 */ /* 0x000fe40009000000 */
[----:B------:R-:W-:Y:S02]  /*1140*/  @UP0 UIADD3 UR16, UR24, UR39, URZ ;  /* 0x0000002718100290 */ /* 0x000fe4000fffe03f */
[----:B------:R-:W-:Y:S02]  /*1150*/  UIMAD.WIDE UR10, UR61, UR60, URZ ;  /* 0x0000003c3d0a72a5 */ /* 0x000fe4000f8e023f */
[----:B------:R-:W-:Y:S02]  /*1160*/  UIMAD.WIDE.U32 UR14, UR47, UR57, URZ ;  /* 0x000000392f0e72a5 */ /* 0x000fe4000f8e003f */
[----:B------:R-:W-:Y:S01]  /*1170*/  USEL UR34, UR12, URZ, UP2 ;  /* 0x0000003f0c227287 */ /* 0x000fe20009000000 */
[----:B-1----:R-:W-:Y:S01]  /*1180*/  VIADD R2, R2, 0xffffffe ;  /* 0x0ffffffe02027836 */ /* 0x002fe20000000000 */
[----:B------:R-:W-:-:S02]  /*1190*/  UISETP.NE.AND UP3, UPT, UR13, URZ, UPT ;  /* 0x0000003f0d00728c */ /* 0x000fc4000bf65270 */
[----:B------:R-:W-:Y:S01]  /*11a0*/  UIMAD UR8, UR56, UR57, UR8 ;  /* 0x00000039380872a4 */ /* 0x000fe2000f8e0208 */
[----:B------:R-:W1:Y:S01]  /*11b0*/  F2I.FTZ.U32.TRUNC.NTZ R3, R2 ;  /* 0x0000000200037305 */ /* 0x000e62000021f000 */
[----:B------:R-:W-:Y:S01]  /*11c0*/  @UP0 ULDC.64 UR12, c[0x0][0x248] ;  /* 0x00009200000c0ab9 */ /* 0x000fe20000000a00 */
[----:B------:R-:W-:Y:S02]  /*11d0*/  USEL UR41, UR28, UR26, !UP1 ;  /* 0x0000001a1c297287 */ /* 0x000fe4000c800000 */
[----:B------:R-:W-:Y:S02]  /*11e0*/  UIADD3 UR38, UR29, UR38, URZ ;  /* 0x000000261d267290 */ /* 0x000fe4000fffe03f */
[----:B------:R-:W-:Y:S02]  /*11f0*/  UIMAD UR31, UR5, UR23, URZ ;  /* 0x00000017051f72a4 */ /* 0x000fe4000f8e023f */
[----:B------:R-:W-:Y:S02]  /*1200*/  @UP0 UIMAD.WIDE.U32 UR28, UR16, UR12, URZ ;  /* 0x0000000c101c02a5 */ /* 0x000fe4000f8e003f */
[----:B------:R-:W-:-:S02]  /*1210*/  @UP0 UIMAD UR36, UR16, UR13, URZ ;  /* 0x0000000d102402a4 */ /* 0x000fc4000f8e023f */
[----:B------:R-:W-:Y:S02]  /*1220*/  UIMAD UR16, UR11, UR14, URZ ;  /* 0x0000000e0b1072a4 */ /* 0x000fe4000f8e023f */
[----:B------:R-:W-:Y:S01]  /*1230*/  UIADD3 UR8, UR15, UR8, URZ ;  /* 0x000000080f087290 */ /* 0x000fe2000fffe03f */
[--C-:B-1----:R-:W-:Y:S01]  /*1240*/  IMAD.MOV R0, RZ, RZ, -R3.reuse ;  /* 0x000000ffff007224 */ /* 0x102fe200078e0a03 */
[----:B------:R-:W-:Y:S01]  /*1250*/  @UP1 UIADD3 UR38, UR27, UR31, URZ ;  /* 0x0000001f1b261290 */ /* 0x000fe2000fffe03f */
[----:B------:R-:W-:Y:S01]  /*1260*/  IMAD.MOV.U32 R2, RZ, RZ, RZ ;  /* 0x000000ffff027224 */ /* 0x000fe200078e00ff */
[----:B------:R-:W-:Y:S01]  /*1270*/  UIMAD.WIDE.U32 UR26, UR10, UR14, URZ ;  /* 0x0000000e0a1a72a5 */ /* 0x000fe2000f8e003f */
[----:B------:R-:W-:Y:S01]  /*1280*/  IMAD R0, R0, R5, RZ ;  /* 0x0000000500007224 */ /* 0x000fe200078e02ff */
[----:B------:R-:W-:Y:S02]  /*1290*/  UIMAD UR8, UR10, UR8, UR16 ;  /* 0x000000080a0872a4 */ /* 0x000fe4000f8e0210 */
[----:B------:R-:W-:Y:S01]  /*12a0*/  UIMAD.WIDE.U32 UR14, UR10, UR5, URZ ;  /* 0x000000050a0e72a5 */ /* 0x000fe2000f8e003f */
[----:B------:R-:W-:Y:S01]  /*12b0*/  IMAD.HI.U32 R0, R3, R0, R2 ;  /* 0x0000000003007227 */ /* 0x000fe200078e0002 */
[----:B------:R-:W-:Y:S01]  /*12c0*/  MOV R2, R4 ;  /* 0x0000000400027202 */ /* 0x000fe20000000f00 */
[----:B------:R-:W-:-:S02]  /*12d0*/  ULOP3.LUT UR16, UR21, 0xffffffc0, URZ, 0xc0, !UPT ;  /* 0xffffffc015107892 */ /* 0x000fc4000f8ec03f */
[----:B------:R-:W-:Y:S02]  /*12e0*/  UIADD3 UR48, UR27, UR8, URZ ;  /* 0x000000081b307290 */ /* 0x000fe4000fffe03f */
[----:B------:R-:W-:Y:S01]  /*12f0*/  IMAD.HI.U32 R0, R0, R2, RZ ;  /* 0x0000000200007227 */ /* 0x000fe200078e00ff */
[----:B------:R-:W-:Y:S02]  /*1300*/  USEL UR54, UR26, UR14, !UP1 ;  /* 0x0000000e1a367287 */ /* 0x000fe4000c800000 */
[----:B------:R-:W-:Y:S01]  /*1310*/  UIMAD UR8, UR11, UR5, URZ ;  /* 0x000000050b0872a4 */ /* 0x000fe2000f8e023f */
[----:B------:R-:W-:Y:S01]  /*1320*/  IMAD.MOV R3, RZ, RZ, -R0 ;  /* 0x000000ffff037224 */ /* 0x000fe200078e0a00 */
[----:B------:R-:W-:Y:S02]  /*1330*/  UIADD3 UR14, UR16, -0x40, URZ ;  /* 0xffffffc0100e7890 */ /* 0x000fe4000fffe03f */
[----:B------:R-:W-:Y:S01]  /*1340*/  @UP1 UIADD3 UR48, UR15, UR8, URZ ;  /* 0x000000080f301290 */ /* 0x000fe2000fffe03f */
[----:B------:R-:W-:Y:S01]  /*1350*/  IMAD R2, R5, R3, R2 ;  /* 0x0000000305027224 */ /* 0x000fe200078e0202 */
[----:B------:R-:W-:-:S02]  /*1360*/  USHF.R.S32.HI UR16, URZ, 0x1f, UR14 ;  /* 0x0000001f3f107899 */ /* 0x000fc4000801140e */
[----:B------:R-:W-:Y:S02]  /*1370*/  UIADD3 UR8, UP2, UR14, UR32, URZ ;  /* 0x000000200e087290 */ /* 0x000fe4000ff5e03f */
[----:B------:R-:W-:Y:S01]  /*1380*/  ISETP.GT.U32.AND P1, PT, R5, R2, PT ;  /* 0x000000020500720c */ /* 0x000fe20003f24070 */
[----:B------:R-:W-:Y:S01]  /*1390*/  ULDC UR32, c[0x0][0x2c4] ;  /* 0x0000b10000207ab9 */ /* 0x000fe20000000800 */
[----:B------:R-:W-:Y:S02]  /*13a0*/  UIADD3.X UR15, UR16, UR34, URZ, UP2, !UPT ;  /* 0x00000022100f7290 */ /* 0x000fe400097fe43f */
[----:B------:R-:W-:Y:S01]  /*13b0*/  UIMAD UR11, UR11, UR8, URZ ;  /* 0x000000080b0b72a4 */ /* 0x000fe2000f8e023f */
[----:B------:R-:W-:Y:S01]  /*13c0*/  ULDC.U8 UR18, c[0x0][0x480] ;  /* 0x0001200000127ab9 */ /* 0x000fe20000000000 */
[----:B------:R-:W-:Y:S02]  /*13d0*/  @UP0 UIADD3 UR25, UR24, UR39, URZ ;  /* 0x0000002718190290 */ /* 0x000fe4000fffe03f */
[----:B------:R-:W-:-:S02]  /*13e0*/  UIMAD UR15, UR10, UR15, UR11 ;  /* 0x0000000f0a0f72a4 */ /* 0x000fc4000f8e020b */
[----:B------:R-:W-:-:S03]  /*13f0*/  @UP3 UIMAD UR11, UR47, UR32, URZ ;  /* 0x000000202f0b32a4 */ /* 0x000fc6000f8e023f */
[----:B------:R-:W-:Y:S01]  /*1400*/  @!P1 IMAD.IADD R2, R2, 0x1, -R5 ;  /* 0x0000000102029824 */ /* 0x000fe200078e0a05 */
[----:B------:R-:W-:Y:S01]  /*1410*/  @!P1 IADD3 R0, R0, 0x1, RZ ;  /* 0x0000000100009810 */ /* 0x000fe20007ffe0ff */
[----:B------:R-:W-:Y:S01]  /*1420*/  UISETP.NE.AND UP4, UPT, UR18, URZ, UPT ;  /* 0x0000003f1200728c */ /* 0x000fe2000bf85270 */
[----:B------:R-:W-:Y:S01]  /*1430*/  PLOP3.LUT P1, PT, PT, PT, UP0, 0x80, 0x0 ;  /* 0x000000000000781c */ /* 0x000fe20003f2f008 */
[----:B------:R-:W-:Y:S01]  /*1440*/  @!UP1 UIADD3 UR40, UR43, UR35, URZ ;  /* 0x000000232b289290 */ /* 0x000fe2000fffe03f */
[----:B------:R-:W-:Y:S01]  /*1450*/  ISETP.GE.U32.AND P0, PT, R2, R5, PT ;  /* 0x000000050200720c */ /* 0x000fe20003f06070 */
[----:B------:R-:W-:Y:S01]  /*1460*/  @UP0 ULDC.64 UR18, c[0x0][0x250] ;  /* 0x0000940000120ab9 */ /* 0x000fe20000000a00 */
[----:B------:R-:W-:Y:S01]  /*1470*/  LOP3.LUT R2, R6, UR55, RZ, 0x3c, !PT ;  /* 0x0000003706027c12 */ /* 0x000fe2000f8e3cff */
[----:B------:R-:W-:Y:S02]  /*1480*/  @UP0 UIMAD.WIDE.U32 UR26, UR25, UR18, URZ ;  /* 0x00000012191a02a5 */ /* 0x000fe4000f8e003f */
[----:B------:R-:W-:Y:S01]  /*1490*/  UIMAD.WIDE.U32 UR34, UR10, UR8, URZ ;  /* 0x000000080a2272a5 */ /* 0x000fe2000f8e003f */
[----:B------:R-:W-:Y:S01]  /*14a0*/  ISETP.GE.AND P2, PT, R2, RZ, PT ;  /* 0x000000ff0200720c */ /* 0x000fe20003f46270 */
[----:B------:R-:W-:-:S02]  /*14b0*/  @UP3 USEL UR11, UR11, UR5, !UP1 ;  /* 0x000000050b0b3287 */ /* 0x000fc4000c800000 */
[----:B------:R-:W-:Y:S01]  /*14c0*/  @!UP3 UIMAD UR10, UR47, UR60, UR55 ;  /* 0x0000003c2f0ab2a4 */ /* 0x000fe2000f8e0237 */
[----:B------:R-:W-:Y:S01]  /*14d0*/  @UP3 ULDC UR8, c[0x0][0x2e4] ;  /* 0x0000b90000083ab9 */ /* 0x000fe20000000800 */
[----:B------:R-:W-:Y:S02]  /*14e0*/  UIMAD UR49, UR55, UR61, URZ ;  /* 0x0000003d373172a4 */ /* 0x000fe4000f8e023f */
[----:B------:R-:W-:Y:S01]  /*14f0*/  @P0 VIADD R0, R0, 0x1 ;  /* 0x0000000100000836 */ /* 0x000fe20000000000 */
[----:B------:R-:W-:Y:S01]  /*1500*/  @UP0 UIMAD UR25, UR25, UR19, URZ ;  /* 0x00000013191902a4 */ /* 0x000fe2000f8e023f */
[----:B------:R-:W-:Y:S01]  /*1510*/  PLOP3.LUT P0, PT, PT, PT, UP3, 0x80, 0x0 ;  /* 0x000000000000781c */ /* 0x000fe20003f0f038 */
[----:B------:R-:W-:Y:S01]  /*1520*/  USHF.R.S32.HI UR46, URZ, 0x6, UR21 ;  /* 0x000000063f2e7899 */ /* 0x000fe20008011415 */
[----:B------:R-:W-:Y:S01]  /*1530*/  IMAD.MOV.U32 R16, RZ, RZ, R0 ;  /* 0x000000ffff107224 */ /* 0x000fe200078e0000 */
[----:B------:R-:W-:Y:S02]  /*1540*/  @UP3 UIMAD UR21, UR55, UR8, UR11 ;  /* 0x00000008371532a4 */ /* 0x000fe4000f8e020b */
[----:B------:R-:W-:-:S02]  /*1550*/  @!UP3 UIMAD UR21, UR10, UR32, URZ ;  /* 0x000000200a15b2a4 */ /* 0x000fc4000f8e023f */
[----:B------:R-:W-:Y:S01]  /*1560*/  USEL UR51, UR50, URZ, UP4 ;  /* 0x0000003f32337287 */ /* 0x000fe2000a000000 */
[----:B------:R-:W-:Y:S01]  /*1570*/  @!P2 IADD3 R16, -R16, RZ, RZ ;  /* 0x000000ff1010a210 */ /* 0x000fe20007ffe1ff */
[----:B------:R-:W-:Y:S01]  /*1580*/  @UP0 UIADD3 UR32, UR29, UR36, URZ ;  /* 0x000000241d200290 */ /* 0x000fe2000fffe03f */
[----:B------:R-:W-:Y:S01]  /*1590*/  @!P3 LOP3.LUT R16, RZ, R6, RZ, 0x33, !PT ;  /* 0x00000006ff10b212 */ /* 0x000fe200078e33ff */
[----:B------:R-:W-:Y:S02]  /*15a0*/  USEL UR53, UR30, URZ, UP4 ;  /* 0x0000003f1e357287 */ /* 0x000fe4000a000000 */
        /* <DEDUP_REMOVED lines=18> */
.L_x_912:
        /* <DEDUP_REMOVED lines=13> */
.L_x_913:
        /* <DEDUP_REMOVED lines=11> */
.L_x_914:
[----:B------:R-:W-:-:S04]  /*1850*/  UIMAD UR5, UR47, UR60, UR55 ;  /* 0x0000003c2f0572a4 */ /* 0x000fc8000f8e0237 */
[----:B------:R-:W-:-:S12]  /*1860*/  UIMAD UR5, UR5, UR57, URZ ;  /* 0x00000039050572a4 */ /* 0x000fd8000f8e023f */
.L_x_915:
[----:B------:R-:W1:Y:S01]  /*1870*/  S2R R26, SR_TID.X ;  /* 0x00000000001a7919 */ /* 0x000e620000002100 */
[----:B------:R-:W2:Y:S01]  /*1880*/  LDC.64 R8, c[0x0][0x420] ;  /* 0x00010800ff087b82 */ /* 0x000ea20000000a00 */
[--C-:B------:R-:W-:Y:S01]  /*1890*/  SHF.R.S32.HI R243, RZ, 0x1f, R242.reuse ;  /* 0x0000001ffff37819 */ /* 0x100fe200000114f2 */
[----:B------:R-:W-:Y:S01]  /*18a0*/  UIADD3 UR35, UR14, UR5, URZ ;  /* 0x000000050e237290 */ /* 0x000fe2000fffe03f */
[C---:B------:R-:W-:Y:S01]  /*18b0*/  IADD3 R2, P0, R242.reuse, UR25, RZ ;  /* 0x00000019f2027c10 */ /* 0x040fe2000ff1e0ff */
[----:B------:R-:W-:Y:S01]  /*18c0*/  UIADD3 UR5, -UR9, UR17, UR33 ;  /* 0x0000001109057290 */ /* 0x000fe2000fffe121 */
[----:B------:R-:W-:Y:S01]  /*18d0*/  IADD3 R30, R242, 0xc0, RZ ;  /* 0x000000c0f21e7810 */ /* 0x000fe20007ffe0ff */
[----:B------:R-:W-:Y:S01]  /*18e0*/  UIMAD UR11, UR61, UR60, URZ ;  /* 0x0000003c3d0b72a4 */ /* 0x000fe2000f8e023f */
[----:B------:R-:W-:Y:S01]  /*18f0*/  IADD3.X R3, R243, UR40, RZ, P0, !PT ;  /* 0x00000028f3037c10 */ /* 0x000fe200087fe4ff */
[----:B------:R-:W-:Y:S01]  /*1900*/  ULDC UR8, c[0x0][0x398] ;  /* 0x0000e60000087ab9 */ /* 0x000fe20000000800 */
[----:B------:R-:W-:Y:S01]  /*1910*/  UIADD3 UR42, UR14, UR21, URZ ;  /* 0x000000150e2a7290 */ /* 0x000fe2000fffe03f */
[----:B------:R-:W-:Y:S01]  /*1920*/  IADD3 R12, P0, R31, UR14, RZ ;  /* 0x0000000e1f0c7c10 */ /* 0x000fe2000ff1e0ff */
[----:B------:R-:W-:Y:S01]  /*1930*/  UIADD3 UR5, UR5, -UR8, URZ ;  /* 0x8000000805057290 */ /* 0x000fe2000fffe03f */
[----:B------:R3:W-:Y:S01]  /*1940*/  STL [R1], R30 ;  /* 0x0000001e01007387 */ /* 0x0007e20000100800 */
[----:B------:R-:W-:Y:S01]  /*1950*/  USHF.L.U32 UR10, UR11, 0x6, URZ ;  /* 0x000000060b0a7899 */ /* 0x000fe2000800063f */
[----:B------:R-:W-:Y:S01]  /*1960*/  IADD3.X R13, R25, UR16, RZ, P0, !PT ;  /* 0x00000010190d7c10 */ /* 0x000fe200087fe4ff */
[----:B------:R-:W-:Y:S01]  /*1970*/  USHF.R.S32.HI UR21, URZ, 0x1f, UR5 ;  /* 0x0000001f3f157899 */ /* 0x000fe20008011405 */
[----:B------:R-:W-:Y:S01]  /*1980*/  IMAD.WIDE.U32 R6, R12, UR22, R242 ;  /* 0x000000160c067c25 */ /* 0x000fe2000f8e00f2 */
[----:B------:R-:W-:Y:S01]  /*1990*/  UIADD3 UR15, UP2, UP1, UR34, UR10, UR49 ;  /* 0x0000000a220f7290 */ /* 0x000fe2000f95e031 */
[----:B------:R-:W-:Y:S01]  /*19a0*/  BSSY B1, `(.L_x_911) ;  /* 0x0000a1c000017945 */ /* 0x000fe20003800000 */
[----:B------:R-:W-:Y:S01]  /*19b0*/  USHF.R.S32.HI UR10, URZ, 0x1f, UR10 ;  /* 0x0000001f3f0a7899 */ /* 0x000fe2000801140a */
[----:B------:R-:W-:Y:S01]  /*19c0*/  IMAD R5, R13, UR22, RZ ;  /* 0x000000160d057c24 */ /* 0x000fe2000f8e02ff */
[----:B------:R-:W-:Y:S01]  /*19d0*/  ULEA.HI UR21, UR21, UR5, URZ, 0x6 ;  /* 0x0000000515157291 */ /* 0x000fe2000f8f303f */
[----:B------:R-:W-:Y:S01]  /*19e0*/  IADD3 R6, P2, R6, UR41, RZ ;  /* 0x0000002906067c10 */ /* 0x000fe2000ff5e0ff */
[----:B------:R-:W-:Y:S01]  /*19f0*/  UIADD3.X UR10, UR50, UR10, UR52, UP2, UP1 ;  /* 0x0000000a320a7290 */ /* 0x000fe200097e2434 */
[C---:B--2---:R-:W-:Y:S01]  /*1a00*/  IMAD R0, R8.reuse, UR16, RZ ;  /* 0x0000001008007c24 */ /* 0x044fe2000f8e02ff */
[----:B------:R-:W-:Y:S01]  /*1a10*/  UIADD3 UR15, UP2, UP1, UR53, UR15, UR54 ;  /* 0x0000000f350f7290 */ /* 0x000fe2000f95e036 */
[----:B------:R-:W-:Y:S01]  /*1a20*/  IMAD.WIDE.U32 R2, R8, UR14, R2 ;  /* 0x0000000e08027c25 */ /* 0x000fe2000f8e0002 */
[----:B------:R-:W-:-:S02]  /*1a30*/  USHF.R.S32.HI UR21, URZ, 0x6, UR21 ;  /* 0x000000063f157899 */ /* 0x000fc40008011415 */
[----:B------:R-:W-:Y:S01]  /*1a40*/  UIADD3.X UR10, UR51, UR10, UR48, UP2, UP1 ;  /* 0x0000000a330a7290 */ /* 0x000fe200097e2430 */
[----:B------:R-:W-:Y:S01]  /*1a50*/  IMAD R0, R9, UR14, R0 ;  /* 0x0000000e09007c24 */ /* 0x000fe2000f8e0200 */
[----:B-1----:R-:W-:Y:S01]  /*1a60*/  SHF.R.S32.HI R27, RZ, 0x1f, R26 ;  /* 0x0000001fff1b7819 */ /* 0x002fe2000001141a */
[----:B------:R-:W-:Y:S01]  /*1a70*/  UISETP.LT.AND UP1, UPT, URZ, UR21, UPT ;  /* 0x000000153f00728c */ /* 0x000fe2000bf21270 */
[----:B------:R-:W-:Y:S01]  /*1a80*/  IMAD R18, R12, UR23, R5 ;  /* 0x000000170c127c24 */ /* 0x000fe2000f8e0205 */
[----:B------:R-:W-:Y:S01]  /*1a90*/  USHF.R.S32.HI UR43, URZ, 0x1f, UR55 ;  /* 0x0000001f3f2b7899 */ /* 0x000fe20008011437 */
[----:B------:R-:W-:Y:S01]  /*1aa0*/  LEA.HI R4, R27, R26, RZ, 0x5 ;  /* 0x0000001a1b047211 */ /* 0x000fe200078f28ff */
[----:B------:R-:W-:Y:S01]  /*1ab0*/  IMAD.IADD R3, R3, 0x1, R0 ;  /* 0x0000000103037824 */ /* 0x000fe200078e0200 */
[----:B------:R-:W-:Y:S01]  /*1ac0*/  ULDC.64 UR26, c[0x0][0x428] ;  /* 0x00010a00001a7ab9 */ /* 0x000fe20000000a00 */
[----:B------:R-:W-:Y:S01]  /*1ad0*/  USEL UR21, URZ, UR21, !UP1 ;  /* 0x000000153f157287 */ /* 0x000fe2000c800000 */
[----:B------:R-:W-:Y:S01]  /*1ae0*/  LOP3.LUT R0, R4, 0xffffffe0, RZ, 0xc0, !PT ;  /* 0xffffffe004007812 */ /* 0x000fe200078ec0ff */
[----:B------:R-:W-:Y:S01]  /*1af0*/  UIMAD UR30, UR43, UR26, URZ ;  /* 0x0000001a2b1e72a4 */ /* 0x000fe2000f8e023f */
[----:B------:R-:W-:Y:S01]  /*1b00*/  SHF.R.S32.HI R4, RZ, 0x5, R4 ;  /* 0x00000005ff047819 */ /* 0x000fe20000011404 */
[----:B------:R-:W-:Y:S01]  /*1b10*/  IMAD.U32 R15, RZ, RZ, UR26 ;  /* 0x0000001aff0f7e24 */ /* 0x000fe2000f8e00ff */
[----:B------:R-:W-:Y:S01]  /*1b20*/  ULDC.64 UR28, c[0x0][0x400] ;  /* 0x00010000001c7ab9 */ /* 0x000fe20000000a00 */
[----:B------:R-:W-:Y:S01]  /*1b30*/  IMAD.IADD R22, R26, 0x1, -R0 ;  /* 0x000000011a167824 */ /* 0x000fe200078e0a00 */
[----:B------:R-:W-:Y:S01]  /*1b40*/  UISETP.GT.AND UP1, UPT, UR46, UR21, UPT ;  /* 0x000000152e00728c */ /* 0x000fe2000bf24270 */
[----:B------:R-:W-:Y:S01]  /*1b50*/  IMAD.WIDE.U32 R2, R15, UR55, R2 ;  /* 0x000000370f027c25 */ /* 0x000fe2000f8e0002 */
[----:B------:R-:W-:Y:S01]  /*1b60*/  UIMAD UR30, UR55, UR27, UR30 ;  /* 0x0000001b371e72a4 */ /* 0x000fe2000f8e021e */
[----:B------:R-:W-:Y:S01]  /*1b70*/  IADD3.X R7, R7, UR38, R18, P2, !PT ;  /* 0x0000002607077c10 */ /* 0x000fe200097fe412 */
[----:B------:R-:W-:Y:S01]  /*1b80*/  ULDC.64 UR52, c[0x0][0x478] ;  /* 0x00011e0000347ab9 */ /* 0x000fe20000000a00 */
[----:B------:R-:W-:Y:S01]  /*1b90*/  IMAD R0, R4, UR11, R22 ;  /* 0x0000000b04007c24 */ /* 0x000fe2000f8e0216 */
[----:B------:R-:W-:Y:S01]  /*1ba0*/  ULDC.64 UR26, c[0x0][0x258] ;  /* 0x00009600001a7ab9 */ /* 0x000fe20000000a00 */
[----:B------:R-:W-:Y:S01]  /*1bb0*/  UIMAD.WIDE UR34, UR35, 0x4, UR52 ;  /* 0x00000004232278a5 */ /* 0x000fe2000f8e0234 */
[----:B------:R-:W-:Y:S01]  /*1bc0*/  IADD3 R5, R3, UR30, RZ ;  /* 0x0000001e03057c10 */ /* 0x000fe2000fffe0ff */
[----:B------:R-:W-:Y:S01]  /*1bd0*/  UIMAD UR14, UR43, UR26, URZ ;  /* 0x0000001a2b0e72a4 */ /* 0x000fe2000f8e023f */
[C---:B------:R-:W-:Y:S01]  /*1be0*/  IADD3 R4, P0, R0.reuse, UR15, RZ ;  /* 0x0000000f00047c10 */ /* 0x040fe2000ff1e0ff */
[----:B------:R-:W-:Y:S01]  /*1bf0*/  IMAD.U32 R17, RZ, RZ, UR26 ;  /* 0x0000001aff117e24 */ /* 0x000fe2000f8e00ff */
[----:B------:R-:W-:Y:S01]  /*1c00*/  ULDC.64 UR44, c[0x0][0x2b0] ;  /* 0x0000ac00002c7ab9 */ /* 0x000fe20000000a00 */
[----:B------:R-:W-:Y:S01]  /*1c10*/  UIMAD UR14, UR55, UR27, UR14 ;  /* 0x0000001b370e72a4 */ /* 0x000fe2000f8e020e */
[----:B------:R-:W-:Y:S01]  /*1c20*/  LEA.HI.X.SX32 R0, R0, UR10, 0x1, P0 ;  /* 0x0000000a00007c11 */ /* 0x000fe200080f0eff */
[----:B------:R-:W-:Y:S01]  /*1c30*/  IMAD.WIDE.U32 R10, R17, UR55, R6 ;  /* 0x00000037110a7c25 */ /* 0x000fe2000f8e0006 */
[C---:B------:R-:W-:Y:S01]  /*1c40*/  LEA R232, P0, R4.reuse, UR28, 0x2 ;  /* 0x0000001c04e87c11 */ /* 0x040fe2000f8010ff */
[----:B------:R-:W-:Y:S01]  /*1c50*/  ULDC.64 UR26, c[0x0][0x210] ;  /* 0x00008400001a7ab9 */ /* 0x000fe20000000a00 */
[----:B------:R-:W-:Y:S01]  /*1c60*/  UIADD3 UR8, UR46, -0x1, URZ ;  /* 0xffffffff2e087890 */ /* 0x000fe2000fffe03f */
[----:B------:R-:W-:Y:S01]  /*1c70*/  VIADD R19, R11, UR14 ;  /* 0x0000000e0b137c36 */ /* 0x000fe20008000000 */
[----:B------:R-:W-:Y:S01]  /*1c80*/  LEA.HI.X R233, R4, UR29, R0, 0x2, P0 ;  /* 0x0000001d04e97c11 */ /* 0x000fe200080f1400 */
[----:B------:R-:W-:Y:S01]  /*1c90*/  IMAD.MOV.U32 R4, RZ, RZ, R2 ;  /* 0x000000ffff047224 */ /* 0x000fe200078e0002 */
[----:B------:R-:W-:Y:S01]  /*1ca0*/  PLOP3.LUT P0, PT, PT, PT, UP1, 0x80, 0x0 ;  /* 0x000000000000781c */ /* 0x000fe20003f0f018 */
[-C--:B------:R-:W-:Y:S01]  /*1cb0*/  IMAD R0, R25, R8.reuse, RZ ;  /* 0x0000000819007224 */ /* 0x080fe200078e02ff */
[----:B------:R-:W-:Y:S01]  /*1cc0*/  ULDC.64 UR28, c[0x0][0x3e0] ;  /* 0x0000f800001c7ab9 */ /* 0x000fe20000000a00 */
[----:B------:R-:W-:Y:S01]  /*1cd0*/  IMAD.WIDE.U32 R4, R31, R8, R4 ;  /* 0x000000081f047225 */ /* 0x000fe200078e0004 */
[----:B------:R-:W-:Y:S01]  /*1ce0*/  LEA R238, P3, R10, UR26, 0x1 ;  /* 0x0000001a0aee7c11 */ /* 0x000fe2000f8608ff */
[----:B------:R-:W-:-:S02]  /*1cf0*/  UIMAD.WIDE UR10, UR42, 0x4, UR44 ;  /* 0x000000042a0a78a5 */ /* 0x000fc4000f8e022c */
[----:B------:R-:W-:Y:S01]  /*1d00*/  IMAD R0, R31, R9, R0 ;  /* 0x000000091f007224 */ /* 0x000fe200078e0200 */
[----:B------:R-:W-:Y:S01]  /*1d10*/  LEA R239, P2, R4, UR28, 0x1 ;  /* 0x0000001c04ef7c11 */ /* 0x000fe2000f8408ff */
[----:B------:R-:W-:Y:S01]  /*1d20*/  UMOV UR16, UR34 ;  /* 0x0000002200107c82 */ /* 0x000fe20008000000 */
[----:B------:R-:W-:Y:S01]  /*1d30*/  UMOV UR15, UR35 ;  /* 0x00000023000f7c82 */ /* 0x000fe20008000000 */
[C---:B------:R-:W-:Y:S01]  /*1d40*/  VIADD R251, R242.reuse, 0x40 ;  /* 0x00000040f2fb7836 */ /* 0x040fe20000000000 */
[----:B------:R-:W-:Y:S01]  /*1d50*/  IADD3 R14, R5, R0, RZ ;  /* 0x00000000050e7210 */ /* 0x000fe20007ffe0ff */
[----:B------:R-:W-:Y:S01]  /*1d60*/  VIADD R252, R242, 0x80 ;  /* 0x00000080f2fc7836 */ /* 0x000fe20000000000 */
[----:B------:R-:W-:Y:S02]  /*1d70*/  LEA.HI.X R240, R10, UR27, R19, 0x1, P3 ;  /* 0x0000001b0af07c11 */ /* 0x000fe400098f0c13 */
[----:B------:R-:W-:Y:S01]  /*1d80*/  LEA.HI.X R241, R4, UR29, R14, 0x1, P2 ;  /* 0x0000001d04f17c11 */ /* 0x000fe200090f0c0e */
[----:B---3--:R-:W-:Y:S06]  /*1d90*/  @P0 BRA `(.L_x_916) ;  /* 0x0000000800740947 */ /* 0x008fec0003800000 */
        /* <DEDUP_REMOVED lines=19> */
.L_x_917:
        /* <DEDUP_REMOVED lines=20> */
.L_x_918:
        /* <DEDUP_REMOVED lines=38> */
.L_x_920:
[----:B------:R-:W-:Y:S05]  /*2270*/  BSYNC B0 ;  /* 0x0000000000007941 */ /* 0x000fea0003800000 */
.L_x_919:
        /* <DEDUP_REMOVED lines=21> */
.L_x_922:
[----:B------:R-:W-:Y:S05]  /*23d0*/  BSYNC B0 ;  /* 0x0000000000007941 */ /* 0x000fea0003800000 */
.L_x_921:
        /* <DEDUP_REMOVED lines=34> */
.L_x_924:
[----:B------:R-:W-:Y:S05]  /*2600*/  BSYNC B0 ;  /* 0x0000000000007941 */ /* 0x000fea0003800000 */
.L_x_923:
        /* <DEDUP_REMOVED lines=22> */
.L_x_916:
        /* <DEDUP_REMOVED lines=58> */
.L_x_927:
[----:B------:R-:W-:Y:S05]  /*2b10*/  BSYNC B0 ;  /* 0x0000000000007941 */ /* 0x000fea0003800000 */
.L_x_926:
        /* <DEDUP_REMOVED lines=10> */
[----:B--2---:R-:W-:Y:S01]  /*2bc0*/  IMAD.WIDE.U32 R6, R8, 0x20, RZ ;  /* 0x0000002008067825 */ /* 0x004fe200078e00ff */
[----:B------:R-:W-:Y:S02]  /*2bd0*/  ISETP.GE.AND P2, PT, R242, UR25, PT ;  /* 0x00000019f2007c0c */ /* 0x000fe4000bf46270 */
[----:B------:R-:W-:Y:S01]  /*2be0*/  ISETP.GE.AND P4, PT, R251, UR25, PT ;  /* 0x00000019fb007c0c */ /* 0x000fe2000bf86270 */
[----:B---3--:R-:W-:Y:S01]  /*2bf0*/  IMAD.SHL.U32 R2, R9, 0x20, RZ ;  /* 0x0000002009027824 */ /* 0x008fe200078e00ff */
        /* <DEDUP_REMOVED lines=33> */
.L_x_929:
[----:B------:R-:W-:Y:S05]  /*2e10*/  BSYNC B0 ;  /* 0x0000000000007941 */ /* 0x000fea0003800000 */
.L_x_928:
        /* <DEDUP_REMOVED lines=20> */
.L_x_931:
[----:B--2---:R-:W2:Y:S01]  /*2f60*/  LDC.64 R6, c[0x0][0x210] ;  /* 0x00008400ff067b82 */ /* 0x004ea20000000a00 */
[----:B---3--:R-:W-:Y:S01]  /*2f70*/  IMAD.U32 R2, RZ, RZ, UR41 ;  /* 0x00000029ff027e24 */ /* 0x008fe2000f8e00ff */
        /* <DEDUP_REMOVED lines=11> */
[----:B--2---:R-:W-:Y:S01]  /*3030*/  IMAD.WIDE R2, R242, 0x2, R6 ;  /* 0x00000002f2027825 */ /* 0x004fe200078e0206 */
        /* <DEDUP_REMOVED lines=36> */
.L_x_932:
[----:B------:R-:W-:Y:S05]  /*3280*/  BSYNC B0 ;  /* 0x0000000000007941 */ /* 0x000fea0003800000 */
.L_x_930:
        /* <DEDUP_REMOVED lines=21> */
.L_x_934:
        /* <DEDUP_REMOVED lines=51> */
.L_x_935:
[----:B------:R-:W-:Y:S05]  /*3710*/  BSYNC B0 ;  /* 0x0000000000007941 */ /* 0x000fea0003800000 */
.L_x_933:
[----:B------:R-:W-:Y:S01]  /*3720*/  UIADD3 UR22, -UR33, UR9, URZ ;  /* 0x0000000921167290 */ /* 0x000fe2000fffe13f */
[----:B--23--:R-:W-:Y:S01]  /*3730*/  IMAD.U32 R2, RZ, RZ, UR12 ;  /* 0x0000000cff027e24 */ /* 0x00cfe2000f8e00ff */
[----:B------:R-:W-:Y:S01]  /*3740*/  USHF.R.S32.HI UR14, URZ, 0x1f, UR33 ;  /* 0x0000001f3f0e7899 */ /* 0x000fe20008011421 */
[----:B------:R-:W-:Y:S01]  /*3750*/  IADD3 R4, R244, 0x8, RZ ;  /* 0x00000008f4047810 */ /* 0x000fe20007ffe0ff */
[----:B------:R-:W-:Y:S01]  /*3760*/  ULDC.64 UR26, c[0x0][0x260] ;  /* 0x00009800001a7ab9 */ /* 0x000fe20000000a00 */
[----:B------:R-:W-:Y:S01]  /*3770*/  IMAD.WIDE.U32 R2, R2, UR33, R242 ;  /* 0x0000002102027c25 */ /* 0x000fe2000f8e00f2 */
[----:B------:R-:W-:Y:S01]  /*3780*/  ISETP.GE.AND P3, PT, R31, UR22, PT ;  /* 0x000000161f007c0c */ /* 0x000fe2000bf66270 */
[----:B------:R-:W-:Y:S01]  /*3790*/  UIMAD UR23, UR14, UR12, URZ ;  /* 0x0000000c0e1772a4 */ /* 0x000fe2000f8e023f */
[----:B------:R-:W-:Y:S01]  /*37a0*/  BSSY B0, `(.L_x_936) ;  /* 0x000003f000007945 */ /* 0x000fe20003800000 */
[----:B------:R-:W-:Y:S02]  /*37b0*/  ISETP.GE.AND P5, PT, R4, UR5, PT ;  /* 0x0000000504007c0c */ /* 0x000fe4000bfa6270 */
[----:B------:R-:W-:Y:S01]  /*37c0*/  UIMAD UR23, UR33, UR13, UR23 ;  /* 0x0000000d211772a4 */ /* 0x000fe2000f8e0217 */
[----:B------:R-:W-:-:S02]  /*37d0*/  IADD3 R2, P1, R2, UR31, RZ ;  /* 0x0000001f02027c10 */ /* 0x000fc4000ff3e0ff */
[----:B------:R-:W-:-:S03]  /*37e0*/  ISETP.GE.AND P6, PT, R244, UR5, PT ;  /* 0x00000005f4007c0c */ /* 0x000fc6000bfc6270 */
        /* <DEDUP_REMOVED lines=30> */
[----:B---3--:R-:W-:Y:S01]  /*39d0*/  IMAD.WIDE R2, R242, 0x2, R18 ;  /* 0x00000002f2027825 */ /* 0x008fe200078e0212 */
[----:B-----5:R-:W-:-:S04]  /*39e0*/  @!P2 LEA R8, P1, R6, R14, 0x1 ;  /* 0x0000000e0608a211 */ /* 0x020fc800078208ff */
        /* <DEDUP_REMOVED lines=26> */
.L_x_937:
[----:B------:R-:W-:Y:S05]  /*3b90*/  BSYNC B0 ;  /* 0x0000000000007941 */ /* 0x000fea0003800000 */
.L_x_936:
        /* <DEDUP_REMOVED lines=12> */
[----:B-1-3--:R-:W-:Y:S01]  /*3c60*/  IMAD.U32 R2, RZ, RZ, UR31 ;  /* 0x0000001fff027e24 */ /* 0x00afe2000f8e00ff */
        /* <DEDUP_REMOVED lines=46> */
.L_x_939:
[----:B------:R-:W-:Y:S05]  /*3f50*/  BSYNC B0 ;  /* 0x0000000000007941 */ /* 0x000fea0003800000 */
.L_x_938:
        /* <DEDUP_REMOVED lines=64> */
.L_x_941:
[----:B------:R-:W-:Y:S05]  /*4360*/  BSYNC B0 ;  /* 0x0000000000007941 */ /* 0x000fea0003800000 */
.L_x_940:
        /* <DEDUP_REMOVED lines=56> */
.L_x_943:
[----:B------:R-:W-:Y:S05]  /*46f0*/  BSYNC B0 ;  /* 0x0000000000007941 */ /* 0x000fea0003800000 */
.L_x_942:
[----:B------:R-:W-:Y:S01]  /*4700*/  ULDC.64 UR18, c[0x0][0x3c8] ;  /* 0x0000f20000127ab9 */ /* 0x000fe20000000a00 */
[----:B------:R-:W-:Y:S01]  /*4710*/  USHF.R.S32.HI UR12, URZ, 0x1f, UR55 ;  /* 0x0000001f3f0c7899 */ /* 0x000fe20008011437 */
[----:B-1----:R-:W1:Y:S01]  /*4720*/  LDC.64 R10, c[0x0][0x3b8] ;  /* 0x0000ee00ff0a7b82 */ /* 0x002e620000000a00 */
[----:B------:R-:W-:Y:S01]  /*4730*/  UISETP.NE.U32.AND UP1, UPT, UR18, URZ, UPT ;  /* 0x0000003f1200728c */ /* 0x000fe2000bf25070 */
[----:B---3--:R-:W3:Y:S01]  /*4740*/  S2R R7, SR_TID.X ;  /* 0x0000000000077919 */ /* 0x008ee20000002100 */
[----:B------:R-:W-:Y:S02]  /*4750*/  IMAD.MOV.U32 R247, RZ, RZ, 0x7f800000 ;  /* 0x7f800000fff77424 */ /* 0x000fe400078e00ff */
[----:B------:R-:W-:Y:S01]  /*4760*/  IMAD.MOV.U32 R248, RZ, RZ, 0x7f800000 ;  /* 0x7f800000fff87424 */ /* 0x000fe200078e00ff */
[----:B------:R-:W-:Y:S01]  /*4770*/  UISETP.NE.AND.EX UP1, UPT, UR19, URZ, UPT, UP1 ;  /* 0x0000003f1300728c */ /* 0x000fe2000bf25310 */
[----:B------:R-:W2:Y:S01]  /*4780*/  S2R R9, SR_TID.X ;  /* 0x0000000000097919 */ /* 0x000ea20000002100 */
[----:B------:R-:W-:Y:S01]  /*4790*/  LEA.HI R0, R27, R26, RZ, 0x4 ;  /* 0x0000001a1b007211 */ /* 0x000fe200078f20ff */
[----:B------:R-:W-:Y:S01]  /*47a0*/  ULDC UR25, c[0x0][0x2d0] ;  /* 0x0000b40000197ab9 */ /* 0x000fe20000000800 */
[----:B------:R-:W-:Y:S01]  /*47b0*/  ULDC UR38, c[0x0][0x2dc] ;  /* 0x0000b70000267ab9 */ /* 0x000fe20000000800 */
[----:B------:R-:W0:Y:S01]  /*47c0*/  LDGDEPBAR ;  /* 0x00000000000079af */ /* 0x000e220000000000 */
[----:B------:R-:W-:-:S05]  /*47d0*/  PLOP3.LUT P3, PT, PT, PT, UP1, 0x80, 0x0 ;  /* 0x000000000000781c */ /* 0x000fca0003f6f018 */
[----:B------:R-:W-:Y:S01]  /*47e0*/  @UP1 ULDC.64 UR22, c[0x0][0x3d0] ;  /* 0x0000f40000161ab9 */ /* 0x000fe20000000a00 */
[----:B------:R-:W-:Y:S01]  /*47f0*/  @UP1 UMOV UR13, UR12 ;  /* 0x0000000c000d1c82 */ /* 0x000fe20008000000 */
[----:B------:R-:W-:Y:S01]  /*4800*/  @UP1 UIMAD UR5, UR56, UR22, URZ ;  /* 0x00000016380512a4 */ /* 0x000fe2000f8e023f */
[----:B------:R-:W-:Y:S02]  /*4810*/  @UP1 UMOV UR12, UR55 ;  /* 0x00000037000c1c82 */ /* 0x000fe40008000000 */
[----:B------:R-:W-:Y:S01]  /*4820*/  @UP1 UIMAD.WIDE.U32 UR12, UR47, UR22, UR12 ;  /* 0x000000162f0c12a5 */ /* 0x000fe2000f8e000c */
[----:B-1----:R-:W4:Y:S01]  /*4830*/  LDG.E.64 R4, desc[UR6][R10.64+0x8] ;  /* 0x000008060a047981 */ /* 0x002f22000c1e1b00 */
[----:B------:R-:W-:Y:S02]  /*4840*/  @UP1 UIMAD UR5, UR47, UR23, UR5 ;  /* 0x000000172f0512a4 */ /* 0x000fe4000f8e0205 */
[----:B------:R-:W-:Y:S02]  /*4850*/  @UP1 ULEA UR18, UP0, UR12, UR18, 0x2 ;  /* 0x000000120c121291 */ /* 0x000fe4000f80103f */
[----:B------:R-:W-:-:S04]  /*4860*/  @UP1 UIADD3 UR5, UR13, UR5, URZ ;  /* 0x000000050d051290 */ /* 0x000fc8000fffe03f */
[----:B------:R-:W-:Y:S01]  /*4870*/  @UP1 ULEA.HI.X UR19, UR12, UR19, UR5, 0x2, UP0 ;  /* 0x000000130c131291 */ /* 0x000fe200080f1405 */
[----:B------:R-:W-:Y:S01]  /*4880*/  IMAD.U32 R2, RZ, RZ, UR18 ;  /* 0x00000012ff027e24 */ /* 0x000fe2000f8e00ff */
[----:B------:R-:W-:Y:S01]  /*4890*/  LOP3.LUT R0, R0, 0xfffffff0, RZ, 0xc0, !PT ;  /* 0xfffffff000007812 */ /* 0x000fe200078ec0ff */
[----:B------:R-:W-:Y:S01]  /*48a0*/  @UP1 ULDC UR5, c[0x0][0x2e8] ;  /* 0x0000ba0000051ab9 */ /* 0x000fe20000000800 */
[----:B---3--:R-:W-:Y:S01]  /*48b0*/  SHF.R.S32.HI R7, RZ, 0x1f, R7 ;  /* 0x0000001fff077819 */ /* 0x008fe20000011407 */
[----:B------:R-:W-:Y:S02]  /*48c0*/  IMAD.MOV.U32 R225, RZ, RZ, 0x20 ;  /* 0x00000020ffe17424 */ /* 0x000fe400078e00ff */
[----:B------:R-:W-:Y:S01]  /*48d0*/  IMAD.MOV.U32 R224, RZ, RZ, 0x40 ;  /* 0x00000040ffe07424 */ /* 0x000fe200078e00ff */
[----:B------:R-:W-:Y:S01]  /*48e0*/  CS2R R190, SRZ ;  /* 0x0000000000be7805 */ /* 0x000fe2000001ff00 */
[----:B------:R-:W-:Y:S01]  /*48f0*/  IMAD.U32 R3, RZ, RZ, UR19 ;  /* 0x00000013ff037e24 */ /* 0x000fe2000f8e00ff */
[----:B------:R-:W-:Y:S01]  /*4900*/  CS2R R188, SRZ ;  /* 0x0000000000bc7805 */ /* 0x000fe2000001ff00 */
[----:B------:R-:W3:Y:S01]  /*4910*/  LDG.E.64 R10, desc[UR6][R10.64] ;  /* 0x000000060a0a7981 */ /* 0x000ee2000c1e1b00 */
[----:B------:R-:W-:Y:S01]  /*4920*/  IMAD.IADD R0, R26, 0x1, -R0 ;  /* 0x000000011a007824 */ /* 0x000fe200078e0a00 */
[----:B--2---:R-:W-:Y:S01]  /*4930*/  LEA.HI R7, R7, R9, RZ, 0x7 ;  /* 0x0000000907077211 */ /* 0x004fe200078f38ff */
[----:B------:R-:W1:Y:S01]  /*4940*/  @P3 MUFU.RCP R6, UR5 ;  /* 0x0000000500063d08 */ /* 0x000e620008001000 */
[----:B------:R2:W1:Y:S01]  /*4950*/  @P3 LDG.E R8, desc[UR6][R2.64] ;  /* 0x0000000602083981 */ /* 0x000462000c1e1900 */
[----:B------:R-:W-:Y:S01]  /*4960*/  IMAD.MOV.U32 R237, RZ, RZ, R234 ;  /* 0x000000ffffed7224 */ /* 0x000fe200078e00ea */
        /* <DEDUP_REMOVED lines=22> */
[----:B------:R-:W-:Y:S01]  /*4ad0*/  CS2R R142, SRZ ;  /* 0x00000000008e7805 */ /* 0x000fe2000001ff00 */
[----:B--2---:R-:W-:Y:S01]  /*4ae0*/  IMAD.MOV.U32 R2, RZ, RZ, 0x4 ;  /* 0x00000004ff027424 */ /* 0x004fe200078e00ff */
[----:B------:R-:W-:Y:S02]  /*4af0*/  CS2R R140, SRZ ;  /* 0x00000000008c7805 */ /* 0x000fe4000001ff00 */
[----:B------:R-:W-:-:S02]  /*4b00*/  CS2R R146, SRZ ;  /* 0x0000000000927805 */ /* 0x000fc4000001ff00 */
[----:B------:R-:W-:Y:S01]  /*4b10*/  CS2R R144, SRZ ;  /* 0x0000000000907805 */ /* 0x000fe2000001ff00 */
[----:B------:R-:W-:Y:S01]  /*4b20*/  IMAD.WIDE R2, R244, R2, UR10 ;  /* 0x0000000af4027e25 */ /* 0x000fe2000f8e0202 */
[----:B------:R-:W-:Y:S02]  /*4b30*/  CS2R R138, SRZ ;  /* 0x00000000008a7805 */ /* 0x000fe4000001ff00 */
[----:B------:R-:W-:Y:S02]  /*4b40*/  CS2R R136, SRZ ;  /* 0x0000000000887805 */ /* 0x000fe4000001ff00 */
[----:B------:R-:W-:Y:S02]  /*4b50*/  CS2R R134, SRZ ;  /* 0x0000000000867805 */ /* 0x000fe4000001ff00 */
        /* <DEDUP_REMOVED lines=30> */
[----:B--2---:R-:W2:Y:S01]  /*4d40*/  S2R R3, SR_TID.X ;  /* 0x0000000000037919 */ /* 0x004ea20000002100 */
[----:B------:R-:W-:Y:S02]  /*4d50*/  SHF.R.S32.HI R2, RZ, 0x1f, R0 ;  /* 0x0000001fff027819 */ /* 0x000fe40000011400 */
[----:B------:R-:W-:Y:S02]  /*4d60*/  CS2R R32, SRZ ;  /* 0x0000000000207805 */ /* 0x000fe4000001ff00 */
[----:B------:R-:W-:Y:S02]  /*4d70*/  SHF.R.S32.HI R7, RZ, 0x7, R7 ;  /* 0x00000007ff077819 */ /* 0x000fe40000011407 */
[----:B------:R-:W-:-:S02]  /*4d80*/  CS2R R24, SRZ ;  /* 0x0000000000187805 */ /* 0x000fc4000001ff00 */
[----:B------:R-:W-:Y:S01]  /*4d90*/  LEA.HI R2, R2, R0, RZ, 0x3 ;  /* 0x0000000002027211 */ /* 0x000fe200078f18ff */
[----:B------:R-:W-:Y:S01]  /*4da0*/  UIMAD UR5, UR47, UR60, UR55 ;  /* 0x0000003c2f0572a4 */ /* 0x000fe2000f8e0237 */
[----:B------:R-:W-:Y:S02]  /*4db0*/  IMAD.SHL.U32 R7, R7, 0x20, RZ ;  /* 0x0000002007077824 */ /* 0x000fe400078e00ff */
[----:B------:R-:W-:Y:S01]  /*4dc0*/  LOP3.LUT R2, R2, 0xfffffff8, RZ, 0xc0, !PT ;  /* 0xfffffff802027812 */ /* 0x000fe200078ec0ff */
[----:B------:R-:W-:Y:S01]  /*4dd0*/  USHF.L.U32 UR5, UR5, 0x5, URZ ;  /* 0x0000000505057899 */ /* 0x000fe2000800063f */
[----:B------:R-:W-:Y:S01]  /*4de0*/  CS2R R20, SRZ ;  /* 0x0000000000147805 */ /* 0x000fe2000001ff00 */
[----:B------:R-:W-:Y:S01]  /*4df0*/  ULDC.U8 UR19, c[0x0][0x388] ;  /* 0x0000e20000137ab9 */ /* 0x000fe20000000000 */
[----:B------:R-:W-:Y:S01]  /*4e00*/  ULDC UR18, c[0x0][0x2ec] ;  /* 0x0000bb0000127ab9 */ /* 0x000fe20000000800 */
[----:B------:R-:W-:Y:S01]  /*4e10*/  IMAD.IADD R2, R0, 0x1, -R2 ;  /* 0x0000000100027824 */ /* 0x000fe200078e0a02 */
[----:B------:R-:W-:-:S04]  /*4e20*/  USHF.R.S32.HI UR12, URZ, 0x1f, UR5 ;  /* 0x0000001f3f0c7899 */ /* 0x000fc80008011405 */
[----:B------:R-:W-:Y:S02]  /*4e30*/  R2P PR, R2, 0x6 ;  /* 0x0000000602007804 */ /* 0x000fe40000000000 */
[----:B------:R-:W-:Y:S01]  /*4e40*/  SHF.R.S32.HI R2, RZ, 0x1f, R22 ;  /* 0x0000001fff027819 */ /* 0x000fe20000011416 */
[----:B--2---:R-:W-:-:S05]  /*4e50*/  IMAD.SHL.U32 R3, R3, 0x2, RZ ;  /* 0x0000000203037824 */ /* 0x004fca00078e00ff */
[----:B------:R-:W-:Y:S01]  /*4e60*/  LOP3.LUT R7, R7, 0x6, R3, 0xf8, !PT ;  /* 0x0000000607077812 */ /* 0x000fe200078ef803 */
[----:B------:R-:W-:-:S04]  /*4e70*/  IMAD.U32 R3, RZ, RZ, UR20 ;  /* 0x00000014ff037e24 */ /* 0x000fc8000f8e00ff */
[----:B------:R-:W-:-:S05]  /*4e80*/  IMAD R12, R3, 0x40, R7 ;  /* 0x00000040030c7824 */ /* 0x000fca00078e0207 */
[----:B------:R-:W-:Y:S01]  /*4e90*/  STL [R1+0x4], R12 ;  /* 0x0000040c01007387 */ /* 0x000fe20000100800 */
[C---:B------:R-:W-:Y:S02]  /*4ea0*/  VIADD R9, R12.reuse, 0x18 ;  /* 0x000000180c097836 */ /* 0x040fe40000000000 */
[----:B------:R-:W-:Y:S01]  /*4eb0*/  VIADD R7, R12, 0x10 ;  /* 0x000000100c077836 */ /* 0x000fe20000000000 */
[----:B------:R-:W-:Y:S02]  /*4ec0*/  SEL R225, R225, 0xffffffe0, !P1 ;  /* 0xffffffe0e1e17807 */ /* 0x000fe40004800000 */
[----:B------:R-:W-:-:S03]  /*4ed0*/  SEL R224, R224, 0xffffffc0, !P2 ;  /* 0xffffffc0e0e07807 */ /* 0x000fc60005000000 */
[C---:B------:R-:W-:Y:S01]  /*4ee0*/  IMAD.IADD R227, R226.reuse, 0x1, R225 ;  /* 0x00000001e2e37824 */ /* 0x040fe200078e02e1 */
[----:B------:R-:W-:Y:S01]  /*4ef0*/  CS2R R26, SRZ ;  /* 0x00000000001a7805 */ /* 0x000fe2000001ff00 */
[----:B------:R-:W-:Y:S02]  /*4f00*/  IMAD.IADD R228, R226, 0x1, R224 ;  /* 0x00000001e2e47824 */ /* 0x000fe400078e02e0 */
[----:B------:R-:W-:Y:S01]  /*4f10*/  IMAD.IADD R229, R224, 0x1, R227 ;  /* 0x00000001e0e57824 */ /* 0x000fe200078e02e3 */
[----:B----4-:R-:W-:Y:S01]  /*4f20*/  IADD3 R3, P5, P4, R4, UR5, R22 ;  /* 0x0000000504037c10 */ /* 0x010fe2000fcbe016 */
[----:B------:R-:W-:Y:S02]  /*4f30*/  VIADD R4, R12, 0x1 ;  /* 0x000000010c047836 */ /* 0x000fe40000000000 */
[----:B-1----:R-:W-:-:S05]  /*4f40*/  @P3 FMUL.FTZ R0, R8, R6 ;  /* 0x0000000608003220 */ /* 0x002fca0000410000 */
[----:B------:R-:W-:Y:S02]  /*4f50*/  @P3 R2UR UR13, R0 ;  /* 0x00000000000d32ca */ /* 0x000fe400000e0000 */
[----:B------:R-:W-:Y:S02]  /*4f60*/  IADD3.X R0, R5, UR12, R2, P5, P4 ;  /* 0x0000000c05007c10 */ /* 0x000fe4000afe8402 */
[----:B---3--:R-:W-:-:S03]  /*4f70*/  R2UR UR23, R10 ;  /* 0x000000000a1772ca */ /* 0x008fc600000e0000 */
[----:B------:R1:W-:Y:S01]  /*4f80*/  STL [R1+0x54], R0 ;  /* 0x0000540001007387 */ /* 0x0003e20000100800 */
[----:B------:R-:W-:Y:S02]  /*4f90*/  VIADD R10, R12, 0x19 ;  /* 0x000000190c0a7836 */ /* 0x000fe40000000000 */
[----:B------:R-:W-:Y:S02]  /*4fa0*/  VIADD R2, R230, 0x4000 ;  /* 0x00004000e6027836 */ /* 0x000fe40000000000 */
[C---:B------:R-:W-:Y:S01]  /*4fb0*/  VIADD R8, R12.reuse, 0x11 ;  /* 0x000000110c087836 */ /* 0x040fe20000000000 */
[----:B------:R-:W-:Y:S01]  /*4fc0*/  STL [R1+0x28], R10 ;  /* 0x0000280a01007387 */ /* 0x000fe20000100800 */
[C---:B------:R-:W-:Y:S02]  /*4fd0*/  VIADD R6, R12.reuse, 0x9 ;  /* 0x000000090c067836 */ /* 0x040fe40000000000 */
[----:B------:R-:W-:Y:S01]  /*4fe0*/  VIADD R5, R12, 0x8 ;  /* 0x000000080c057836 */ /* 0x000fe20000000000 */
[----:B------:R-:W-:Y:S01]  /*4ff0*/  STL [R1+0x24], R9 ;  /* 0x0000240901007387 */ /* 0x000fe20000100800 */
[----:B------:R-:W-:-:S03]  /*5000*/  SEL R2, R2, R230, !P0 ;  /* 0x000000e602027207 */ /* 0x000fc60004000000 */
[----:B------:R-:W-:Y:S01]  /*5010*/  STL [R1+0x20], R8 ;  /* 0x0000200801007387 */ /* 0x000fe20000100800 */
[----:B-1----:R-:W-:-:S05]  /*5020*/  VIADD R0, R231, 0x4000 ;  /* 0x00004000e7007836 */ /* 0x002fca0000000000 */
[----:B------:R-:W-:Y:S01]  /*5030*/  SEL R0, R0, R231, !P0 ;  /* 0x000000e700007207 */ /* 0x000fe20004000000 */
[----:B------:R-:W-:Y:S03]  /*5040*/  STL [R1+0x14], R7 ;  /* 0x0000140701007387 */ /* 0x000fe60000100800 */
[----:B------:R-:W-:Y:S02]  /*5050*/  LEA R216, R0, UR4, 0x1 ;  /* 0x0000000400d87c11 */ /* 0x000fe4000f8e08ff */
[----:B------:R-:W-:Y:S01]  /*5060*/  I2FP.F32.S32 R0, R12 ;  /* 0x0000000c00007245 */ /* 0x000fe20000201400 */
[----:B------:R-:W-:Y:S01]  /*5070*/  STL [R1+0x10], R6 ;  /* 0x0000100601007387 */ /* 0x000fe20000100800 */
[----:B------:R-:W-:-:S03]  /*5080*/  LEA R221, R2, UR4, 0x1 ;  /* 0x0000000402dd7c11 */ /* 0x000fc6000f8e08ff */
[----:B------:R-:W-:Y:S01]  /*5090*/  STL [R1+0xc], R5 ;  /* 0x00000c0501007387 */ /* 0x000fe20000100800 */
[----:B------:R-:W-:-:S03]  /*50a0*/  I2FP.F32.S32 R2, R10 ;  /* 0x0000000a00027245 */ /* 0x000fc60000201400 */
[----:B------:R-:W-:Y:S04]  /*50b0*/  STL [R1+0x8], R4 ;  /* 0x0000080401007387 */ /* 0x000fe80000100800 */
[----:B------:R1:W-:Y:S04]  /*50c0*/  STL [R1+0x30], R0 ;  /* 0x0000300001007387 */ /* 0x0003e80000100800 */
[----:B------:R2:W-:Y:S01]  /*50d0*/  STL [R1+0x48], R2 ;  /* 0x0000480201007387 */ /* 0x0005e20000100800 */
[----:B-1----:R-:W-:Y:S02]  /*50e0*/  I2FP.F32.S32 R0, R9 ;  /* 0x0000000900007245 */ /* 0x002fe40000201400 */
[----:B--2---:R-:W-:-:S03]  /*50f0*/  I2FP.F32.S32 R2, R8 ;  /* 0x0000000800027245 */ /* 0x004fc60000201400 */
[----:B------:R1:W-:Y:S04]  /*5100*/  STL [R1+0x44], R0 ;  /* 0x0000440001007387 */ /* 0x0003e80000100800 */
[----:B------:R2:W-:Y:S01]  /*5110*/  STL [R1+0x40], R2 ;  /* 0x0000400201007387 */ /* 0x0005e20000100800 */
[----:B-1----:R-:W-:Y:S02]  /*5120*/  I2FP.F32.S32 R0, R7 ;  /* 0x0000000700007245 */ /* 0x002fe40000201400 */
[----:B--2---:R-:W-:-:S03]  /*5130*/  I2FP.F32.S32 R2, R6 ;  /* 0x0000000600027245 */ /* 0x004fc60000201400 */
[----:B------:R1:W-:Y:S04]  /*5140*/  STL [R1+0x3c], R0 ;  /* 0x00003c0001007387 */ /* 0x0003e80000100800 */
[----:B------:R2:W-:Y:S01]  /*5150*/  STL [R1+0x38], R2 ;  /* 0x0000380201007387 */ /* 0x0005e20000100800 */
[----:B-1----:R-:W-:-:S05]  /*5160*/  I2FP.F32.S32 R0, R5 ;  /* 0x0000000500007245 */ /* 0x002fca0000201400 */
[----:B------:R1:W-:Y:S01]  /*5170*/  STL [R1+0x34], R0 ;  /* 0x0000340001007387 */ /* 0x0003e20000100800 */
[----:B--2---:R-:W-:Y:S01]  /*5180*/  IMAD.WIDE.U32 R2, R3, -0x2daee0ad, RZ ;  /* 0xd2511f5303027825 */ /* 0x004fe200078e00ff */
[----:B------:R-:W-:Y:S02]  /*5190*/  R2UR UR22, R11 ;  /* 0x000000000b1672ca */ /* 0x000fe400000e0000 */
[----:B-1----:R-:W-:-:S05]  /*51a0*/  I2FP.F32.S32 R0, R4 ;  /* 0x0000000400007245 */ /* 0x002fca0000201400 */
[----:B------:R1:W-:Y:S04]  /*51b0*/  STL [R1+0x2c], R0 ;  /* 0x00002c0001007387 */ /* 0x0003e80000100800 */
[----:B------:R1:W-:Y:S01]  /*51c0*/  STL.64 [R1+0x18], R2 ;  /* 0x0000180201007387 */ /* 0x0003e20000100a00 */
[----:B------:R-:W-:Y:S01]  /*51d0*/  CS2R R22, SRZ ;  /* 0x0000000000167805 */ /* 0x000fe2000001ff00 */
[----:B------:R-:W-:Y:S01]  /*51e0*/  UMOV UR5, URZ ;  /* 0x0000003f00057c82 */ /* 0x000fe20008000000 */
[----:B------:R-:W-:Y:S02]  /*51f0*/  UIADD3 UR37, UR22, 0x646e171e, URZ ;  /* 0x646e171e16257890 */ /* 0x000fe4000fffe03f */
[----:B------:R-:W-:Y:S02]  /*5200*/  UIADD3 UR36, UR23, -0x4ab325aa, URZ ;  /* 0xb54cda5617247890 */ /* 0x000fe4000fffe03f */
[----:B------:R-:W-:-:S02]  /*5210*/  UIADD3 UR35, UR22, -0x56f99767, URZ ;  /* 0xa906689916237890 */ /* 0x000fc4000fffe03f */
[----:B------:R-:W-:Y:S02]  /*5220*/  UIADD3 UR34, UR23, 0x1715609d, URZ ;  /* 0x1715609d17227890 */ /* 0x000fe4000fffe03f */
[----:B------:R-:W-:Y:S02]  /*5230*/  UIADD3 UR33, UR22, -0x126145ec, URZ ;  /* 0xed9eba1416217890 */ /* 0x000fe4000fffe03f */
[----:B------:R-:W-:Y:S02]  /*5240*/  UIADD3 UR32, UR23, 0x78dde6e4, URZ ;  /* 0x78dde6e417207890 */ /* 0x000fe4000fffe03f */
[----:B------:R-:W-:Y:S02]  /*5250*/  UIADD3 UR31, UR22, 0x32370b8f, URZ ;  /* 0x32370b8f161f7890 */ /* 0x000fe4000fffe03f */
[----:B------:R-:W-:Y:S02]  /*5260*/  UIADD3 UR30, UR23, -0x255992d5, URZ ;  /* 0xdaa66d2b171e7890 */ /* 0x000fe4000fffe03f */
[----:B------:R-:W-:-:S02]  /*5270*/  UIADD3 UR29, UR22, 0x76cf5d0a, URZ ;  /* 0x76cf5d0a161d7890 */ /* 0x000fc4000fffe03f */
[----:B------:R-:W-:Y:S02]  /*5280*/  UIADD3 UR28, UR23, 0x3c6ef372, URZ ;  /* 0x3c6ef372171c7890 */ /* 0x000fe4000fffe03f */
[----:B------:R-:W-:Y:S02]  /*5290*/  UIADD3 UR27, UR22, -0x4498517b, URZ ;  /* 0xbb67ae85161b7890 */ /* 0x000fe4000fffe03f */
[----:B------:R-:W-:Y:S01]  /*52a0*/  UIADD3 UR26, UR23, -0x61c88647, URZ ;  /* 0x9e3779b9171a7890 */ /* 0x000fe2000fffe03f */
[----:B------:R-:W-:-:S11]  /*52b0*/  @UP1 UMOV UR5, UR13 ;  /* 0x0000000d00051c82 */ /* 0x000fd60008000000 */
.L_x_946:
[----:B------:R-:W0:Y:S01]  /*52c0*/  LDGDEPBAR ;  /* 0x00000000000079af */ /* 0x000e220000000000 */
[C---:B-1----:R-:W-:Y:S01]  /*52d0*/  IMAD.IADD R3, R221.reuse, 0x1, R225 ;  /* 0x00000001dd037824 */ /* 0x042fe200078e02e1 */
[----:B------:R-:W-:Y:S01]  /*52e0*/  USHF.L.U32 UR12, UR20, 0x6, URZ ;  /* 0x00000006140c7899 */ /* 0x000fe2000800063f */
[--C-:B------:R-:W-:Y:S01]  /*52f0*/  IMAD.IADD R2, R221, 0x1, R224.reuse ;  /* 0x00000001dd027824 */ /* 0x100fe200078e02e0 */
[----:B------:R-:W2:Y:S01]  /*5300*/  LDL R117, [R1+0x58] ;  /* 0x0000580001757983 */ /* 0x000ea20000100800 */
[----:B------:R-:W-:Y:S01]  /*5310*/  IMAD.IADD R0, R3, 0x1, R224 ;  /* 0x0000000103007824 */ /* 0x000fe200078e02e0 */
[----:B------:R-:W-:Y:S01]  /*5320*/  UIADD3 UR14, UR17, 0x40, UR12 ;  /* 0x00000040110e7890 */ /* 0x000fe2000fffe00c */
[----:B-----5:R-:W-:Y:S01]  /*5330*/  FSETP.NEU.FTZ.AND P1, PT, R247, -INF , PT ;  /* 0xff800000f700780b */ /* 0x020fe20003f3d000 */
[----:B------:R-:W3:Y:S01]  /*5340*/  LDL R114, [R1+0x54] ;  /* 0x0000540001727983 */ /* 0x000ee20000100800 */
[----:B------:R-:W-:Y:S01]  /*5350*/  USHF.L.U32 UR13, UR8, 0x6, URZ ;  /* 0x00000006080d7899 */ /* 0x000fe2000800063f */
[----:B------:R-:W-:Y:S01]  /*5360*/  FSETP.NEU.FTZ.AND P0, PT, R248, -INF , PT ;  /* 0xff800000f800780b */ /* 0x000fe20003f1d000 */
[----:B------:R-:W-:Y:S01]  /*5370*/  UIADD3 UR14, UR14, -UR9, URZ ;  /* 0x800000090e0e7290 */ /* 0x000fe2000fffe03f */
[----:B------:R-:W4:Y:S01]  /*5380*/  LDL.64 R112, [R1+0x18] ;  /* 0x0000180001707983 */ /* 0x000f220000100a00 */
[----:B------:R-:W-:Y:S02]  /*5390*/  UIADD3 UR12, UR12, 0x40, URZ ;  /* 0x000000400c0c7890 */ /* 0x000fe4000fffe03f */
[----:B------:R-:W-:Y:S01]  /*53a0*/  UISETP.GE.AND UP0, UPT, UR13, UR14, UPT ;  /* 0x0000000e0d00728c */ /* 0x000fe2000bf06270 */
[----:B------:R-:W1:Y:S01]  /*53b0*/  S2R R115, SR_TID.X ;  /* 0x0000000000737919 */ /* 0x000e620000002100 */
[----:B------:R-:W-:Y:S02]  /*53c0*/  UISETP.GT.AND UP2, UPT, UR8, UR21, UPT ;  /* 0x000000150800728c */ /* 0x000fe4000bf44270 */
[----:B------:R-:W-:Y:S01]  /*53d0*/  UISETP.LT.AND UP0, UPT, UR12, UR9, UP0 ;  /* 0x000000090c00728c */ /* 0x000fe20008701270 */
[----:B------:R-:W1:Y:S01]  /*53e0*/  S2R R116, SR_TID.X ;  /* 0x0000000000747919 */ /* 0x000e620000002100 */
[----:B------:R-:W5:Y:S04]  /*53f0*/  LDL R126, [R1] ;  /* 0x00000000017e7983 */ /* 0x000f680000100800 */
[----:B------:R-:W-:Y:S01]  /*5400*/  PLOP3.LUT P2, PT, PT, PT, UP0, 0x80, 0x0 ;  /* 0x000000000000781c */ /* 0x000fe20003f4f008 */
[----:B------:R-:W-:Y:S04]  /*5410*/  DEPBAR.LE SB0, 0x0 ;  /* 0x000080000000791a */ /* 0x000fe80000000000 */
[----:B------:R-:W-:Y:S01]  /*5420*/  BAR.SYNC.DEFER_BLOCKING 0x0 ;  /* 0x0000000000007b1d */ /* 0x000fe20000010000 */
[----:B-1----:R-:W-:Y:S04]  /*5430*/  SHF.R.S32.HI R115, RZ, 0x1f, R115 ;  /* 0x0000001fff737819 */ /* 0x002fe80000011473 */
[----:B------:R-:W-:Y:S01]  /*5440*/  LEA.HI R115, R115, R116, RZ, 0x7 ;  /* 0x0000007473737211 */ /* 0x000fe200078f38ff */
[----:B------:R-:W-:Y:S03]  /*5450*/  LDSM.16.M88.4 R16, [R221] ;  /* 0x00000000dd10783b */ /* 0x000fe60000000200 */
[----:B------:R-:W-:Y:S01]  /*5460*/  SHF.R.S32.HI R115, RZ, 0x7, R115 ;  /* 0x00000007ff737819 */ /* 0x000fe20000011473 */
[----:B------:R-:W1:Y:S04]  /*5470*/  LDSM.16.M88.4 R8, [R217+0x18000] ;  /* 0x01800000d908783b */ /* 0x000e680000000200 */
[----:B------:R-:W1:Y:S04]  /*5480*/  LDSM.16.M88.4 R84, [R217+0x18800] ;  /* 0x01880000d954783b */ /* 0x000e680000000200 */
[----:B------:R-:W-:Y:S04]  /*5490*/  LDSM.16.M88.4 R88, [R3] ;  /* 0x000000000358783b */ /* 0x000fe80000000200 */
[----:B------:R-:W1:Y:S04]  /*54a0*/  LDSM.16.M88.4 R92, [R218+0x18000] ;  /* 0x01800000da5c783b */ /* 0x000e680000000200 */
[----:B------:R-:W1:Y:S04]  /*54b0*/  LDSM.16.M88.4 R96, [R218+0x18800] ;  /* 0x01880000da60783b */ /* 0x000e680000000200 */
[----:B------:R-:W-:Y:S04]  /*54c0*/  LDSM.16.M88.4 R100, [R2] ;  /* 0x000000000264783b */ /* 0x000fe80000000200 */
[----:B------:R-:W1:Y:S04]  /*54d0*/  LDSM.16.M88.4 R104, [R220+0x18000] ;  /* 0x01800000dc68783b */ /* 0x000e680000000200 */
[----:B------:R-:W-:Y:S04]  /*54e0*/  LDSM.16.M88.4 R108, [R219+0x18000] ;  /* 0x01800000db6c783b */ /* 0x000fe80000000200 */
[----:B------:R-:W4:Y:S01]  /*54f0*/  LDL R116, [R1+0x30] ;  /* 0x0000300001747983 */ /* 0x000f220000100800 */
        /* <DEDUP_REMOVED lines=49> */
[----:B------:R-:W3:Y:S05]  /*5810*/  LDSM.16.M88.4 R108, [R218+0x1c000] ;  /* 0x01c00000da6c783b */ /* 0x000eea0000000200 */
        /* <DEDUP_REMOVED lines=30> */
[----:B------:R-:W4:Y:S04]  /*5a00*/  LDSM.16.M88.4 R88, [R218+0x1e800] ;  /* 0x01e80000da58783b */ /* 0x000f280000000200 */
[----:B------:R3:W-:Y:S01]  /*5a10*/  LDSM.16.M88.4 R100, [R2+0x6000] ;  /* 0x006000000264783b */ /* 0x0007e20000000200 */
[C---:B--2---:R-:W-:Y:S06]  /*5a20*/  HMMA.16816.F32.BF16 R4, R92.reuse, R104, R4 ;  /* 0x000000685c04723c */ /* 0x044fec0000041804 */
[C---:B------:R-:W-:Y:S01]  /*5a30*/  HMMA.16816.F32.BF16 R8, R92.reuse, R106, R8 ;  /* 0x0000006a5c08723c */ /* 0x040fe20000041808 */
[----:B------:R-:W2:Y:S05]  /*5a40*/  LDSM.16.M88.4 R104, [R220+0x1e000] ;  /* 0x01e00000dc68783b */ /* 0x000eaa0000000200 */
[C---:B-1----:R-:W-:Y:S06]  /*5a50*/  HMMA.16816.F32.BF16 R12, R92.reuse, R84, R12 ;  /* 0x000000545c0c723c */ /* 0x042fec000004180c */
[----:B------:R-:W-:Y:S01]  /*5a60*/  HMMA.16816.F32.BF16 R16, R92, R86, R16 ;  /* 0x000000565c10723c */ /* 0x000fe20000041810 */
[----:B------:R-:W1:Y:S04]  /*5a70*/  LDSM.16.M88.4 R84, [R220+0x1e800] ;  /* 0x01e80000dc54783b */ /* 0x000e680000000200 */
[----:B------:R2:W-:Y:S01]  /*5a80*/  LDSM.16.M88.4 R92, [R0+0x6000] ;  /* 0x00600000005c783b */ /* 0x0005e20000000200 */
[C---:B---3--:R-:W-:Y:S01]  /*5a90*/  HMMA.16816.F32.BF16 R4, R96.reuse, R108, R4 ;  /* 0x0000006c6004723c */ /* 0x048fe20000041804 */
[----:B------:R-:W-:Y:S05]  /*5aa0*/  IMAD.U32 R2, RZ, RZ, UR8 ;  /* 0x00000008ff027e24 */ /* 0x000fea000f8e00ff */
[C---:B------:R-:W-:Y:S01]  /*5ab0*/  HMMA.16816.F32.BF16 R8, R96.reuse, R110, R8 ;  /* 0x0000006e6008723c */ /* 0x040fe20000041808 */
[----:B------:R-:W3:Y:S05]  /*5ac0*/  LDSM.16.M88.4 R108, [R219+0x1e000] ;  /* 0x01e00000db6c783b */ /* 0x000eea0000000200 */
[C---:B----4-:R-:W-:Y:S06]  /*5ad0*/  HMMA.16816.F32.BF16 R12, R96.reuse, R88, R12 ;  /* 0x00000058600c723c */ /* 0x050fec000004180c */
[----:B------:R-:W-:Y:S01]  /*5ae0*/  HMMA.16816.F32.BF16 R16, R96, R90, R16 ;  /* 0x0000005a6010723c */ /* 0x000fe20000041810 */
[----:B------:R-:W4:Y:S01]  /*5af0*/  LDSM.16.M88.4 R88, [R219+0x1e800] ;  /* 0x01e80000db58783b */ /* 0x000f220000000200 */
[----:B--2---:R-:W-:Y:S04]  /*5b00*/  IMAD.U32 R0, RZ, RZ, UR20 ;  /* 0x00000014ff007e24 */ /* 0x004fe8000f8e00ff */
[C---:B------:R-:W-:Y:S01]  /*5b10*/  HMMA.16816.F32.BF16 R4, R100.reuse, R104, R4 ;  /* 0x000000686404723c */ /* 0x040fe20000041804 */
[----:B------:R-:W2:Y:S04]  /*5b20*/  LDL R105, [R1+0x20] ;  /* 0x0000200001697983 */ /* 0x000ea80000100800 */
[----:B------:R-:W-:Y:S01]  /*5b30*/  IMAD R96, R2, 0x4, R117 ;  /* 0x0000000402607824 */ /* 0x000fe200078e0275 */
[C---:B------:R-:W-:Y:S01]  /*5b40*/  HMMA.16816.F32.BF16 R8, R100.reuse, R106, R8 ;  /* 0x0000006a6408723c */ /* 0x040fe20000041808 */
[----:B------:R-:W2:Y:S04]  /*5b50*/  LDL R107, [R1+0x10] ;  /* 0x00001000016b7983 */ /* 0x000ea80000100800 */
[----:B------:R-:W-:Y:S01]  /*5b60*/  IMAD.WIDE.U32 R96, R96, -0x326172a9, RZ ;  /* 0xcd9e8d5760607825 */ /* 0x000fe200078e00ff */
[C---:B-1----:R-:W-:Y:S01]  /*5b70*/  HMMA.16816.F32.BF16 R12, R100.reuse, R84, R12 ;  /* 0x00000054640c723c */ /* 0x042fe2000004180c */
[----:B------:R-:W2:Y:S04]  /*5b80*/  LDL R104, [R1+0x24] ;  /* 0x0000240001687983 */ /* 0x000ea80000100800 */
[----:B------:R-:W-:Y:S01]  /*5b90*/  LOP3.LUT R2, R97, UR23, R114, 0x96, !PT ;  /* 0x0000001761027c12 */ /* 0x000fe2000f8e9672 */
[----:B------:R-:W-:Y:S01]  /*5ba0*/  HMMA.16816.F32.BF16 R16, R100, R86, R16 ;  /* 0x000000566410723c */ /* 0x000fe20000041810 */
[----:B------:R-:W2:Y:S04]  /*5bb0*/  LDL R114, [R1+0x4] ;  /* 0x0000040001727983 */ /* 0x000ea80000100800 */
[----:B------:R-:W-:Y:S01]  /*5bc0*/  IMAD R0, R0, 0x2, R115 ;  /* 0x0000000200007824 */ /* 0x000fe200078e0273 */
[C---:B---3--:R-:W-:Y:S01]  /*5bd0*/  HMMA.16816.F32.BF16 R4, R92.reuse, R108, R4 ;  /* 0x0000006c5c04723c */ /* 0x048fe20000041804 */
[----:B------:R-:W3:Y:S04]  /*5be0*/  LDL R115, [R1+0x2c] ;  /* 0x00002c0001737983 */ /* 0x000ee80000100800 */
[----:B------:R-:W-:Y:S01]  /*5bf0*/  LOP3.LUT R0, R0, UR22, RZ, 0x3c, !PT ;  /* 0x0000001600007c12 */ /* 0x000fe2000f8e3cff */
[C---:B------:R-:W-:Y:S01]  /*5c00*/  HMMA.16816.F32.BF16 R8, R92.reuse, R110, R8 ;  /* 0x0000006e5c08723c */ /* 0x040fe20000041808 */
[----:B------:R-:W3:Y:S04]  /*5c10*/  LDL R108, [R1+0x34] ;  /* 0x00003400016c7983 */ /* 0x000ee80000100800 */
[----:B------:R-:W-:Y:S01]  /*5c20*/  LOP3.LUT R0, R0, R113, RZ, 0x3c, !PT ;  /* 0x0000007100007212 */ /* 0x000fe200078e3cff */
[C---:B----4-:R-:W-:Y:S01]  /*5c30*/  HMMA.16816.F32.BF16 R12, R92.reuse, R88, R12 ;  /* 0x000000585c0c723c */ /* 0x050fe2000004180c */
[----:B------:R-:W4:Y:S04]  /*5c40*/  LDL R113, [R1+0x8] ;  /* 0x0000080001717983 */ /* 0x000f280000100800 */
[----:B------:R-:W-:Y:S01]  /*5c50*/  IMAD.WIDE.U32 R84, R2, -0x2daee0ad, RZ ;  /* 0xd2511f5302547825 */ /* 0x000fe200078e00ff */
[----:B------:R-:W-:Y:S01]  /*5c60*/  HMMA.16816.F32.BF16 R16, R92, R90, R16 ;  /* 0x0000005a5c10723c */ /* 0x000fe20000041810 */
[----:B------:R-:W4:Y:S04]  /*5c70*/  LDL R103, [R1+0x38] ;  /* 0x0000380001677983 */ /* 0x000f280000100800 */
[----:B------:R-:W-:Y:S01]  /*5c80*/  IMAD.WIDE.U32 R2, R0, -0x326172a9, RZ ;  /* 0xcd9e8d5700027825 */ /* 0x000fe200078e00ff */
[----:B------:R-:W-:Y:S01]  /*5c90*/  LOP3.LUT R0, R85, UR27, R112, 0x96, !PT ;  /* 0x0000001b55007c12 */ /* 0x000fe2000f8e9670 */
[----:B------:R-:W4:Y:S04]  /*5ca0*/  LDL R101, [R1+0x3c] ;  /* 0x00003c0001657983 */ /* 0x000f280000100800 */
[----:B------:R-:W-:Y:S01]  /*5cb0*/  FFMA.FTZ R4, R116, UR5, R4 ;  /* 0x0000000574047c23 */ /* 0x000fe20008010004 */
[----:B------:R-:W-:Y:S01]  /*5cc0*/  LOP3.LUT R96, R3, UR26, R96, 0x96, !PT ;  /* 0x0000001a03607c12 */ /* 0x000fe2000f8e9660 */
[----:B------:R-:W-:Y:S01]  /*5cd0*/  IMAD.WIDE.U32 R86, R0, -0x326172a9, RZ ;  /* 0xcd9e8d5700567825 */ /* 0x000fe200078e00ff */
[----:B------:R-:W4:Y:S03]  /*5ce0*/  LDL R112, [R1+0xc] ;  /* 0x00000c0001707983 */ /* 0x000f260000100800 */
[----:B------:R-:W-:Y:S01]  /*5cf0*/  FFMA.FTZ R6, R116, UR5, R6 ;  /* 0x0000000574067c23 */ /* 0x000fe20008010006 */
[----:B------:R-:W-:Y:S01]  /*5d00*/  IMAD.WIDE.U32 R96, R96, -0x2daee0ad, RZ ;  /* 0xd2511f5360607825 */ /* 0x000fe200078e00ff */
[----:B------:R-:W-:Y:S01]  /*5d10*/  LOP3.LUT R85, R87, UR28, R2, 0x96, !PT ;  /* 0x0000001c57557c12 */ /* 0x000fe2000f8e9602 */
[----:B------:R-:W4:Y:S02]  /*5d20*/  LDL R100, [R1+0x40] ;  /* 0x0000400001647983 */ /* 0x000f240000100800 */
[----:B------:R-:W-:Y:S01]  /*5d30*/  IMAD.U32 R0, RZ, RZ, UR17 ;  /* 0x00000011ff007e24 */ /* 0x000fe2000f8e00ff */
[----:B------:R-:W-:Y:S01]  /*5d40*/  LOP3.LUT R2, R97, UR29, R84, 0x96, !PT ;  /* 0x0000001d61027c12 */ /* 0x000fe2000f8e9654 */
[----:B------:R-:W-:Y:S01]  /*5d50*/  IMAD.WIDE.U32 R84, R85, -0x2daee0ad, RZ ;  /* 0xd2511f5355547825 */ /* 0x000fe200078e00ff */
[----:B------:R-:W4:Y:S02]  /*5d60*/  LDL R106, [R1+0x14] ;  /* 0x00001400016a7983 */ /* 0x000f240000100800 */
[----:B------:R-:W-:Y:S01]  /*5d70*/  @!P2 IADD3 R0, -R0, 0x1, R244 ;  /* 0x000000010000a810 */ /* 0x000fe20007ffe1f4 */
[----:B------:R-:W-:Y:S01]  /*5d80*/  IMAD.WIDE.U32 R2, R2, -0x326172a9, RZ ;  /* 0xcd9e8d5702027825 */ /* 0x000fe200078e00ff */
[----:B------:R-:W-:Y:S01]  /*5d90*/  LOP3.LUT R96, R85, UR31, R96, 0x96, !PT ;  /* 0x0000001f55607c12 */ /* 0x000fe2000f8e9660 */
[----:B------:R-:W4:Y:S02]  /*5da0*/  LDL R102, [R1+0x28] ;  /* 0x0000280001667983 */ /* 0x000f240000100800 */
[----:B------:R-:W-:Y:S01]  /*5db0*/  IMAD.U32 R85, RZ, RZ, UR13 ;  /* 0x0000000dff557e24 */ /* 0x000fe2000f8e00ff */
[----:B------:R-:W-:Y:S01]  /*5dc0*/  LOP3.LUT R98, R3, UR30, R86, 0x96, !PT ;  /* 0x0000001e03627c12 */ /* 0x000fe2000f8e9656 */
[----:B------:R-:W-:Y:S01]  /*5dd0*/  FMUL.FTZ R3, R247, 1.4426950216293334961 ;  /* 0x3fb8aa3bf7037820 */ /* 0x000fe20000410000 */
[----:B------:R-:W-:Y:S03]  /*5de0*/  IMAD.WIDE.U32 R96, R96, -0x326172a9, RZ ;  /* 0xcd9e8d5760607825 */ /* 0x000fe600078e00ff */
[----:B------:R-:W-:Y:S01]  /*5df0*/  @!P2 IADD3 R85, R85, UR9, R0 ;  /* 0x000000095555ac10 */ /* 0x000fe2000fffe000 */
[----:B------:R-:W-:Y:S01]  /*5e00*/  IMAD.WIDE.U32 R98, R98, -0x2daee0ad, RZ ;  /* 0xd2511f5362627825 */ /* 0x000fe200078e00ff */
[----:B------:R-:W-:Y:S02]  /*5e10*/  FSEL R3, R3, RZ, P1 ;  /* 0x000000ff03037208 */ /* 0x000fe40000800000 */
[----:B------:R-:W-:Y:S02]  /*5e20*/  @!P2 VIMNMX R0, R85, UR9, PT ;  /* 0x000000095500ac48 */ /* 0x000fe4000bfe0100 */
[----:B------:R-:W-:Y:S01]  /*5e30*/  LOP3.LUT R87, R97, UR32, R2, 0x96, !PT ;  /* 0x0000002061577c12 */ /* 0x000fe2000f8e9602 */
[----:B------:R-:W-:Y:S01]  /*5e40*/  FMUL.FTZ R2, R248, 1.4426950216293334961 ;  /* 0x3fb8aa3bf8027820 */ /* 0x000fe20000410000 */
[----:B------:R-:W-:Y:S01]  /*5e50*/  LOP3.LUT R86, R99, UR33, R84, 0x96, !PT ;  /* 0x0000002163567c12 */ /* 0x000fe2000f8e9654 */
[----:B------:R-:W4:Y:S02]  /*5e60*/  LDL R97, [R1+0x44] ;  /* 0x0000440001617983 */ /* 0x000f240000100800 */
[----:B------:R-:W-:Y:S01]  /*5e70*/  IMAD.WIDE.U32 R88, R87, -0x2daee0ad, RZ ;  /* 0xd2511f5357587825 */ /* 0x000fe200078e00ff */
[----:B------:R-:W-:Y:S03]  /*5e80*/  FSEL R2, R2, RZ, P0 ;  /* 0x000000ff02027208 */ /* 0x000fe60000000000 */
[----:B------:R-:W-:Y:S01]  /*5e90*/  IMAD.WIDE.U32 R86, R86, -0x326172a9, RZ ;  /* 0xcd9e8d5756567825 */ /* 0x000fe200078e00ff */
[----:B------:R-:W-:Y:S02]  /*5ea0*/  LOP3.LUT R98, R89, UR35, R98, 0x96, !PT ;  /* 0x0000002359627c12 */ /* 0x000fe4000f8e9662 */
[-C--:B--2---:R-:W-:Y:S02]  /*5eb0*/  @!P2 ISETP.GE.AND P5, PT, R107, R0.reuse, PT ;  /* 0x000000006b00a20c */ /* 0x084fe40003fa6270 */
[----:B------:R-:W-:Y:S04]  /*5ec0*/  @!P2 ISETP.GE.AND P6, PT, R114, R0, PT ;  /* 0x000000007200a20c */ /* 0x000fe80003fc6270 */
[----:B------:R-:W-:Y:S01]  /*5ed0*/  @!P2 FSEL R4, R4, -INF , !P6 ;  /* 0xff8000000404a808 */ /* 0x000fe20007000000 */
[C---:B---3--:R-:W-:Y:S01]  /*5ee0*/  FFMA.FTZ R5, R115.reuse, UR5, R5 ;  /* 0x0000000573057c23 */ /* 0x048fe20008010005 */
[----:B------:R-:W-:Y:S01]  /*5ef0*/  FFMA.FTZ R7, R115, UR5, R7 ;  /* 0x0000000573077c23 */ /* 0x000fe20008010007 */
[----:B------:R-:W-:Y:S02]  /*5f00*/  IMAD.MOV.U32 R115, RZ, RZ, 0x8 ;  /* 0x00000008ff737424 */ /* 0x000fe400078e00ff */
[----:B------:R-:W-:Y:S01]  /*5f10*/  FFMA.FTZ R4, R4, UR18, -R3 ;  /* 0x0000001204047c23 */ /* 0x000fe20008010803 */
[C---:B------:R-:W-:Y:S03]  /*5f20*/  FFMA.FTZ R8, R108.reuse, UR5, R8 ;  /* 0x000000056c087c23 */ /* 0x040fe60008010008 */
[----:B------:R1:W2:Y:S01]  /*5f30*/  MUFU.EX2 R123, R4 ;  /* 0x00000004007b7308 */ /* 0x0002a20000000800 */
[----:B------:R-:W-:Y:S01]  /*5f40*/  @!P2 VIADDMNMX R84, R85, R115, UR9, PT ;  /* 0x000000095554ae46 */ /* 0x000fe2000b800173 */
[----:B------:R-:W-:Y:S03]  /*5f50*/  FFMA.FTZ R10, R108, UR5, R10 ;  /* 0x000000056c0a7c23 */ /* 0x000fe6000801000a */
[-C--:B------:R-:W-:Y:S02]  /*5f60*/  @!P2 ISETP.GE.AND P0, PT, R114, R84.reuse, PT ;  /* 0x000000547200a20c */ /* 0x080fe40003f06270 */
[C---:B----4-:R-:W-:Y:S02]  /*5f70*/  @!P2 ISETP.GE.AND P1, PT, R113.reuse, R84, PT ;  /* 0x000000547100a20c */ /* 0x050fe40003f26270 */
[-C--:B------:R-:W-:Y:S02]  /*5f80*/  @!P2 ISETP.GE.AND P3, PT, R113, R0.reuse, PT ;  /* 0x000000007100a20c */ /* 0x080fe40003f66270 */
[----:B------:R-:W-:Y:S01]  /*5f90*/  @!P2 FSEL R6, R6, -INF , !P0 ;  /* 0xff8000000606a808 */ /* 0x000fe20004000000 */
[----:B------:R-:W-:Y:S01]  /*5fa0*/  FFMA.FTZ R9, R103, UR5, R9 ;  /* 0x0000000567097c23 */ /* 0x000fe20008010009 */
[----:B------:R-:W-:Y:S01]  /*5fb0*/  @!P2 FSEL R7, R7, -INF , !P1 ;  /* 0xff8000000707a808 */ /* 0x000fe20004800000 */
[----:B------:R-:W-:Y:S01]  /*5fc0*/  FFMA.FTZ R11, R103, UR5, R11 ;  /* 0x00000005670b7c23 */ /* 0x000fe2000801000b */
[----:B------:R-:W-:Y:S01]  /*5fd0*/  @!P2 FSEL R5, R5, -INF , !P3 ;  /* 0xff8000000505a808 */ /* 0x000fe20005800000 */
[----:B------:R-:W-:Y:S01]  /*5fe0*/  FFMA.FTZ R6, R6, UR18, -R2 ;  /* 0x0000001206067c23 */ /* 0x000fe20008010802 */
[----:B-1----:R-:W-:Y:S01]  /*5ff0*/  LOP3.LUT R4, R87, UR34, R96, 0x96, !PT ;  /* 0x0000002257047c12 */ /* 0x002fe2000f8e9660 */
[----:B------:R-:W-:Y:S01]  /*6000*/  FFMA.FTZ R7, R7, UR18, -R2 ;  /* 0x0000001207077c23 */ /* 0x000fe20008010802 */
[----:B------:R-:W3:Y:S01]  /*6010*/  LDL R96, [R1+0x48] ;  /* 0x0000480001607983 */ /* 0x000ee20000100800 */
[--C-:B------:R-:W-:Y:S01]  /*6020*/  FFMA.FTZ R5, R5, UR18, -R3.reuse ;  /* 0x0000001205057c23 */ /* 0x100fe20008010803 */
[----:B------:R-:W-:Y:S01]  /*6030*/  @!P2 FSEL R9, R9, -INF , !P5 ;  /* 0xff8000000909a808 */ /* 0x000fe20006800000 */
[----:B------:R-:W-:Y:S01]  /*6040*/  MUFU.EX2 R125, R6 ;  /* 0x00000006007d7308 */ /* 0x000fe20000000800 */
[-C--:B------:R-:W-:Y:S01]  /*6050*/  @!P2 ISETP.GE.AND P4, PT, R112, R0.reuse, PT ;  /* 0x000000007000a20c */ /* 0x080fe20003f86270 */
[----:B------:R-:W-:Y:S01]  /*6060*/  FFMA.FTZ R12, R101, UR5, R12 ;  /* 0x00000005650c7c23 */ /* 0x000fe2000801000c */
[----:B------:R-:W-:Y:S01]  /*6070*/  @!P2 ISETP.GE.AND P3, PT, R105, R0, PT ;  /* 0x000000006900a20c */ /* 0x000fe20003f66270 */
[----:B------:R-:W-:Y:S01]  /*6080*/  FFMA.FTZ R9, R9, UR18, -R3 ;  /* 0x0000001209097c23 */ /* 0x000fe20008010803 */
[----:B------:R-:W-:Y:S01]  /*6090*/  @!P2 FSEL R8, R8, -INF , !P4 ;  /* 0xff8000000808a808 */ /* 0x000fe20006000000 */
[----:B------:R-:W-:Y:S01]  /*60a0*/  FFMA.FTZ R13, R100, UR5, R13 ;  /* 0x00000005640d7c23 */ /* 0x000fe2000801000d */
[-C--:B------:R-:W-:Y:S03]  /*60b0*/  @!P2 ISETP.GE.AND P4, PT, R112, R84.reuse, PT ;  /* 0x000000547000a20c */ /* 0x080fe60003f86270 */
[----:B------:R1:W-:Y:S01]  /*60c0*/  MUFU.EX2 R124, R7 ;  /* 0x00000007007c7308 */ /* 0x0003e20000000800 */
[----:B------:R-:W-:Y:S01]  /*60d0*/  @!P2 ISETP.GE.AND P5, PT, R107, R84, PT ;  /* 0x000000546b00a20c */ /* 0x000fe20003fa6270 */
[----:B------:R-:W-:Y:S01]  /*60e0*/  FFMA.FTZ R8, R8, UR18, -R3 ;  /* 0x0000001208087c23 */ /* 0x000fe20008010803 */
[----:B------:R-:W-:Y:S01]  /*60f0*/  @!P2 FSEL R10, R10, -INF , !P4 ;  /* 0xff8000000a0aa808 */ /* 0x000fe20006000000 */
[----:B------:R-:W-:Y:S01]  /*6100*/  FFMA.FTZ R14, R101, UR5, R14 ;  /* 0x00000005650e7c23 */ /* 0x000fe2000801000e */
[----:B------:R-:W-:Y:S01]  /*6110*/  @!P2 ISETP.GE.AND P6, PT, R106, R0, PT ;  /* 0x000000006a00a20c */ /* 0x000fe20003fc6270 */
[----:B------:R-:W-:Y:S01]  /*6120*/  FFMA.FTZ R15, R100, UR5, R15 ;  /* 0x00000005640f7c23 */ /* 0x000fe2000801000f */
[----:B------:R-:W-:Y:S03]  /*6130*/  @!P2 FSEL R11, R11, -INF , !P5 ;  /* 0xff8000000b0ba808 */ /* 0x000fe60006800000 */
[----:B------:R4:W-:Y:S01]  /*6140*/  MUFU.EX2 R120, R5 ;  /* 0x0000000500787308 */ /* 0x0009e20000000800 */
[--C-:B------:R-:W-:Y:S01]  /*6150*/  FFMA.FTZ R10, R10, UR18, -R2.reuse ;  /* 0x000000120a0a7c23 */ /* 0x100fe20008010802 */
[----:B------:R-:W-:Y:S01]  /*6160*/  @!P2 FSEL R12, R12, -INF , !P6 ;  /* 0xff8000000c0ca808 */ /* 0x000fe20007000000 */
[----:B------:R-:W-:Y:S01]  /*6170*/  IMAD.U32 R107, RZ, RZ, UR15 ;  /* 0x0000000fff6b7e24 */ /* 0x000fe2000f8e00ff */
[----:B------:R-:W-:Y:S01]  /*6180*/  @!P2 FSEL R13, R13, -INF , !P3 ;  /* 0xff8000000d0da808 */ /* 0x000fe20005800000 */
[----:B------:R-:W-:Y:S01]  /*6190*/  FFMA.FTZ R11, R11, UR18, -R2 ;  /* 0x000000120b0b7c23 */ /* 0x000fe20008010802 */
[-C--:B------:R-:W-:Y:S01]  /*61a0*/  @!P2 ISETP.GE.AND P5, PT, R105, R84.reuse, PT ;  /* 0x000000546900a20c */ /* 0x080fe20003fa6270 */
[--C-:B------:R-:W-:Y:S03]  /*61b0*/  FFMA.FTZ R12, R12, UR18, -R3.reuse ;  /* 0x000000120c0c7c23 */ /* 0x100fe60008010803 */
[----:B------:R2:W-:Y:S01]  /*61c0*/  MUFU.EX2 R117, R8 ;  /* 0x0000000800757308 */ /* 0x0005e20000000800 */
[----:B-1----:R-:W-:Y:S01]  /*61d0*/  IMAD.WIDE.U32 R6, R98, -0x326172a9, RZ ;  /* 0xcd9e8d5762067825 */ /* 0x002fe200078e00ff */
[-C--:B------:R-:W-:Y:S02]  /*61e0*/  @!P2 ISETP.GE.AND P3, PT, R102, R84.reuse, PT ;  /* 0x000000546600a20c */ /* 0x080fe40003f66270 */
[-C--:B------:R-:W-:Y:S01]  /*61f0*/  @!P2 ISETP.GE.AND P4, PT, R106, R84.reuse, PT ;  /* 0x000000546a00a20c */ /* 0x080fe20003f86270 */
[--C-:B------:R-:W-:Y:S01]  /*6200*/  FFMA.FTZ R13, R13, UR18, -R3.reuse ;  /* 0x000000120d0d7c23 */ /* 0x100fe20008010803 */
[----:B------:R-:W-:Y:S01]  /*6210*/  @!P2 ISETP.GE.AND P6, PT, R104, R84, PT ;  /* 0x000000546800a20c */ /* 0x000fe20003fc6270 */
[----:B------:R-:W-:Y:S03]  /*6220*/  IMAD.U32 R106, RZ, RZ, UR16 ;  /* 0x00000010ff6a7e24 */ /* 0x000fe6000f8e00ff */
[----:B------:R1:W-:Y:S01]  /*6230*/  MUFU.EX2 R116, R9 ;  /* 0x0000000900747308 */ /* 0x0003e20000000800 */
[----:B----4-:R-:W-:Y:S01]  /*6240*/  IMAD.WIDE.U32 R4, R4, -0x2daee0ad, RZ ;  /* 0xd2511f5304047825 */ /* 0x010fe200078e00ff */
[C---:B------:R-:W-:Y:S02]  /*6250*/  LOP3.LUT R85, R6.reuse, 0xff, RZ, 0xc0, !PT ;  /* 0x000000ff06557812 */ /* 0x040fe400078ec0ff */
[----:B------:R-:W-:Y:S01]  /*6260*/  SHF.R.U32.HI R84, RZ, 0x18, R6 ;  /* 0x00000018ff547819 */ /* 0x000fe20000011606 */
[C---:B------:R-:W-:Y:S01]  /*6270*/  FFMA.FTZ R16, R97.reuse, UR5, R16 ;  /* 0x0000000561107c23 */ /* 0x040fe20008010010 */
[----:B------:R-:W-:Y:S01]  /*6280*/  SHF.R.U32.HI R87, RZ, 0x10, R6 ;  /* 0x00000010ff577819 */ /* 0x000fe20000011606 */
[----:B------:R-:W-:Y:S03]  /*6290*/  FFMA.FTZ R18, R97, UR5, R18 ;  /* 0x0000000561127c23 */ /* 0x000fe60008010012 */
[----:B------:R4:W-:Y:S01]  /*62a0*/  MUFU.EX2 R122, R10 ;  /* 0x0000000a007a7308 */ /* 0x0009e20000000800 */
[----:B--2---:R-:W-:Y:S02]  /*62b0*/  LOP3.LUT R8, R7, UR36, R86, 0x96, !PT ;  /* 0x0000002407087c12 */ /* 0x004fe4000f8e9656 */
[----:B------:R-:W-:Y:S02]  /*62c0*/  LOP3.LUT R86, R6, 0xffff, RZ, 0xc0, !PT ;  /* 0x0000ffff06567812 */ /* 0x000fe400078ec0ff */
[--C-:B------:R-:W-:Y:S02]  /*62d0*/  SHF.R.U32.HI R7, RZ, 0x18, R4.reuse ;  /* 0x00000018ff077819 */ /* 0x100fe40000011604 */
[----:B------:R-:W-:Y:S03]  /*62e0*/  LOP3.LUT R6, R4, 0xff, RZ, 0xc0, !PT ;  /* 0x000000ff04067812 */ /* 0x000fe600078ec0ff */
[----:B------:R-:W2:Y:S01]  /*62f0*/  MUFU.EX2 R121, R11 ;  /* 0x0000000b00797308 */ /* 0x000ea20000000800 */
[----:B-1----:R-:W-:Y:S02]  /*6300*/  SHF.R.U32.HI R9, RZ, 0x10, R4 ;  /* 0x00000010ff097819 */ /* 0x002fe40000011604 */
[-C--:B------:R-:W-:Y:S02]  /*6310*/  @!P2 ISETP.GE.AND P1, PT, R102, R0.reuse, PT ;  /* 0x000000006600a20c */ /* 0x080fe40003f26270 */
[----:B------:R-:W-:Y:S02]  /*6320*/  @!P2 ISETP.GE.AND P0, PT, R104, R0, PT ;  /* 0x000000006800a20c */ /* 0x000fe40003f06270 */
[----:B------:R-:W-:Y:S03]  /*6330*/  LOP3.LUT R0, R5, UR37, R88, 0x96, !PT ;  /* 0x0000002505007c12 */ /* 0x000fe6000f8e9658 */
[----:B------:R-:W-:Y:S01]  /*6340*/  MUFU.EX2 R114, R12 ;  /* 0x0000000c00727308 */ /* 0x000fe20000000800 */
[----:B----4-:R-:W-:Y:S02]  /*6350*/  LOP3.LUT R10, R4, 0xffff, RZ, 0xc0, !PT ;  /* 0x0000ffff040a7812 */ /* 0x010fe400078ec0ff */
[C---:B------:R-:W-:Y:S02]  /*6360*/  LOP3.LUT R4, R8.reuse, 0xffff, RZ, 0xc0, !PT ;  /* 0x0000ffff08047812 */ /* 0x040fe400078ec0ff */
[----:B------:R-:W-:Y:S02]  /*6370*/  LOP3.LUT R5, R8, 0xff, RZ, 0xc0, !PT ;  /* 0x000000ff08057812 */ /* 0x000fe400078ec0ff */
[----:B------:R-:W-:Y:S03]  /*6380*/  SHF.R.U32.HI R4, RZ, 0x8, R4 ;  /* 0x00000008ff047819 */ /* 0x000fe60000011604 */
[----:B------:R-:W-:Y:S01]  /*6390*/  MUFU.EX2 R112, R13 ;  /* 0x0000000d00707308 */ /* 0x000fe20000000800 */
[----:B------:R-:W-:Y:S02]  /*63a0*/  @!P2 FSEL R16, R16, -INF , !P0 ;  /* 0xff8000001010a808 */ /* 0x000fe40004000000 */
[----:B------:R-:W-:Y:S02]  /*63b0*/  ISETP.LE.U32.AND P0, PT, R5, UR19, PT ;  /* 0x0000001305007c0c */ /* 0x000fe4000bf03070 */
[----:B------:R-:W-:Y:S01]  /*63c0*/  LOP3.LUT R4, R4, 0xffff, RZ, 0xc0, !PT ;  /* 0x0000ffff04047812 */ /* 0x000fe200078ec0ff */
[----:B------:R-:W-:Y:S01]  /*63d0*/  FFMA.FTZ R16, R16, UR18, -R3 ;  /* 0x0000001210107c23 */ /* 0x000fe20008010803 */
[--C-:B------:R-:W-:Y:S02]  /*63e0*/  SHF.R.U32.HI R5, RZ, 0x10, R8.reuse ;  /* 0x00000010ff057819 */ /* 0x100fe40000011608 */
[----:B------:R-:W-:Y:S01]  /*63f0*/  SHF.R.U32.HI R8, RZ, 0x18, R8 ;  /* 0x00000018ff087819 */ /* 0x000fe20000011608 */
[----:B------:R-:W1:Y:S01]  /*6400*/  MUFU.EX2 R110, R16 ;  /* 0x00000010006e7308 */ /* 0x000e620000000800 */
[----:B------:R-:W-:Y:S02]  /*6410*/  @!P2 FSEL R18, R18, -INF , !P6 ;  /* 0xff8000001212a808 */ /* 0x000fe40007000000 */
[----:B------:R-:W-:Y:S02]  /*6420*/  @!P2 FSEL R14, R14, -INF , !P4 ;  /* 0xff8000000e0ea808 */ /* 0x000fe40006000000 */
[----:B------:R-:W-:Y:S01]  /*6430*/  @!P2 FSEL R15, R15, -INF , !P5 ;  /* 0xff8000000f0fa808 */ /* 0x000fe20006800000 */
[--C-:B------:R-:W-:Y:S01]  /*6440*/  FFMA.FTZ R18, R18, UR18, -R2.reuse ;  /* 0x0000001212127c23 */ /* 0x100fe20008010802 */
[----:B------:R-:W-:Y:S01]  /*6450*/  ISETP.LE.U32.AND P5, PT, R84, UR19, PT ;  /* 0x0000001354007c0c */ /* 0x000fe2000bfa3070 */
[--C-:B------:R-:W-:Y:S01]  /*6460*/  FFMA.FTZ R14, R14, UR18, -R2.reuse ;  /* 0x000000120e0e7c23 */ /* 0x100fe20008010802 */
[----:B------:R-:W-:Y:S01]  /*6470*/  ISETP.LE.U32.AND P4, PT, R85, UR19, PT ;  /* 0x0000001355007c0c */ /* 0x000fe2000bf83070 */
[--C-:B------:R-:W-:Y:S01]  /*6480*/  FFMA.FTZ R15, R15, UR18, -R2.reuse ;  /* 0x000000120f0f7c23 */ /* 0x100fe20008010802 */
[----:B------:R-:W-:Y:S01]  /*6490*/  @!P0 FADD.FTZ R123, -R123, -RZ ;  /* 0x800000ff7b7b8221 */ /* 0x000fe20000010100 */
[----:B------:R-:W-:Y:S01]  /*64a0*/  MUFU.EX2 R119, R14 ;  /* 0x0000000e00777308 */ /* 0x000fe20000000800 */
[----:B------:R-:W-:Y:S07]  /*64b0*/  ISETP.LE.U32.AND P0, PT, R7, UR19, PT ;  /* 0x0000001307007c0c */ /* 0x000fee000bf03070 */
[----:B--2---:R-:W-:Y:S02]  /*64c0*/  @!P5 FADD.FTZ R121, -R121, -RZ ;  /* 0x800000ff7979d221 */ /* 0x004fe40000010100 */
[----:B------:R-:W-:Y:S01]  /*64d0*/  MUFU.EX2 R118, R15 ;  /* 0x0000000f00767308 */ /* 0x000fe20000000800 */
[----:B------:R-:W-:Y:S09]  /*64e0*/  @!P4 FADD.FTZ R117, -R117, -RZ ;  /* 0x800000ff7575c221 */ /* 0x000ff20000010100 */
[----:B------:R-:W-:Y:S01]  /*64f0*/  MUFU.EX2 R115, R18 ;  /* 0x0000001200737308 */ /* 0x000fe20000000800 */
        /* <DEDUP_REMOVED lines=8> */
[----:B------:R2:W-:Y:S01]  /*6580*/  MUFU.EX2 R111, R3 ;  /* 0x00000003006f7308 */ /* 0x0005e20000000800 */
[----:B------:R-:W-:Y:S01]  /*6590*/  ISETP.LE.U32.AND P2, PT, R8, UR19, PT ;  /* 0x0000001308007c0c */ /* 0x000fe2000bf43070 */
[----:B------:R-:W-:Y:S01]  /*65a0*/  FFMA.FTZ R2, R19, UR18, -R2 ;  /* 0x0000001213027c23 */ /* 0x000fe20008010802 */
[----:B------:R-:W-:Y:S02]  /*65b0*/  SHF.R.U32.HI R4, RZ, 0x8, R86 ;  /* 0x00000008ff047819 */ /* 0x000fe40000011656 */
[----:B------:R-:W-:Y:S01]  /*65c0*/  LOP3.LUT R5, R87, 0xff, RZ, 0xc0, !PT ;  /* 0x000000ff57057812 */ /* 0x000fe200078ec0ff */
[----:B------:R-:W-:Y:S01]  /*65d0*/  @!P1 FADD.FTZ R120, -R120, -RZ ;  /* 0x800000ff78789221 */ /* 0x000fe20000010100 */
[----:B------:R-:W-:Y:S03]  /*65e0*/  LOP3.LUT R4, R4, 0xffff, RZ, 0xc0, !PT ;  /* 0x0000ffff04047812 */ /* 0x000fe600078ec0ff */
[----:B------:R-:W3:Y:S01]  /*65f0*/  MUFU.EX2 R113, R2 ;  /* 0x0000000200717308 */ /* 0x000ee20000000800 */
[----:B------:R-:W-:Y:S02]  /*6600*/  ISETP.LE.U32.AND P3, PT, R6, UR19, PT ;  /* 0x0000001306007c0c */ /* 0x000fe4000bf63070 */
[----:B------:R-:W-:Y:S01]  /*6610*/  ISETP.LE.U32.AND P1, PT, R4, UR19, PT ;  /* 0x0000001304007c0c */ /* 0x000fe2000bf23070 */
[----:B------:R-:W-:Y:S01]  /*6620*/  @!P6 FADD.FTZ R125, -R125, -RZ ;  /* 0x800000ff7d7de221 */ /* 0x000fe20000010100 */
[----:B------:R-:W-:Y:S01]  /*6630*/  LOP3.LUT R4, R0, 0xff, RZ, 0xc0, !PT ;  /* 0x000000ff00047812 */ /* 0x000fe200078ec0ff */
[----:B------:R-:W-:Y:S01]  /*6640*/  @!P2 FADD.FTZ R124, -R124, -RZ ;  /* 0x800000ff7c7ca221 */ /* 0x000fe20000010100 */
[----:B------:R-:W-:Y:S02]  /*6650*/  ISETP.LE.U32.AND P6, PT, R5, UR19, PT ;  /* 0x0000001305007c0c */ /* 0x000fe4000bfc3070 */
[----:B------:R-:W-:Y:S02]  /*6660*/  ISETP.LE.U32.AND P2, PT, R4, UR19, PT ;  /* 0x0000001304007c0c */ /* 0x000fe4000bf43070 */
[----:B------:R-:W-:Y:S02]  /*6670*/  LOP3.LUT R4, R0, 0xffff, RZ, 0xc0, !PT ;  /* 0x0000ffff00047812 */ /* 0x000fe400078ec0ff */
[----:B--2---:R-:W-:Y:S01]  /*6680*/  SHF.R.U32.HI R3, RZ, 0x10, R0 ;  /* 0x00000010ff037819 */ /* 0x004fe20000011600 */
[----:B-1----:R-:W-:Y:S01]  /*6690*/  @!P3 FADD.FTZ R110, -R110, -RZ ;  /* 0x800000ff6e6eb221 */ /* 0x002fe20000010100 */
[----:B------:R-:W-:Y:S01]  /*66a0*/  SHF.R.U32.HI R4, RZ, 0x8, R4 ;  /* 0x00000008ff047819 */ /* 0x000fe20000011604 */
[----:B------:R-:W-:Y:S01]  /*66b0*/  @!P1 FADD.FTZ R116, -R116, -RZ ;  /* 0x800000ff74749221 */ /* 0x000fe20000010100 */
[----:B------:R-:W-:Y:S01]  /*66c0*/  SHF.R.U32.HI R5, RZ, 0x18, R0 ;  /* 0x00000018ff057819 */ /* 0x000fe20000011600 */
[----:B---3--:R-:W-:Y:S01]  /*66d0*/  @!P0 FADD.FTZ R113, -R113, -RZ ;  /* 0x800000ff71718221 */ /* 0x008fe20000010100 */
[----:B------:R-:W-:Y:S01]  /*66e0*/  LOP3.LUT R0, R4, 0xffff, RZ, 0xc0, !PT ;  /* 0x0000ffff04007812 */ /* 0x000fe200078ec0ff */
[----:B------:R-:W-:Y:S01]  /*66f0*/  @!P6 FADD.FTZ R122, -R122, -RZ ;  /* 0x800000ff7a7ae221 */ /* 0x000fe20000010100 */
[----:B------:R-:W-:Y:S01]  /*6700*/  SHF.R.U32.HI R4, RZ, 0x8, R10 ;  /* 0x00000008ff047819 */ /* 0x000fe2000001160a */
[----:B------:R-:W-:Y:S01]  /*6710*/  @!P2 FADD.FTZ R114, -R114, -RZ ;  /* 0x800000ff7272a221 */ /* 0x000fe20000010100 */
[----:B------:R-:W-:Y:S02]  /*6720*/  LOP3.LUT R3, R3, 0xff, RZ, 0xc0, !PT ;  /* 0x000000ff03037812 */ /* 0x000fe400078ec0ff */
[----:B------:R-:W-:Y:S02]  /*6730*/  ISETP.LE.U32.AND P6, PT, R0, UR19, PT ;  /* 0x0000001300007c0c */ /* 0x000fe4000bfc3070 */
[----:B------:R-:W-:Y:S02]  /*6740*/  LOP3.LUT R0, R4, 0xffff, RZ, 0xc0, !PT ;  /* 0x0000ffff04007812 */ /* 0x000fe400078ec0ff */
[----:B------:R-:W-:Y:S02]  /*6750*/  ISETP.LE.U32.AND P5, PT, R3, UR19, PT ;  /* 0x0000001303007c0c */ /* 0x000fe4000bfa3070 */
[----:B------:R-:W-:Y:S02]  /*6760*/  F2FP.RELU.BF16.F32.PACK_AB R3, R120, R123 ;  /* 0x0000007b7803723e */ /* 0x000fe400000018ff */
[----:B------:R-:W-:Y:S02]  /*6770*/  F2FP.RELU.BF16.F32.PACK_AB R2, R124, R125 ;  /* 0x0000007d7c02723e */ /* 0x000fe400000018ff */
[----:B------:R-:W-:Y:S01]  /*6780*/  ISETP.LE.U32.AND P2, PT, R0, UR19, PT ;  /* 0x0000001300007c0c */ /* 0x000fe2000bf43070 */
[----:B------:R1:W-:Y:S01]  /*6790*/  STS [R245+0x2a000], R3 ;  /* 0x02a00003f5007388 */ /* 0x0003e20000000800 */
[----:B------:R-:W-:Y:S01]  /*67a0*/  F2FP.RELU.BF16.F32.PACK_AB R0, R116, R117 ;  /* 0x000000757400723e */ /* 0x000fe200000018ff */
[----:B------:R-:W-:Y:S01]  /*67b0*/  @!P6 FADD.FTZ R112, -R112, -RZ ;  /* 0x800000ff7070e221 */ /* 0x000fe20000010100 */
[----:B------:R-:W-:Y:S01]  /*67c0*/  ISETP.LE.U32.AND P4, PT, R5, UR19, PT ;  /* 0x0000001305007c0c */ /* 0x000fe2000bf83070 */
[----:B------:R2:W-:Y:S01]  /*67d0*/  STS [R245+0x2a400], R2 ;  /* 0x02a40002f5007388 */ /* 0x0005e20000000800 */
[----:B------:R-:W-:Y:S01]  /*67e0*/  LOP3.LUT R5, R9, 0xff, RZ, 0xc0, !PT ;  /* 0x000000ff09057812 */ /* 0x000fe200078ec0ff */
[----:B------:R-:W-:Y:S01]  /*67f0*/  @!P5 FADD.FTZ R119, -R119, -RZ ;  /* 0x800000ff7777d221 */ /* 0x000fe20000010100 */
[----:B------:R-:W-:Y:S01]  /*6800*/  LEA R106, P0, R244, R106, 0x2 ;  /* 0x0000006af46a7211 */ /* 0x000fe200078010ff */
[----:B------:R3:W-:Y:S01]  /*6810*/  STS [R250+0x2a000], R0 ;  /* 0x02a00000fa007388 */ /* 0x0007e20000000800 */
[----:B------:R-:W-:Y:S02]  /*6820*/  ISETP.LE.U32.AND P1, PT, R5, UR19, PT ;  /* 0x0000001305007c0c */ /* 0x000fe4000bf23070 */
[----:B------:R-:W-:Y:S01]  /*6830*/  F2FP.RELU.BF16.F32.PACK_AB R5, R112, R114 ;  /* 0x000000727005723e */ /* 0x000fe200000018ff */
[----:B------:R-:W-:Y:S01]  /*6840*/  @!P2 FADD.FTZ R111, -R111, -RZ ;  /* 0x800000ff6f6fa221 */ /* 0x000fe20000010100 */
[----:B------:R-:W-:Y:S02]  /*6850*/  LEA.HI.X.SX32 R107, R244, R107, 0x2, P0 ;  /* 0x0000006bf46b7211 */ /* 0x000fe400000f16ff */
[----:B------:R-:W-:Y:S01]  /*6860*/  FSETP.GE.FTZ.AND P0, PT, R116, RZ, PT ;  /* 0x000000ff7400720b */ /* 0x000fe20003f16000 */
[----:B------:R-:W-:Y:S01]  /*6870*/  @!P4 FADD.FTZ R118, -R118, -RZ ;  /* 0x800000ff7676c221 */ /* 0x000fe20000010100 */
[----:B------:R-:W-:Y:S01]  /*6880*/  FSETP.GE.FTZ.AND P2, PT, R120, RZ, PT ;  /* 0x000000ff7800720b */ /* 0x000fe20003f56000 */
[----:B------:R-:W4:Y:S01]  /*6890*/  LDG.E R109, desc[UR6][R106.64] ;  /* 0x000000066a6d7981 */ /* 0x000f22000c1e1900 */
[----:B------:R-:W-:Y:S02]  /*68a0*/  FSETP.GE.FTZ.AND P3, PT, R123, RZ, PT ;  /* 0x000000ff7b00720b */ /* 0x000fe40003f76000 */
[----:B------:R-:W-:Y:S01]  /*68b0*/  F2FP.RELU.BF16.F32.PACK_AB R4, R118, R119 ;  /* 0x000000777604723e */ /* 0x000fe200000018ff */
[----:B------:R-:W-:Y:S01]  /*68c0*/  @!P1 FADD.FTZ R115, -R115, -RZ ;  /* 0x800000ff73739221 */ /* 0x000fe20000010100 */
[----:B------:R4:W4:Y:S01]  /*68d0*/  LDG.E R108, desc[UR6][R106.64+0x20] ;  /* 0x000020066a6c7981 */ /* 0x000922000c1e1900 */
[----:B------:R-:W-:Y:S02]  /*68e0*/  FSETP.GE.FTZ.AND P1, PT, R117, RZ, PT ;  /* 0x000000ff7500720b */ /* 0x000fe40003f36000 */
[----:B-1----:R-:W-:Y:S02]  /*68f0*/  F2FP.RELU.BF16.F32.PACK_AB R3, R111, R110 ;  /* 0x0000006e6f03723e */ /* 0x002fe400000018ff */
[----:B------:R-:W-:Y:S02]  /*6900*/  FSETP.GE.FTZ.AND P6, PT, R125, RZ, PT ;  /* 0x000000ff7d00720b */ /* 0x000fe40003fd6000 */
[----:B--2---:R-:W-:Y:S02]  /*6910*/  F2FP.RELU.BF16.F32.PACK_AB R2, R113, R115 ;  /* 0x000000737102723e */ /* 0x004fe400000018ff */
[----:B---3--:R-:W-:Y:S05]  /*6920*/  F2FP.RELU.BF16.F32.PACK_AB R0, R121, R122 ;  /* 0x0000007a7900723e */ /* 0x008fea00000018ff */
[----:B------:R1:W-:Y:S04]  /*6930*/  STS [R250+0x2a400], R0 ;  /* 0x02a40000fa007388 */ /* 0x0003e80000000800 */
[----:B------:R-:W-:Y:S04]  /*6940*/  STS [R246+0x2a000], R5 ;  /* 0x02a00005f6007388 */ /* 0x000fe80000000800 */
[----:B------:R-:W-:Y:S04]  /*6950*/  STS [R246+0x2a400], R4 ;  /* 0x02a40004f6007388 */ /* 0x000fe80000000800 */
[----:B------:R2:W-:Y:S04]  /*6960*/  STS [R249+0x2a400], R2 ;  /* 0x02a40002f9007388 */ /* 0x0005e80000000800 */
[----:B------:R3:W-:Y:S04]  /*6970*/  STS [R249+0x2a000], R3 ;  /* 0x02a00003f9007388 */ /* 0x0007e80000000800 */
[----:B------:R-:W-:Y:S04]  /*6980*/  LDSM.16.M88.4 R8, [R217+0x20000] ;  /* 0x02000000d908783b */ /* 0x000fe80000000200 */
[----:B------:R-:W-:Y:S01]  /*6990*/  LDSM.16.M88.4 R84, [R217+0x20800] ;  /* 0x02080000d954783b */ /* 0x000fe20000000200 */
[----:B-1----:R-:W-:Y:S03]  /*69a0*/  LEA R0, R230, UR4, 0x1 ;  /* 0x00000004e6007c11 */ /* 0x002fe6000f8e08ff */
[----:B------:R-:W-:Y:S04]  /*69b0*/  LDSM.16.M88.4 R92, [R218+0x20000] ;  /* 0x02000000da5c783b */ /* 0x000fe80000000200 */
[----:B------:R-:W1:Y:S04]  /*69c0*/  LDSM.16.M88.4 R16, [R0+0x10000] ;  /* 0x010000000010783b */ /* 0x000e680000000200 */
[----:B------:R-:W-:Y:S01]  /*69d0*/  LDSM.16.M88.4 R96, [R218+0x20800] ;  /* 0x02080000da60783b */ /* 0x000fe20000000200 */
[--C-:B--2---:R-:W-:Y:S03]  /*69e0*/  IMAD.IADD R2, R225, 0x1, R0.reuse ;  /* 0x00000001e1027824 */ /* 0x104fe600078e0200 */
[----:B------:R-:W-:Y:S01]  /*69f0*/  LDSM.16.M88.4 R100, [R220+0x20000] ;  /* 0x02000000dc64783b */ /* 0x000fe20000000200 */
[C---:B---3--:R-:W-:Y:S02]  /*6a00*/  IMAD.IADD R3, R224.reuse, 0x1, R0 ;  /* 0x00000001e0037824 */ /* 0x048fe400078e0200 */
[----:B------:R-:W-:Y:S01]  /*6a10*/  IMAD.IADD R104, R224, 0x1, R2 ;  /* 0x00000001e0687824 */ /* 0x000fe200078e0202 */
[----:B------:R-:W2:Y:S01]  /*6a20*/  LDSM.16.M88.4 R88, [R2+0x10000] ;  /* 0x010000000258783b */ /* 0x000ea20000000200 */
        /* <DEDUP_REMOVED lines=10> */
[----:B------:R-:W-:Y:S04]  /*6ad0*/  LDSM.16.M88.4 R88, [R104+0x10000] ;  /* 0x010000006858783b */ /* 0x000fe80000000200 */
[----:B------:R-:W3:Y:S01]  /*6ae0*/  LDSM.16.M88.4 R96, [R219+0x20000] ;  /* 0x02000000db60783b */ /* 0x000ee20000000200 */
[C---:B-1----:R-:W-:Y:S06]  /*6af0*/  HMMA.16816.F32.BF16 R4, R84.reuse, R100, R4 ;  /* 0x000000645404723c */ /* 0x042fec0000041804 */
[C---:B------:R-:W-:Y:S01]  /*6b00*/  HMMA.16816.F32.BF16 R8, R84.reuse, R102, R8 ;  /* 0x000000665408723c */ /* 0x040fe20000041808 */
[----:B------:R-:W1:Y:S05]  /*6b10*/  LDSM.16.M88.4 R100, [R219+0x20800] ;  /* 0x02080000db64783b */ /* 0x000e6a0000000200 */
[C---:B--2---:R-:W-:Y:S06]  /*6b20*/  HMMA.16816.F32.BF16 R12, R84.reuse, R92, R12 ;  /* 0x0000005c540c723c */ /* 0x044fec000004180c */
[----:B------:R-:W-:Y:S01]  /*6b30*/  HMMA.16816.F32.BF16 R16, R84, R94, R16 ;  /* 0x0000005e5410723c */ /* 0x000fe20000041810 */
[----:B------:R-:W-:Y:S04]  /*6b40*/  LDSM.16.M88.4 R84, [R0+0x12000] ;  /* 0x012000000054783b */ /* 0x000fe80000000200 */
[----:B------:R-:W2:Y:S01]  /*6b50*/  LDSM.16.M88.4 R92, [R217+0x22000] ;  /* 0x02200000d95c783b */ /* 0x000ea20000000200 */
[C---:B---3--:R-:W-:Y:S06]  /*6b60*/  HMMA.16816.F32.BF16 R4, R88.reuse, R96, R4 ;  /* 0x000000605804723c */ /* 0x048fec0000041804 */
[C---:B------:R-:W-:Y:S01]  /*6b70*/  HMMA.16816.F32.BF16 R8, R88.reuse, R98, R8 ;  /* 0x000000625808723c */ /* 0x040fe20000041808 */
[----:B------:R-:W3:Y:S05]  /*6b80*/  LDSM.16.M88.4 R96, [R217+0x22800] ;  /* 0x02280000d960783b */ /* 0x000eea0000000200 */
[C---:B-1----:R-:W-:Y:S06]  /*6b90*/  HMMA.16816.F32.BF16 R12, R88.reuse, R100, R12 ;  /* 0x00000064580c723c */ /* 0x042fec000004180c */
[----:B------:R-:W-:Y:S01]  /*6ba0*/  HMMA.16816.F32.BF16 R16, R88, R102, R16 ;  /* 0x000000665810723c */ /* 0x000fe20000041810 */
[----:B------:R-:W-:Y:S04]  /*6bb0*/  LDSM.16.M88.4 R88, [R2+0x12000] ;  /* 0x012000000258783b */ /* 0x000fe80000000200 */
[----:B------:R-:W1:Y:S01]  /*6bc0*/  LDSM.16.M88.4 R100, [R218+0x22000] ;  /* 0x02200000da64783b */ /* 0x000e620000000200 */
[C---:B--2---:R-:W-:Y:S06]  /*6bd0*/  HMMA.16816.F32.BF16 R4, R84.reuse, R92, R4 ;  /* 0x0000005c5404723c */ /* 0x044fec0000041804 */
[C---:B------:R-:W-:Y:S01]  /*6be0*/  HMMA.16816.F32.BF16 R8, R84.reuse, R94, R8 ;  /* 0x0000005e5408723c */ /* 0x040fe20000041808 */
[----:B------:R-:W2:Y:S05]  /*6bf0*/  LDSM.16.M88.4 R92, [R218+0x22800] ;  /* 0x02280000da5c783b */ /* 0x000eaa0000000200 */
[C---:B---3--:R-:W-:Y:S06]  /*6c00*/  HMMA.16816.F32.BF16 R12, R84.reuse, R96, R12 ;  /* 0x00000060540c723c */ /* 0x048fec000004180c */
        /* <DEDUP_REMOVED lines=65> */
[----:B------:R-:W3:Y:S04]  /*7020*/  LDSM.16.M88.4 R96, [R219+0x26000] ;  /* 0x02600000db60783b */ /* 0x000ee80000000200 */
[----:B----4-:R-:W4:Y:S01]  /*7030*/  LDSM.16.M88.4 R104, [R219+0x26800] ;  /* 0x02680000db68783b */ /* 0x010f220000000200 */
[C---:B-1----:R-:W-:Y:S06]  /*7040*/  HMMA.16816.F32.BF16 R4, R84.reuse, R100, R4 ;  /* 0x000000645404723c */ /* 0x042fec0000041804 */
[C---:B------:R-:W-:Y:S06]  /*7050*/  HMMA.16816.F32.BF16 R8, R84.reuse, R102, R8 ;  /* 0x000000665408723c */ /* 0x040fec0000041808 */
[C---:B--2---:R-:W-:Y:S06]  /*7060*/  HMMA.16816.F32.BF16 R12, R84.reuse, R92, R12 ;  /* 0x0000005c540c723c */ /* 0x044fec000004180c */
[----:B------:R-:W-:Y:S06]  /*7070*/  HMMA.16816.F32.BF16 R16, R84, R94, R16 ;  /* 0x0000005e5410723c */ /* 0x000fec0000041810 */
[C---:B---3--:R-:W-:Y:S06]  /*7080*/  HMMA.16816.F32.BF16 R4, R88.reuse, R96, R4 ;  /* 0x000000605804723c */ /* 0x048fec0000041804 */
[C---:B------:R-:W-:Y:S06]  /*7090*/  HMMA.16816.F32.BF16 R8, R88.reuse, R98, R8 ;  /* 0x000000625808723c */ /* 0x040fec0000041808 */
[C---:B----4-:R-:W-:Y:S06]  /*70a0*/  HMMA.16816.F32.BF16 R12, R88.reuse, R104, R12 ;  /* 0x00000068580c723c */ /* 0x050fec000004180c */
[----:B------:R-:W-:Y:S06]  /*70b0*/  HMMA.16816.F32.BF16 R16, R88, R106, R16 ;  /* 0x0000006a5810723c */ /* 0x000fec0000041810 */
[C---:B------:R-:W-:Y:S01]  /*70c0*/  FADD.FTZ R3, -R109.reuse, R5 ;  /* 0x000000056d037221 */ /* 0x040fe20000010100 */
[----:B------:R-:W-:Y:S01]  /*70d0*/  FADD.FTZ R4, -R109, R4 ;  /* 0x000000046d047221 */ /* 0x000fe20000010100 */
[----:B------:R-:W-:Y:S03]  /*70e0*/  FADD.FTZ R87, -R108, R6 ;  /* 0x000000066c577221 */ /* 0x000fe60000010100 */
[-C--:B------:R-:W-:Y:S01]  /*70f0*/  FSEL R3, R3, R109.reuse, P2 ;  /* 0x0000006d03037208 */ /* 0x080fe20001000000 */
[C---:B------:R-:W-:Y:S01]  /*7100*/  FADD.FTZ R0, -R109.reuse, R9 ;  /* 0x000000096d007221 */ /* 0x040fe20000010100 */
[----:B------:R-:W-:Y:S01]  /*7110*/  FSETP.GE.FTZ.AND P2, PT, R114, RZ, PT ;  /* 0x000000ff7200720b */ /* 0x000fe20003f56000 */
[C---:B------:R-:W-:Y:S01]  /*7120*/  FADD.FTZ R2, -R109.reuse, R8 ;  /* 0x000000086d027221 */ /* 0x040fe20000010100 */
[----:B------:R-:W-:Y:S01]  /*7130*/  FSEL R4, R4, R109, P3 ;  /* 0x0000006d04047208 */ /* 0x000fe20001800000 */
[----:B------:R-:W-:Y:S01]  /*7140*/  FMUL.FTZ R3, R120, R3 ;  /* 0x0000000378037220 */ /* 0x000fe20000410000 */
[-C--:B------:R-:W-:Y:S01]  /*7150*/  FSEL R0, R0, R109.reuse, P0 ;  /* 0x0000006d00007208 */ /* 0x080fe20000000000 */
[C---:B------:R-:W-:Y:S01]  /*7160*/  FADD.FTZ R13, -R109.reuse, R13 ;  /* 0x0000000d6d0d7221 */ /* 0x040fe20000010100 */
[----:B------:R-:W-:Y:S01]  /*7170*/  FSETP.GE.FTZ.AND P0, PT, R112, RZ, PT ;  /* 0x000000ff7000720b */ /* 0x000fe20003f16000 */
[----:B------:R-:W-:Y:S01]  /*7180*/  FADD.FTZ R12, -R109, R12 ;  /* 0x0000000c6d0c7221 */ /* 0x000fe20000010100 */
[-C--:B------:R-:W-:Y:S01]  /*7190*/  FSEL R2, R2, R109.reuse, P1 ;  /* 0x0000006d02027208 */ /* 0x080fe20000800000 */
[----:B------:R-:W-:Y:S01]  /*71a0*/  FMUL.FTZ R4, R123, R4 ;  /* 0x000000047b047220 */ /* 0x000fe20000410000 */
[-C--:B------:R-:W-:Y:S01]  /*71b0*/  FSEL R13, R13, R109.reuse, P0 ;  /* 0x0000006d0d0d7208 */ /* 0x080fe20000000000 */
[----:B------:R-:W-:Y:S01]  /*71c0*/  FADD.FTZ R16, -R109, R16 ;  /* 0x000000106d107221 */ /* 0x000fe20000010100 */
[----:B------:R-:W-:Y:S01]  /*71d0*/  FSETP.GE.FTZ.AND P0, PT, R110, RZ, PT ;  /* 0x000000ff6e00720b */ /* 0x000fe20003f16000 */
[----:B------:R-:W-:Y:S01]  /*71e0*/  FMUL.FTZ R2, R117, R2 ;  /* 0x0000000275027220 */ /* 0x000fe20000410000 */
[----:B------:R-:W-:Y:S01]  /*71f0*/  FSETP.GE.FTZ.AND P1, PT, R111, RZ, PT ;  /* 0x000000ff6f00720b */ /* 0x000fe20003f36000 */
[----:B------:R-:W-:Y:S01]  /*7200*/  FMUL.FTZ R0, R116, R0 ;  /* 0x0000000074007220 */ /* 0x000fe20000410000 */
[----:B------:R-:W-:Y:S01]  /*7210*/  FSEL R16, R16, R109, P0 ;  /* 0x0000006d10107208 */ /* 0x000fe20000000000 */
[----:B------:R-:W-:Y:S01]  /*7220*/  FMUL.FTZ R13, R112, R13 ;  /* 0x0000000d700d7220 */ /* 0x000fe20000410000 */
[----:B------:R-:W-:Y:S01]  /*7230*/  PLOP3.LUT P0, PT, PT, PT, UP2, 0x80, 0x0 ;  /* 0x000000000000781c */ /* 0x000fe20003f0f028 */
[----:B------:R-:W-:Y:S01]  /*7240*/  FADD.FTZ R86, -R108, R7 ;  /* 0x000000076c567221 */ /* 0x000fe20000010100 */
[----:B------:R-:W-:Y:S01]  /*7250*/  FSEL R12, R12, R109, P2 ;  /* 0x0000006d0c0c7208 */ /* 0x000fe20001000000 */
[----:B------:R-:W-:Y:S01]  /*7260*/  FMUL.FTZ R88, R110, R16 ;  /* 0x000000106e587220 */ /* 0x000fe20000410000 */
[----:B------:R-:W-:Y:S02]  /*7270*/  F2FP.BF16.F32.PACK_AB R5, R3, R4 ;  /* 0x000000040305723e */ /* 0x000fe400000010ff */
[----:B------:R-:W-:Y:S01]  /*7280*/  F2FP.BF16.F32.PACK_AB R85, R0, R2 ;  /* 0x000000020055723e */ /* 0x000fe200000010ff */
[----:B------:R-:W-:Y:S02]  /*7290*/  FMUL.FTZ R12, R114, R12 ;  /* 0x0000000c720c7220 */ /* 0x000fe40000410000 */
[----:B------:R-:W-:Y:S03]  /*72a0*/  @P1 FADD.FTZ R109, -R109, R17 ;  /* 0x000000116d6d1221 */ /* 0x000fe60000010100 */
[----:B------:R-:W-:Y:S01]  /*72b0*/  F2FP.BF16.F32.PACK_AB R84, R13, R12 ;  /* 0x0000000c0d54723e */ /* 0x000fe200000010ff */
[----:B------:R-:W-:Y:S06]  /*72c0*/  @!P0 BRA `(.L_x_944) ;  /* 0x00000004007c8947 */ /* 0x000fec0003800000 */
[----:B------:R-:W1:Y:S01]  /*72d0*/  LDC R6, c[0x0][0x240] ;  /* 0x00009000ff067b82 */ /* 0x000e620000000800 */
[----:B------:R-:W-:Y:S01]  /*72e0*/  ISETP.GE.AND P5, PT, R242, UR25, PT ;  /* 0x00000019f2007c0c */ /* 0x000fe2000bfa6270 */
[----:B------:R-:W-:Y:S01]  /*72f0*/  IMAD.MOV.U32 R2, RZ, RZ, R238 ;  /* 0x000000ffff027224 */ /* 0x000fe200078e00ee */
[----:B------:R-:W-:Y:S01]  /*7300*/  ISETP.GE.AND P4, PT, R251, UR25, PT ;  /* 0x00000019fb007c0c */ /* 0x000fe2000bf86270 */
[----:B------:R-:W-:Y:S01]  /*7310*/  IMAD.MOV.U32 R3, RZ, RZ, R240 ;  /* 0x000000ffff037224 */ /* 0x000fe200078e00f0 */
[----:B------:R-:W-:Y:S01]  /*7320*/  ISETP.GE.AND P3, PT, R252, UR25, PT ;  /* 0x00000019fc007c0c */ /* 0x000fe2000bf66270 */
[----:B------:R-:W-:Y:S02]  /*7330*/  ULOP3.LUT UR12, UR8, 0x1, URZ, 0xc0, !UPT ;  /* 0x00000001080c7892 */ /* 0x000fe4000f8ec03f */
        /* <DEDUP_REMOVED lines=24> */
[----:B-----5:R-:W-:Y:S01]  /*74c0*/  ISETP.GE.AND P2, PT, R126, UR25, PT ;  /* 0x000000197e007c0c */ /* 0x020fe2000bf46270 */
[----:B------:R3:W-:Y:S01]  /*74d0*/  @P4 STS [R234+0x2004], RZ ;  /* 0x002004ffea004388 */ /* 0x0007e20000000800 */
[C-C-:B------:R-:W-:Y:S02]  /*74e0*/  @!P4 LEA.HI.X R13, R0.reuse, R240, R4.reuse, 0x1, P1 ;  /* 0x000000f0000dc211 */ /* 0x140fe400008f0c04 */
[C---:B------:R-:W-:Y:S01]  /*74f0*/  @!P3 LEA R8, P1, R0.reuse, R238, 0x1 ;  /* 0x000000ee0008b211 */ /* 0x040fe200078208ff */
[----:B------:R3:W-:Y:S03]  /*7500*/  @P4 STS [R234+0x2008], RZ ;  /* 0x002008ffea004388 */ /* 0x0007e60000000800 */
[C---:B------:R-:W-:Y:S01]  /*7510*/  @!P3 LEA.HI.X R9, R0.reuse, R240, R4, 0x1, P1 ;  /* 0x000000f00009b211 */ /* 0x040fe200008f0c04 */
[----:B------:R3:W-:Y:S04]  /*7520*/  @P4 STS [R234+0x200c], RZ ;  /* 0x00200cffea004388 */ /* 0x0007e80000000800 */
[----:B------:R-:W-:Y:S01]  /*7530*/  @!PT LDS RZ, [RZ] ;  /* 0x00000000fffff984 */ /* 0x000fe20000000800 */
[----:B------:R-:W-:Y:S01]  /*7540*/  @!PT LDS RZ, [RZ] ;  /* 0x00000000fffff984 */ /* 0x000fe20000000800 */
[----:B------:R-:W-:Y:S01]  /*7550*/  @!PT LDS RZ, [RZ] ;  /* 0x00000000fffff984 */ /* 0x000fe20000000800 */
[----:B------:R3:W-:Y:S01]  /*7560*/  @!P4 LDGSTS.E.BYPASS.LTC128B.128 [R237+0x2000], desc[UR6][R2.64+0x80] ;  /* 0x0200008002edcfae */ /* 0x0007e2000b901d46 */
[C---:B------:R-:W-:Y:S01]  /*7570*/  @!P2 LEA R6, P1, R0.reuse, R238, 0x1 ;  /* 0x000000ee0006a211 */ /* 0x040fe200078208ff */
[----:B------:R-:W-:Y:S02]  /*7580*/  IMAD.MOV.U32 R238, RZ, RZ, R2 ;  /* 0x000000ffffee7224 */ /* 0x000fe400078e0002 */
[----:B------:R3:W-:Y:S01]  /*7590*/  @P3 STS [R234+0x4000], RZ ;  /* 0x004000ffea003388 */ /* 0x0007e20000000800 */
[----:B------:R-:W-:Y:S01]  /*75a0*/  @!P2 LEA.HI.X R7, R0, R240, R4, 0x1, P1 ;  /* 0x000000f00007a211 */ /* 0x000fe200008f0c04 */
[----:B------:R-:W-:Y:S02]  /*75b0*/  IMAD.MOV.U32 R240, RZ, RZ, R3 ;  /* 0x000000fffff07224 */ /* 0x000fe400078e0003 */
        /* <DEDUP_REMOVED lines=48> */
.L_x_944:
[----:B------:R-:W-:Y:S01]  /*78c0*/  FSETP.GE.FTZ.AND P1, PT, R124, RZ, PT ;  /* 0x000000ff7c00720b */ /* 0x000fe20003f36000 */
[----:B------:R1:W-:Y:S01]  /*78d0*/  STS [R245+0x28000], R5 ;  /* 0x02800005f5007388 */ /* 0x0003e20000000800 */
[-C--:B---3--:R-:W-:Y:S01]  /*78e0*/  FSEL R3, R87, R108.reuse, P6 ;  /* 0x0000006c57037208 */ /* 0x088fe20003000000 */
[----:B------:R-:W-:Y:S01]  /*78f0*/  FADD.FTZ R0, -R108, R10 ;  /* 0x0000000a6c007221 */ /* 0x000fe20000010100 */
[----:B------:R-:W-:Y:S01]  /*7900*/  FSEL R2, R86, R108, P1 ;  /* 0x0000006c56027208 */ /* 0x000fe20000800000 */
[----:B------:R-:W-:Y:S01]  /*7910*/  FADD.FTZ R11, -R108, R11 ;  /* 0x0000000b6c0b7221 */ /* 0x000fe20000010100 */
[----:B------:R-:W-:Y:S01]  /*7920*/  FSETP.GE.FTZ.AND P1, PT, R122, RZ, PT ;  /* 0x000000ff7a00720b */ /* 0x000fe20003f36000 */
[----:B------:R-:W-:Y:S01]  /*7930*/  FMUL.FTZ R4, R125, R3 ;  /* 0x000000037d047220 */ /* 0x000fe20000410000 */
[----:B------:R-:W-:Y:S01]  /*7940*/  FSETP.GE.FTZ.AND P2, PT, R121, RZ, PT ;  /* 0x000000ff7900720b */ /* 0x000fe20003f56000 */
[----:B------:R-:W-:Y:S01]  /*7950*/  FMUL.FTZ R3, R124, R2 ;  /* 0x000000027c037220 */ /* 0x000fe20000410000 */
[----:B------:R-:W-:Y:S01]  /*7960*/  FSEL R0, R0, R108, P1 ;  /* 0x0000006c00007208 */ /* 0x000fe20000800000 */
[C---:B------:R-:W-:Y:S01]  /*7970*/  FADD.FTZ R14, -R108.reuse, R14 ;  /* 0x0000000e6c0e7221 */ /* 0x040fe20000010100 */
[----:B------:R-:W-:Y:S01]  /*7980*/  FSETP.GE.FTZ.AND P1, PT, R113, RZ, PT ;  /* 0x000000ff7100720b */ /* 0x000fe20003f36000 */
[----:B------:R-:W-:Y:S01]  /*7990*/  FADD.FTZ R15, -R108, R15 ;  /* 0x0000000f6c0f7221 */ /* 0x000fe20000010100 */
[----:B------:R-:W-:Y:S01]  /*79a0*/  F2FP.BF16.F32.PACK_AB R3, R3, R4 ;  /* 0x000000040303723e */ /* 0x000fe200000010ff */
[----:B------:R-:W-:Y:S01]  /*79b0*/  FMUL.FTZ R6, R122, R0 ;  /* 0x000000007a067220 */ /* 0x000fe20000410000 */
[----:B------:R-:W-:Y:S01]  /*79c0*/  FSEL R0, R11, R108, P2 ;  /* 0x0000006c0b007208 */ /* 0x000fe20001000000 */
[----:B------:R-:W-:Y:S01]  /*79d0*/  FADD.FTZ R18, -R108, R18 ;  /* 0x000000126c127221 */ /* 0x000fe20000010100 */
[----:B------:R-:W-:Y:S01]  /*79e0*/  FSETP.GE.FTZ.AND P4, PT, R119, RZ, PT ;  /* 0x000000ff7700720b */ /* 0x000fe20003f96000 */
[----:B------:R2:W-:Y:S01]  /*79f0*/  STS [R245+0x28400], R3 ;  /* 0x02840003f5007388 */ /* 0x0005e20000000800 */
[----:B------:R-:W-:Y:S01]  /*7a00*/  FSETP.GE.FTZ.AND P3, PT, R118, RZ, PT ;  /* 0x000000ff7600720b */ /* 0x000fe20003f76000 */
[----:B------:R-:W-:Y:S01]  /*7a10*/  FMUL.FTZ R2, R121, R0 ;  /* 0x0000000079027220 */ /* 0x000fe20000410000 */
[-C--:B------:R-:W-:Y:S01]  /*7a20*/  FSEL R0, R14, R108.reuse, P4 ;  /* 0x0000006c0e007208 */ /* 0x080fe20002000000 */
[----:B------:R-:W-:Y:S01]  /*7a30*/  FMUL.FTZ R109, R111, R109 ;  /* 0x0000006d6f6d7220 */ /* 0x000fe20000410000 */
[----:B------:R-:W-:Y:S01]  /*7a40*/  FSETP.GE.FTZ.AND P2, PT, R115, RZ, PT ;  /* 0x000000ff7300720b */ /* 0x000fe20003f56000 */
[----:B------:R-:W-:Y:S01]  /*7a50*/  STS [R250+0x28000], R85 ;  /* 0x02800055fa007388 */ /* 0x000fe20000000800 */
[----:B------:R-:W-:Y:S01]  /*7a60*/  FSEL R15, R15, R108, P3 ;  /* 0x0000006c0f0f7208 */ /* 0x000fe20001800000 */
[----:B-1----:R-:W-:Y:S01]  /*7a70*/  FMUL.FTZ R5, R119, R0 ;  /* 0x0000000077057220 */ /* 0x002fe20000410000 */
[----:B------:R-:W-:Y:S01]  /*7a80*/  FSEL R18, R18, R108, P2 ;  /* 0x0000006c12127208 */ /* 0x000fe20001000000 */
[----:B------:R-:W-:Y:S01]  /*7a90*/  @P1 FADD.FTZ R108, -R108, R19 ;  /* 0x000000136c6c1221 */ /* 0x000fe20000010100 */
[----:B------:R-:W-:Y:S01]  /*7aa0*/  F2FP.BF16.F32.PACK_AB R2, R2, R6 ;  /* 0x000000060202723e */ /* 0x000fe200000010ff */
[----:B------:R-:W-:Y:S01]  /*7ab0*/  FMUL.FTZ R0, R118, R15 ;  /* 0x0000000f76007220 */ /* 0x000fe20000410000 */
[----:B------:R-:W-:Y:S01]  /*7ac0*/  F2FP.BF16.F32.PACK_AB R4, R109, R88 ;  /* 0x000000586d04723e */ /* 0x000fe200000010ff */
[----:B------:R-:W-:Y:S01]  /*7ad0*/  FMUL.FTZ R18, R115, R18 ;  /* 0x0000001273127220 */ /* 0x000fe20000410000 */
[----:B------:R-:W-:Y:S01]  /*7ae0*/  FMUL.FTZ R108, R113, R108 ;  /* 0x0000006c716c7220 */ /* 0x000fe20000410000 */
[----:B------:R1:W-:Y:S01]  /*7af0*/  STS [R250+0x28400], R2 ;  /* 0x02840002fa007388 */ /* 0x0003e20000000800 */
[----:B------:R-:W-:Y:S01]  /*7b00*/  F2FP.BF16.F32.PACK_AB R0, R0, R5 ;  /* 0x000000050000723e */ /* 0x000fe200000010ff */
[----:B------:R-:W3:Y:S04]  /*7b10*/  LDC R116, c[0x0][0x270] ;  /* 0x00009c00ff747b82 */ /* 0x000ee80000000800 */
[----:B------:R-:W-:Y:S06]  /*7b20*/  STS [R246+0x28000], R84 ;  /* 0x02800054f6007388 */ /* 0x000fec0000000800 */
[----:B------:R4:W-:Y:S01]  /*7b30*/  STS [R246+0x28400], R0 ;  /* 0x02840000f6007388 */ /* 0x0009e20000000800 */
[----:B--2---:R-:W-:Y:S05]  /*7b40*/  F2FP.BF16.F32.PACK_AB R3, R108, R18 ;  /* 0x000000126c03723e */ /* 0x004fea00000010ff */
[----:B------:R-:W-:Y:S06]  /*7b50*/  STS [R249+0x28000], R4 ;  /* 0x02800004f9007388 */ /* 0x000fec0000000800 */
[----:B------:R-:W-:Y:S01]  /*7b60*/  STS [R249+0x28400], R3 ;  /* 0x02840003f9007388 */ /* 0x000fe20000000800 */
[----:B------:R-:W-:Y:S01]  /*7b70*/  BAR.SYNC.DEFER_BLOCKING 0x0 ;  /* 0x0000000000007b1d */ /* 0x000fe20000010000 */
[----:B---3--:R-:W-:Y:S04]  /*7b80*/  IMAD R235, R116, UR38, RZ ;  /* 0x0000002674eb7c24 */ /* 0x008fe8000f8e02ff */
[----:B-1----:R-:W-:Y:S01]  /*7b90*/  IMAD.U32 R2, R235, -0x40, RZ ;  /* 0xffffffc0eb027824 */ /* 0x002fe200078e00ff */
[----:B----4-:R-:W-:Y:S04]  /*7ba0*/  LEA R0, R231, UR4, 0x1 ;  /* 0x00000004e7007c11 */ /* 0x010fe8000f8e08ff */
[C---:B------:R-:W-:Y:S04]  /*7bb0*/  LEA R232, P1, R2.reuse, R232, 0x2 ;  /* 0x000000e802e87211 */ /* 0x040fe800078210ff */
[----:B------:R-:W-:Y:S01]  /*7bc0*/  LEA.HI.X.SX32 R233, R2, R233, 0x2, P1 ;  /* 0x000000e902e97211 */ /* 0x000fe200008f16ff */
[----:B------:R-:W-:Y:S06]  /*7bd0*/  LDSM.16.MT88.4 R4, [R222+0x2a000] ;  /* 0x02a00000de04783b */ /* 0x000fec0000004200 */
[----:B------:R-:W1:Y:S06]  /*7be0*/  LDSM.16.MT88.4 R8, [R0+0x10000] ;  /* 0x010000000008783b */ /* 0x000e6c0000004200 */
[----:B------:R-:W2:Y:S06]  /*7bf0*/  LDSM.16.MT88.4 R12, [R223+0x2a000] ;  /* 0x02a00000df0c783b */ /* 0x000eac0000004200 */
[----:B------:R-:W3:Y:S06]  /*7c00*/  LDSM.16.MT88.4 R16, [R0+0x12000] ;  /* 0x012000000010783b */ /* 0x000eec0000004200 */
[----:B------:R-:W4:Y:S06]  /*7c10*/  LDSM.16.MT88.4 R84, [R0+0x14000] ;  /* 0x014000000054783b */ /* 0x000f2c0000004200 */
[----:B------:R-:W4:Y:S06]  /*7c20*/  LDSM.16.MT88.4 R88, [R0+0x16000] ;  /* 0x016000000058783b */ /* 0x000f2c0000004200 */
[----:B------:R-:W-:Y:S06]  /*7c30*/  LDSM.16.MT88.4 R92, [R222+0x2a800] ;  /* 0x02a80000de5c783b */ /* 0x000fec0000004200 */
[----:B------:R-:W4:Y:S01]  /*7c40*/  LDSM.16.MT88.4 R96, [R0+0x10800] ;  /* 0x010800000060783b */ /* 0x000f220000004200 */
[-C--:B-1----:R-:W-:Y:S05]  /*7c50*/  HMMA.16816.F32.BF16 R20, R4, R8.reuse, R20 ;  /* 0x000000080414723c */ /* 0x082fea0000041814 */
[----:B------:R-:W1:Y:S01]  /*7c60*/  LDSM.16.MT88.4 R100, [R223+0x2a800] ;  /* 0x02a80000df64783b */ /* 0x000e620000004200 */
[C---:B--2---:R-:W-:Y:S05]  /*7c70*/  HMMA.16816.F32.BF16 R24, R12.reuse, R8, R24 ;  /* 0x000000080c18723c */ /* 0x044fea0000041818 */
[----:B------:R-:W-:Y:S01]  /*7c80*/  LDSM.16.MT88.4 R104, [R0+0x17000] ;  /* 0x017000000068783b */ /* 0x000fe20000004200 */
[-C--:B------:R-:W-:Y:S05]  /*7c90*/  HMMA.16816.F32.BF16 R28, R12, R10.reuse, R28 ;  /* 0x0000000a0c1c723c */ /* 0x080fea000004181c */
[----:B------:R-:W-:Y:S01]  /*7ca0*/  LDSM.16.MT88.4 R108, [R0+0x15800] ;  /* 0x01580000006c783b */ /* 0x000fe20000004200 */
[C---:B------:R-:W-:Y:S05]  /*7cb0*/  HMMA.16816.F32.BF16 R32, R4.reuse, R10, R32 ;  /* 0x0000000a0420723c */ /* 0x040fea0000041820 */
[----:B------:R-:W2:Y:S01]  /*7cc0*/  LDSM.16.MT88.4 R8, [R0+0x12800] ;  /* 0x012800000008783b */ /* 0x000ea20000004200 */
[-C--:B---3--:R-:W-:Y:S05]  /*7cd0*/  HMMA.16816.F32.BF16 R36, R4, R16.reuse, R36 ;  /* 0x000000100424723c */ /* 0x088fea0000041824 */
[----:B------:R-:W-:Y:S01]  /*7ce0*/  LDSM.16.MT88.4 R112, [R0+0x17800] ;  /* 0x017800000070783b */ /* 0x000fe20000004200 */
[C---:B------:R-:W-:Y:S06]  /*7cf0*/  HMMA.16816.F32.BF16 R40, R12.reuse, R16, R40 ;  /* 0x000000100c28723c */ /* 0x040fec0000041828 */
[-C--:B------:R-:W-:Y:S06]  /*7d00*/  HMMA.16816.F32.BF16 R44, R12, R18.reuse, R44 ;  /* 0x000000120c2c723c */ /* 0x080fec000004182c */
[C---:B------:R-:W-:Y:S01]  /*7d10*/  HMMA.16816.F32.BF16 R48, R4.reuse, R18, R48 ;  /* 0x000000120430723c */ /* 0x040fe20000041830 */
[----:B------:R-:W3:Y:S05]  /*7d20*/  LDSM.16.MT88.4 R16, [R0+0x14800] ;  /* 0x014800000010783b */ /* 0x000eea0000004200 */
        /* <DEDUP_REMOVED lines=13> */
[C---:B-1----:R-:W-:Y:S06]  /*7e00*/  HMMA.16816.F32.BF16 R24, R100.reuse, R96, R24 ;  /* 0x000000606418723c */ /* 0x042fec0000041818 */
        /* <DEDUP_REMOVED lines=15> */
[-C--:B------:R-:W-:Y:S01]  /*7f00*/  HMMA.16816.F32.BF16 R76, R100, R86.reuse, R76 ;  /* 0x00000056644c723c */ /* 0x080fe2000004184c */
[----:B------:R-:W-:Y:S05]  /*7f10*/  LDSM.16.MT88.4 R100, [R0+0x13800] ;  /* 0x013800000064783b */ /* 0x000fea0000004200 */
[----:B------:R-:W-:Y:S01]  /*7f20*/  HMMA.16816.F32.BF16 R80, R92, R86, R80 ;  /* 0x000000565c50723c */ /* 0x000fe20000041850 */
[----:B------:R-:W2:Y:S05]  /*7f30*/  LDSM.16.MT88.4 R84, [R0+0x11800] ;  /* 0x011800000054783b */ /* 0x000eaa0000004200 */
[-C--:B------:R-:W-:Y:S01]  /*7f40*/  HMMA.16816.F32.BF16 R20, R4, R12.reuse, R20 ;  /* 0x0000000c0414723c */ /* 0x080fe20000041814 */
        /* <DEDUP_REMOVED lines=42> */
[----:B-----5:R-:W-:Y:S01]  /*81f0*/  ISETP.GE.AND P3, PT, R126, UR25, PT ;  /* 0x000000197e007c0c */ /* 0x020fe2000bf66270 */
        /* <DEDUP_REMOVED lines=58> */
.L_x_945:
[----:B------:R-:W-:Y:S01]  /*85a0*/  LDSM.16.M88.4 R128, [R226] ;  /* 0x00000000e280783b */ /* 0x000fe20000000200 */
[----:B------:R-:W-:Y:S01]  /*85b0*/  @UP2 UIADD3 UR13, UP0, UR10, -0x100, URZ ;  /* 0xffffff000a0d2890 */ /* 0x000fe2000ff1e03f */
[----:B---3--:R-:W-:Y:S01]  /*85c0*/  IMAD.MOV.U32 R2, RZ, RZ, 0x4 ;  /* 0x00000004ff027424 */ /* 0x008fe200078e00ff */
[----:B------:R-:W-:Y:S01]  /*85d0*/  UISETP.GT.AND UP1, UPT, UR8, UR21, UPT ;  /* 0x000000150800728c */ /* 0x000fe2000bf24270 */
[----:B------:R-:W1:Y:S01]  /*85e0*/  LDSM.16.MT88.4 R16, [R0+0x18000] ;  /* 0x018000000010783b */ /* 0x000e620000004200 */
[----:B------:R-:W-:Y:S03]  /*85f0*/  @UP2 UIADD3.X UR12, UR11, -0x1, URZ, UP0, !UPT ;  /* 0xffffffff0b0c2890 */ /* 0x000fe600087fe43f */
[----:B-----5:R-:W2:Y:S01]  /*8600*/  LDSM.16.M88.4 R124, [R226+0x1000] ;  /* 0x00100000e27c783b */ /* 0x020ea20000000200 */
[----:B------:R-:W-:Y:S03]  /*8610*/  @UP2 UMOV UR10, UR13 ;  /* 0x0000000d000a2c82 */ /* 0x000fe60008000000 */
[----:B------:R-:W3:Y:S01]  /*8620*/  LDSM.16.MT88.4 R96, [R0+0x1a000] ;  /* 0x01a000000060783b */ /* 0x000ee20000004200 */
[----:B------:R-:W-:Y:S01]  /*8630*/  @UP2 UMOV UR11, UR12 ;  /* 0x0000000c000b2c82 */ /* 0x000fe20008000000 */
[----:B------:R-:W-:Y:S01]  /*8640*/  ULOP3.LUT UR12, UR8, 0x1, URZ, 0xc0, !UPT ;  /* 0x00000001080c7892 */ /* 0x000fe2000f8ec03f */
[----:B------:R-:W-:Y:S01]  /*8650*/  @P0 IMAD.WIDE R2, R244, R2, UR10 ;  /* 0x0000000af4020e25 */ /* 0x000fe2000f8e0202 */
[----:B------:R-:W4:Y:S01]  /*8660*/  LDSM.16.MT88.4 R112, [R0+0x1c000] ;  /* 0x01c000000070783b */ /* 0x000f220000004200 */
[----:B------:R-:W-:Y:S02]  /*8670*/  UIADD3 UR8, UR8, -0x1, URZ ;  /* 0xffffffff08087890 */ /* 0x000fe4000fffe03f */
[----:B------:R-:W-:Y:S01]  /*8680*/  UISETP.NE.U32.AND UP0, UPT, UR12, 0x1, UPT ;  /* 0x000000010c00788c */ /* 0x000fe2000bf05070 */
[----:B------:R-:W4:Y:S04]  /*8690*/  LDSM.16.MT88.4 R196, [R0+0x1e000] ;  /* 0x01e0000000c4783b */ /* 0x000f280000004200 */
[----:B------:R-:W-:Y:S04]  /*86a0*/  LDSM.16.M88.4 R200, [R227] ;  /* 0x00000000e3c8783b */ /* 0x000fe80000000200 */
[----:B------:R-:W4:Y:S04]  /*86b0*/  LDSM.16.MT88.4 R204, [R0+0x18800] ;  /* 0x0188000000cc783b */ /* 0x000f280000004200 */
[----:B------:R-:W4:Y:S04]  /*86c0*/  LDSM.16.M88.4 R208, [R227+0x1000] ;  /* 0x00100000e3d0783b */ /* 0x000f280000000200 */
[----:B------:R-:W4:Y:S04]  /*86d0*/  LDSM.16.MT88.4 R212, [R0+0x1a800] ;  /* 0x01a8000000d4783b */ /* 0x000f280000004200 */
[----:B------:R-:W5:Y:S01]  /*86e0*/  @P0 LDG.E R247, desc[UR6][R2.64] ;  /* 0x0000000602f70981 */ /* 0x000f62000c1e1900 */
[-C--:B-1----:R-:W-:Y:S03]  /*86f0*/  HMMA.16816.F32.BF16 R4, R128, R16.reuse, RZ ;  /* 0x000000108004723c */ /* 0x082fe600000418ff */
[----:B------:R1:W5:Y:S03]  /*8700*/  @P0 LDG.E R248, desc[UR6][R2.64+0x20] ;  /* 0x0000200602f80981 */ /* 0x000366000c1e1900 */
        /* <DEDUP_REMOVED lines=25> */
[----:B------:R-:W-:Y:S05]  /*88a0*/  LDSM.16.M88.4 R212, [R228+0x1000] ;  /* 0x00100000e4d4783b */ /* 0x000fea0000000200 */
[-C--:B--2---:R-:W-:Y:S06]  /*88b0*/  HMMA.16816.F32.BF16 R100, R200, R196.reuse, R100 ;  /* 0x000000c4c864723c */ /* 0x084fec0000041864 */
[C---:B------:R-:W-:Y:S06]  /*88c0*/  HMMA.16816.F32.BF16 R104, R208.reuse, R196, R104 ;  /* 0x000000c4d068723c */ /* 0x040fec0000041868 */
[-C--:B------:R-:W-:Y:S06]  /*88d0*/  HMMA.16816.F32.BF16 R108, R208, R198.reuse, R108 ;  /* 0x000000c6d06c723c */ /* 0x080fec000004186c */
[C---:B------:R-:W-:Y:S01]  /*88e0*/  HMMA.16816.F32.BF16 R112, R200.reuse, R198, R112 ;  /* 0x000000c6c870723c */ /* 0x040fe20000041870 */
[----:B------:R-:W-:Y:S05]  /*88f0*/  LDSM.16.M88.4 R196, [R228] ;  /* 0x00000000e4c4783b */ /* 0x000fea0000000200 */
[-C--:B---3--:R-:W-:Y:S06]  /*8900*/  HMMA.16816.F32.BF16 R116, R200, R204.reuse, R116 ;  /* 0x000000ccc874723c */ /* 0x088fec0000041874 */
[C---:B------:R-:W-:Y:S06]  /*8910*/  HMMA.16816.F32.BF16 R120, R208.reuse, R204, R120 ;  /* 0x000000ccd078723c */ /* 0x040fec0000041878 */
[-C--:B------:R-:W-:Y:S01]  /*8920*/  HMMA.16816.F32.BF16 R124, R208, R206.reuse, R124 ;  /* 0x000000ced07c723c */ /* 0x080fe2000004187c */
[----:B------:R-:W2:Y:S05]  /*8930*/  LDSM.16.MT88.4 R208, [R0+0x19000] ;  /* 0x0190000000d0783b */ /* 0x000eaa0000004200 */
[----:B------:R-:W-:Y:S01]  /*8940*/  HMMA.16816.F32.BF16 R128, R200, R206, R128 ;  /* 0x000000cec880723c */ /* 0x000fe20000041880 */
[----:B------:R-:W3:Y:S04]  /*8950*/  LDSM.16.MT88.4 R200, [R0+0x1b000] ;  /* 0x01b0000000c8783b */ /* 0x000ee80000004200 */
[----:B------:R-:W4:Y:S01]  /*8960*/  LDSM.16.MT88.4 R204, [R0+0x1d000] ;  /* 0x01d0000000cc783b */ /* 0x000f220000004200 */
[-C--:B--2---:R-:W-:Y:S06]  /*8970*/  HMMA.16816.F32.BF16 R4, R196, R208.reuse, R4 ;  /* 0x000000d0c404723c */ /* 0x084fec0000041804 */
[C---:B------:R-:W-:Y:S06]  /*8980*/  HMMA.16816.F32.BF16 R8, R212.reuse, R208, R8 ;  /* 0x000000d0d408723c */ /* 0x040fec0000041808 */
[-C--:B------:R-:W-:Y:S06]  /*8990*/  HMMA.16816.F32.BF16 R12, R212, R210.reuse, R12 ;  /* 0x000000d2d40c723c */ /* 0x080fec000004180c */
[C---:B------:R-:W-:Y:S01]  /*89a0*/  HMMA.16816.F32.BF16 R16, R196.reuse, R210, R16 ;  /* 0x000000d2c410723c */ /* 0x040fe20000041810 */
[----:B------:R-:W2:Y:S05]  /*89b0*/  LDSM.16.MT88.4 R208, [R0+0x1f000] ;  /* 0x01f0000000d0783b */ /* 0x000eaa0000004200 */
        /* <DEDUP_REMOVED lines=9> */
[----:B------:R-:W3:Y:S05]  /*8a50*/  LDSM.16.MT88.4 R204, [R0+0x19800] ;  /* 0x0198000000cc783b */ /* 0x000eea0000004200 */
[-C--:B--2---:R-:W-:Y:S06]  /*8a60*/  HMMA.16816.F32.BF16 R116, R196, R208.reuse, R116 ;  /* 0x000000d0c474723c */ /* 0x084fec0000041874 */
[C---:B------:R-:W-:Y:S06]  /*8a70*/  HMMA.16816.F32.BF16 R120, R212.reuse, R208, R120 ;  /* 0x000000d0d478723c */ /* 0x040fec0000041878 */
[-C--:B------:R-:W-:Y:S01]  /*8a80*/  HMMA.16816.F32.BF16 R124, R212, R210.reuse, R124 ;  /* 0x000000d2d47c723c */ /* 0x080fe2000004187c */
[----:B------:R-:W2:Y:S05]  /*8a90*/  LDSM.16.M88.4 R212, [R229+0x1000] ;  /* 0x00100000e5d4783b */ /* 0x000eaa0000000200 */
[----:B------:R-:W-:Y:S01]  /*8aa0*/  HMMA.16816.F32.BF16 R128, R196, R210, R128 ;  /* 0x000000d2c480723c */ /* 0x000fe20000041880 */
[----:B------:R-:W4:Y:S04]  /*8ab0*/  LDSM.16.MT88.4 R196, [R0+0x1b800] ;  /* 0x01b8000000c4783b */ /* 0x000f280000004200 */
[----:B------:R-:W1:Y:S01]  /*8ac0*/  LDSM.16.MT88.4 R208, [R0+0x1d800] ;  /* 0x01d8000000d0783b */ /* 0x000e620000004200 */
[-C--:B---3--:R-:W-:Y:S06]  /*8ad0*/  HMMA.16816.F32.BF16 R4, R200, R204.reuse, R4 ;  /* 0x000000ccc804723c */ /* 0x088fec0000041804 */
[C---:B--2---:R-:W-:Y:S11]  /*8ae0*/  HMMA.16816.F32.BF16 R8, R212.reuse, R204, R8 ;  /* 0x000000ccd408723c */ /* 0x044ff60000041808 */
[----:B------:R-:W-:Y:S06]  /*8af0*/  @!UPT UIADD3 URZ, URZ, URZ, URZ ;  /* 0x0000003f3f3ff290 */ /* 0x000fec000fffe03f */
[----:B------:R-:W-:Y:S01]  /*8b00*/  REDG.E.ADD.F32.FTZ.RN.STRONG.GPU desc[UR6][R232.64], R4 ;  /* 0x00000004e80079a6 */ /* 0x000fe2000c10f386 */
[-C--:B------:R-:W-:Y:S06]  /*8b10*/  HMMA.16816.F32.BF16 R12, R212, R206.reuse, R12 ;  /* 0x000000ced40c723c */ /* 0x080fec000004180c */
[C---:B------:R-:W-:Y:S01]  /*8b20*/  HMMA.16816.F32.BF16 R16, R200.reuse, R206, R16 ;  /* 0x000000cec810723c */ /* 0x040fe20000041810 */
[----:B------:R2:W3:Y:S05]  /*8b30*/  LDSM.16.MT88.4 R204, [R0+0x1f800] ;  /* 0x01f8000000cc783b */ /* 0x0004ea0000004200 */
[-C--:B----4-:R-:W-:Y:S06]  /*8b40*/  HMMA.16816.F32.BF16 R84, R200, R196.reuse, R84 ;  /* 0x000000c4c854723c */ /* 0x090fec0000041854 */
[C---:B------:R-:W-:Y:S06]  /*8b50*/  HMMA.16816.F32.BF16 R88, R212.reuse, R196, R88 ;  /* 0x000000c4d458723c */ /* 0x040fec0000041858 */
[-C--:B------:R-:W-:Y:S05]  /*8b60*/  HMMA.16816.F32.BF16 R92, R212, R198.reuse, R92 ;  /* 0x000000c6d45c723c */ /* 0x080fea000004185c */
[C---:B------:R-:W-:Y:S01]  /*8b70*/  IMAD.SHL.U32 R197, R235.reuse, 0x20, RZ ;  /* 0x00000020ebc57824 */ /* 0x040fe200078e00ff */
[C---:B------:R-:W-:Y:S05]  /*8b80*/  HMMA.16816.F32.BF16 R96, R200.reuse, R198, R96 ;  /* 0x000000c6c860723c */ /* 0x040fea0000041860 */
[C---:B--2---:R-:W-:Y:S01]  /*8b90*/  IMAD R0, R235.reuse, 0x18, RZ ;  /* 0x00000018eb007824 */ /* 0x044fe200078e02ff */
[-C--:B-1----:R-:W-:Y:S06]  /*8ba0*/  HMMA.16816.F32.BF16 R100, R200, R208.reuse, R100 ;  /* 0x000000d0c864723c */ /* 0x082fec0000041864 */
[C---:B------:R-:W-:Y:S06]  /*8bb0*/  HMMA.16816.F32.BF16 R104, R212.reuse, R208, R104 ;  /* 0x000000d0d468723c */ /* 0x040fec0000041868 */
        /* <DEDUP_REMOVED lines=9> */
[----:B------:R-:W-:Y:S03]  /*8c50*/  IMAD R200, R235, 0x28, RZ ;  /* 0x00000028ebc87824 */ /* 0x000fe600078e02ff */
[-C--:B------:R-:W-:Y:S02]  /*8c60*/  LEA.HI.X.SX32 R3, R205, R233.reuse, 0x2, P0 ;  /* 0x000000e9cd037211 */ /* 0x080fe400000f16ff */
        /* <DEDUP_REMOVED lines=500> */
[----:B------:R-:W-:Y:S01]  /*abb0*/  PLOP3.LUT P0, PT, PT, PT, UP0, 0x80, 0x0 ;  /* 0x000000000000781c */ /* 0x000fe20003f0f008 */
[----:B------:R-:W-:-:S02]  /*abc0*/  @UP0 ULDC.64 UR10, c[0x0][0x450] ;  /* 0x00011400000a0ab9 */ /* 0x000fc40000000a00 */
        /* <DEDUP_REMOVED lines=82> */
.L_x_947:
[----:B-1----:R-:W2:Y:S01]  /*b0f0*/  LDL R0, [R1+0x5c] ;  /* 0x00005c0001007983 */ /* 0x002ea20000100800 */
        /* <DEDUP_REMOVED lines=20> */
.L_x_948:
        /* <DEDUP_REMOVED lines=11> */
[----:B------:R-:W-:Y:S01]  /*b2f0*/  IADD3 R29, R242, 0xc0, RZ ;  /* 0x000000c0f21d7810 */ /* 0x000fe20007ffe0ff */
[----:B------:R-:W2:Y:S01]  /*b300*/  S2R R65, SR_TID.X ;  /* 0x0000000000417919 */ /* 0x000ea20000002100 */
[----:B------:R-:W-:Y:S01]  /*b310*/  USHF.R.S32.HI UR22, URZ, 0x1f, UR55 ;  /* 0x0000001f3f167899 */ /* 0x000fe20008011437 */
[----:B------:R-:W-:Y:S01]  /*b320*/  IADD3 R2, P0, R2, UR19, RZ ;  /* 0x0000001302027c10 */ /* 0x000fe2000ff1e0ff */
[----:B------:R-:W-:Y:S01]  /*b330*/  ULDC.64 UR16, c[0x0][0x468] ;  /* 0x00011a0000107ab9 */ /* 0x000fe20000000a00 */
[----:B------:R-:W-:Y:S01]  /*b340*/  IMAD.U32 R6, RZ, RZ, UR15 ;  /* 0x0000000fff067e24 */ /* 0x000fe2000f8e00ff */
[----:B------:R-:W-:Y:S01]  /*b350*/  UIMAD UR15, UR22, UR16, URZ ;  /* 0x00000010160f72a4 */ /* 0x000fe2000f8e023f */
[----:B------:R-:W-:-:S02]  /*b360*/  VIADD R28, R242, 0x80 ;  /* 0x00000080f21c7836 */ /* 0x000fc40000000000 */
[----:B------:R-:W-:Y:S01]  /*b370*/  VIADD R11, R242, 0x40 ;  /* 0x00000040f20b7836 */ /* 0x000fe20000000000 */
[----:B------:R-:W-:Y:S01]  /*b380*/  IADD3.X R3, R3, UR21, R6, P0, !PT ;  /* 0x0000001503037c10 */ /* 0x000fe200087fe406 */
[----:B------:R-:W-:Y:S01]  /*b390*/  UIMAD UR17, UR55, UR17, UR15 ;  /* 0x00000011371172a4 */ /* 0x000fe2000f8e020f */
[----:B------:R-:W-:Y:S01]  /*b3a0*/  MOV R6, UR16 ;  /* 0x0000001000067c02 */ /* 0x000fe20008000f00 */
[----:B------:R3:W4:Y:S04]  /*b3b0*/  LDS.128 R44, [R0+0x19000] ;  /* 0x01900000002c7984 */ /* 0x0007280000000c00 */
        /* <DEDUP_REMOVED lines=14> */
[----:B------:R-:W-:-:S04]  /*b4a0*/  IMAD.WIDE.U32 R6, R6, UR55, R2 ;  /* 0x0000003706067c25 */ /* 0x000fc8000f8e0002 */
[----:B------:R-:W-:Y:S02]  /*b4b0*/  VIADD R10, R7, UR17 ;  /* 0x00000011070a7c36 */ /* 0x000fe40008000000 */
        /* <DEDUP_REMOVED lines=23> */
.L_x_950:
[----:B------:R-:W-:Y:S05]  /*b630*/  BSYNC B0 ;  /* 0x0000000000007941 */ /* 0x000fea0003800000 */
.L_x_949:
        /* <DEDUP_REMOVED lines=21> */
.L_x_952:
[----:B------:R-:W-:Y:S05]  /*b790*/  BSYNC B0 ;  /* 0x0000000000007941 */ /* 0x000fea0003800000 */
.L_x_951:
[----:B----4-:R-:W-:Y:S01]  /*b7a0*/  IMAD.U32 R2, RZ, RZ, UR12 ;  /* 0x0000000cff027e24 */ /* 0x010fe2000f8e00ff */
[----:B------:R-:W-:Y:S01]  /*b7b0*/  UIMAD UR8, UR8, UR12, URZ ;  /* 0x0000000c080872a4 */ /* 0x000fe2000f8e023f */
[----:B------:R-:W4:Y:S01]  /*b7c0*/  LDS.128 R24, [R0+0x20000] ;  /* 0x0200000000187984 */ /* 0x000f220000000c00 */
[----:B------:R-:W-:Y:S01]  /*b7d0*/  USHF.R.S32.HI UR10, URZ, 0x1f, UR55 ;  /* 0x0000001f3f0a7899 */ /* 0x000fe20008011437 */
[----:B------:R-:W-:Y:S01]  /*b7e0*/  IMAD.WIDE.U32 R2, R2, UR5, R4 ;  /* 0x0000000502027c25 */ /* 0x000fe2000f8e0004 */
[----:B------:R-:W-:Y:S01]  /*b7f0*/  UIMAD UR5, UR5, UR13, UR8 ;  /* 0x0000000d050572a4 */ /* 0x000fe2000f8e0208 */
[----:B------:R-:W4:Y:S01]  /*b800*/  LDS.128 R20, [R0+0x22000] ;  /* 0x0220000000147984 */ /* 0x000f220000000c00 */
[----:B------:R-:W-:Y:S01]  /*b810*/  BSSY B0, `(.L_x_953) ;  /* 0x000001f000007945 */ /* 0x000fe20003800000 */
[----:B------:R-:W-:Y:S01]  /*b820*/  ULDC.64 UR8, c[0x0][0x470] ;  /* 0x00011c0000087ab9 */ /* 0x000fe20000000a00 */
        /* <DEDUP_REMOVED lines=29> */
.L_x_954:
[----:B------:R-:W-:Y:S05]  /*ba00*/  BSYNC B0 ;  /* 0x0000000000007941 */ /* 0x000fea0003800000 */
.L_x_953:
        /* <DEDUP_REMOVED lines=21> */
.L_x_925:
[----:B------:R-:W-:Y:S05]  /*bb60*/  BSYNC B1 ;  /* 0x0000000000017941 */ /* 0x000fea0003800000 */
.L_x_911:
        /* <DEDUP_REMOVED lines=9> */
.L_x_955:
[----:B------:R-:W-:Y:S05]  /*bc00*/  EXIT ;  /* 0x000000000000794d */ /* 0x000fea0003800000 */
.L_x_957:
        /* <DEDUP_REMOVED lines=15> */
.L_x_1058:


//--------------------- .text._ZN5flash44flash_bwd_dq_dk_dv_loop_seqk_parallel_kernelI23Flash_bwd_kernel_traitsILi256ELi64ELi64ELi8ELi4ELi2ELi2ELb0ELb0EN7cutlass10bfloat16_tE19Flash_kernel_traitsILi256ELi64ELi64ELi8ES3_EELb0ELb1ELb0ELb1ELb0ELb0ELb1EEEvNS_16Flash_bwd_paramsE --------------------------
	.section	.text._ZN5flash44flash_bwd_dq_dk_dv_loop_seqk_parallel_kernelI23Flash_bwd_kernel_traitsILi256ELi64ELi64ELi8ELi4ELi2ELi2ELb0ELb0EN7cutlass10bfloat16_tE19Flash_kernel_traitsILi256ELi64ELi64ELi8ES3_EELb0ELb1ELb0ELb1ELb0ELb0ELb1EEEvNS_16Flash_bwd_paramsE,"ax",@progbits
	.align	128
        .global         _ZN5flash44flash_bwd_dq_dk_dv_loop_seqk_parallel_kernelI23Flash_bwd_kernel_traitsILi256ELi64ELi64ELi8ELi4ELi2ELi2ELb0ELb0EN7cutlass10bfloat16_tE19Flash_kernel_traitsILi256ELi64ELi64ELi8ES3_EELb0ELb1ELb0ELb1ELb0ELb0ELb1EEEvNS_16Flash_bwd_paramsE
        .type           _ZN5flash44flash_bwd_dq_dk_dv_loop_seqk_parallel_kernelI23Flash_bwd_kernel_traitsILi256ELi64ELi64ELi8ELi4ELi2ELi2ELb0ELb0EN7cutlass10bfloat16_tE19Flash_kernel_traitsILi256ELi64ELi64ELi8ES3_EELb0ELb1ELb0ELb1ELb0ELb0ELb1EEEvNS_16Flash_bwd_paramsE,@function
        .size           _ZN5flash44flash_bwd_dq_dk_dv_loop_seqk_parallel_kernelI23Flash_bwd_kernel_traitsILi256ELi64ELi64ELi8ELi4ELi2ELi2ELb0ELb0EN7cutlass10bfloat16_tE19Flash_kernel_traitsILi256ELi64ELi64ELi8ES3_EELb0ELb1ELb0ELb1ELb0ELb0ELb1EEEvNS_16Flash_bwd_paramsE,(.L_x_1059 - _ZN5flash44flash_bwd_dq_dk_dv_loop_seqk_parallel_kernelI23Flash_bwd_kernel_traitsILi256ELi64ELi64ELi8ELi4ELi2ELi2ELb0ELb0EN7cutlass10bfloat16_tE19Flash_kernel_traitsILi256ELi64ELi64ELi8ES3_EELb0ELb1ELb0ELb1ELb0ELb0ELb1EEEvNS_16Flash_bwd_paramsE)
        .other          _ZN5flash44flash_bwd_dq_dk_dv_loop_seqk_parallel_kernelI23Flash_bwd_kernel_traitsILi256ELi64ELi64ELi8ELi4ELi2ELi2ELb0ELb0EN7cutlass10bfloat16_tE19Flash_kernel_traitsILi256ELi64ELi64ELi8ES3_EELb0ELb1ELb0ELb1ELb0ELb0ELb1EEEvNS_16Flash_bwd_paramsE,@"STO_CUDA_ENTRY STV_DEFAULT"
_ZN5flash44flash_bwd_dq_dk_dv_loop_seqk_parallel_kernelI23Flash_bwd_kernel_traitsILi256ELi64ELi64ELi8ELi4ELi2ELi2ELb0ELb0EN7cutlass10bfloat16_tE19Flash_kernel_traitsILi256ELi64ELi64ELi8ES3_EELb0ELb1ELb0ELb1ELb0ELb0ELb1EEEvNS_16Flash_bwd_paramsE:
.text._ZN5flash44flash_bwd_dq_dk_dv_loop_seqk_parallel_kernelI23Flash_bwd_kernel_traitsILi256ELi64ELi64ELi8ELi4ELi2ELi2ELb0ELb0EN7cutlass10bfloat16_tE19Flash_kernel_traitsILi256ELi64ELi64ELi8ES3_EELb0ELb1ELb0ELb1ELb0ELb0ELb1EEEvNS_16Flash_bwd_paramsE:
        /* <DEDUP_REMOVED lines=159> */
.L_x_1004:
        /* <DEDUP_REMOVED lines=71> */
.L_x_958:
        /* <DEDUP_REMOVED lines=21> */
[----:B------:R-:W-:Y:S02]  /*0fb0*/  UIMAD.WIDE.U32 UR28, UR14, UR10, URZ ;  /* 0x0000000a0e1c72a5 */ /* 0x000fe4000f8e003f */
[----:B------:R-:W-:Y:S02]  /*0fc0*/  UIMAD UR12, UR57, UR8, URZ ;  /* 0x00000008390c72a4 */ /* 0x000fe4000f8e023f */
[----:B------:R-:W-:Y:S02]  /*0fd0*/  UIMAD UR51, UR14, UR11, UR29 ;  /* 0x0000000b0e3372a4 */ /* 0x000fe4000f8e021d */
[----:B------:R-:W-:-:S02]  /*0fe0*/  UIMAD.WIDE.U32 UR26, UR47, UR8, URZ ;  /* 0x000000082f1a72a5 */ /* 0x000fc4000f8e003f */
[----:B------:R-:W-:Y:S01]  /*0ff0*/  UIMAD UR39, UR47, UR9, UR12 ;  /* 0x000000092f2772a4 */ /* 0x000fe2000f8e020c */
[----:B------:R-:W-:Y:S02]  /*1000*/  @UP1 ULDC.64 UR10, c[0x0][0x420] ;  /* 0x00010800000a1ab9 */ /* 0x000fe40000000a00 */
[----:B------:R-:W-:Y:S01]  /*1010*/  @!UP1 ULDC.64 UR8, c[0x0][0x418] ;  /* 0x0001060000089ab9 */ /* 0x000fe20000000a00 */
[----:B------:R-:W-:Y:S02]  /*1020*/  UIADD3 UR16, UR37, 0x3f, URZ ;  /* 0x0000003f25107890 */ /* 0x000fe4000fffe03f */
[----:B------:R-:W-:Y:S02]  /*1030*/  @UP1 UIMAD.WIDE.U32 UR44, UR5, UR10, URZ ;  /* 0x0000000a052c12a5 */ /* 0x000fe4000f8e003f */
[----:B------:R-:W-:Y:S02]  /*1040*/  UISETP.NE.AND UP0, UPT, UR38, -0x1, UPT ;  /* 0xffffffff2600788c */ /* 0x000fe4000bf05270 */
[----:B------:R-:W-:Y:S01]  /*1050*/  @!UP1 UIMAD UR10, UR57, UR8, URZ ;  /* 0x00000008390a92a4 */ /* 0x000fe2000f8e023f */
[----:B-1----:R-:W-:Y:S01]  /*1060*/  IABS R5, R6 ;  /* 0x0000000600057213 */ /* 0x002fe20000000000 */
[----:B------:R-:W-:Y:S01]  /*1070*/  ULDC UR58, c[0x0][0x2d4] ;  /* 0x0000b500003a7ab9 */ /* 0x000fe20000000800 */
[----:B------:R-:W-:Y:S01]  /*1080*/  USHF.R.S32.HI UR21, URZ, 0x1f, UR16 ;  /* 0x0000001f3f157899 */ /* 0x000fe20008011410 */
[----:B------:R-:W-:Y:S01]  /*1090*/  ISETP.NE.AND P3, PT, R6, RZ, PT ;  /* 0x000000ff0600720c */ /* 0x000fe20003f65270 */
[----:B------:R-:W1:Y:S01]  /*10a0*/  I2F.RP R2, R5 ;  /* 0x0000000500027306 */ /* 0x000e620000209400 */
[----:B------:R-:W-:-:S02]  /*10b0*/  USHF.R.S32.HI UR34, URZ, 0x1f, UR58 ;  /* 0x0000001f3f227899 */ /* 0x000fc4000801143a */
[----:B------:R-:W-:Y:S02]  /*10c0*/  @!UP1 UIMAD UR46, UR47, UR9, UR10 ;  /* 0x000000092f2e92a4 */ /* 0x000fe4000f8e020a */
[----:B------:R-:W-:Y:S02]  /*10d0*/  USHF.L.U64.HI UR10, UR47, 0x7, UR57 ;  /* 0x000000072f0a7899 */ /* 0x000fe40008010239 */
[----:B------:R-:W-:Y:S02]  /*10e0*/  USHF.L.U32 UR13, UR47, 0x7, URZ ;  /* 0x000000072f0d7899 */ /* 0x000fe4000800063f */
[----:B------:R-:W-:Y:S02]  /*10f0*/  ULEA.HI UR21, UR21, UR16, URZ, 0x6 ;  /* 0x0000001015157291 */ /* 0x000fe4000f8f303f */
[----:B------:R-:W-:Y:S02]  /*1100*/  UIMAD UR16, UR34, UR47, URZ ;  /* 0x0000002f221072a4 */ /* 0x000fe4000f8e023f */
[----:B------:R-:W-:Y:S01]  /*1110*/  @UP1 UIMAD UR40, UR5, UR11, UR45 ;  /* 0x0000000b052812a4 */ /* 0x000fe2000f8e022d */
[----:B-1----:R-:W1:Y:S01]  /*1120*/  MUFU.RCP R2, R2 ;  /* 0x0000000200027308 */ /* 0x002e620000001000 */
[----:B------:R-:W-:Y:S01]  /*1130*/  ULDC UR23, c[0x0][0x2dc] ;  /* 0x0000b70000177ab9 */ /* 0x000fe20000000800 */
[----:B------:R-:W-:Y:S01]  /*1140*/  ULDC UR61, c[0x0][0x270] ;  /* 0x00009c00003d7ab9 */ /* 0x000fe20000000800 */
[----:B------:R-:W-:Y:S01]  /*1150*/  ULDC.U8 UR11, c[0x0][0x3d8] ;  /* 0x0000f600000b7ab9 */ /* 0x000fe20000000000 */
[----:B------:R-:W-:-:S02]  /*1160*/  @!UP1 UIMAD.WIDE.U32 UR42, UR47, UR8, URZ ;  /* 0x000000082f2a92a5 */ /* 0x000fc4000f8e003f */
[----:B------:R-:W-:Y:S01]  /*1170*/  USEL UR35, UR13, URZ, UP2 ;  /* 0x0000003f0d237287 */ /* 0x000fe20009000000 */
[----:B------:R-:W-:Y:S01]  /*1180*/  ULDC.64 UR24, c[0x0][0x240] ;  /* 0x0000900000187ab9 */ /* 0x000fe20000000a00 */
        /* <DEDUP_REMOVED lines=8> */
[----:B------:R-:W-:Y:S02]  /*1210*/  UIMAD.WIDE.U32 UR14, UR5, UR24, URZ ;  /* 0x00000018050e72a5 */ /* 0x000fe4000f8e003f */
[----:B------:R-:W-:Y:S01]  /*1220*/  UIMAD UR32, UR5, UR25, URZ ;  /* 0x00000019052072a4 */ /* 0x000fe2000f8e023f */
[----:B------:R-:W-:Y:S01]  /*1230*/  @UP0 ULDC.64 UR10, c[0x0][0x248] ;  /* 0x00009200000a0ab9 */ /* 0x000fe20000000a00 */
[----:B------:R-:W-:Y:S02]  /*1240*/  UIADD3 UR39, UR27, UR39, URZ ;  /* 0x000000271b277290 */ /* 0x000fe4000fffe03f */
[----:B------:R-:W-:Y:S02]  /*1250*/  @UP0 UIMAD.WIDE.U32 UR30, UR18, UR10, URZ ;  /* 0x0000000a121e02a5 */ /* 0x000fe4000f8e003f */
[----:B------:R-:W-:-:S02]  /*1260*/  @UP0 UIMAD UR48, UR18, UR11, URZ ;  /* 0x0000000b123002a4 */ /* 0x000fc4000f8e023f */
[----:B------:R-:W-:Y:S02]  /*1270*/  UIMAD UR18, UR9, UR12, URZ ;  /* 0x0000000c091272a4 */ /* 0x000fe4000f8e023f */
[----:B------:R-:W-:Y:S01]  /*1280*/  UIADD3 UR16, UR13, UR16, URZ ;  /* 0x000000100d107290 */ /* 0x000fe2000fffe03f */
[--C-:B-1----:R-:W-:Y:S01]  /*1290*/  IMAD.MOV R0, RZ, RZ, -R3.reuse ;  /* 0x000000ffff007224 */ /* 0x102fe200078e0a03 */
[----:B------:R-:W-:Y:S01]  /*12a0*/  USEL UR41, UR26, UR14, !UP1 ;  /* 0x0000000e1a297287 */ /* 0x000fe2000c800000 */
[----:B------:R-:W-:Y:S01]  /*12b0*/  IMAD.MOV.U32 R2, RZ, RZ, RZ ;  /* 0x000000ffff027224 */ /* 0x000fe200078e00ff */
[----:B------:R-:W-:Y:S01]  /*12c0*/  @UP1 UIADD3 UR39, UR15, UR32, URZ ;  /* 0x000000200f271290 */ /* 0x000fe2000fffe03f */
[----:B------:R-:W-:Y:S01]  /*12d0*/  IMAD R0, R0, R5, RZ ;  /* 0x0000000500007224 */ /* 0x000fe200078e02ff */
[----:B------:R-:W-:Y:S02]  /*12e0*/  UIMAD.WIDE.U32 UR14, UR8, UR12, URZ ;  /* 0x0000000c080e72a5 */ /* 0x000fe4000f8e003f */
[----:B------:R-:W-:Y:S01]  /*12f0*/  UIMAD.WIDE.U32 UR12, UR8, UR5, URZ ;  /* 0x00000005080c72a5 */ /* 0x000fe2000f8e003f */
[----:B------:R-:W-:Y:S01]  /*1300*/  IMAD.HI.U32 R0, R3, R0, R2 ;  /* 0x0000000003007227 */ /* 0x000fe200078e0002 */
[----:B------:R-:W-:Y:S01]  /*1310*/  MOV R2, R4 ;  /* 0x0000000400027202 */ /* 0x000fe20000000f00 */
[----:B------:R-:W-:-:S02]  /*1320*/  UIMAD UR16, UR8, UR16, UR18 ;  /* 0x00000010081072a4 */ /* 0x000fc4000f8e0212 */
[----:B------:R-:W-:Y:S02]  /*1330*/  ULOP3.LUT UR18, UR21, 0xffffffc0, URZ, 0xc0, !UPT ;  /* 0xffffffc015127892 */ /* 0x000fe4000f8ec03f */
[----:B------:R-:W-:Y:S01]  /*1340*/  IMAD.HI.U32 R0, R0, R2, RZ ;  /* 0x0000000200007227 */ /* 0x000fe200078e00ff */
[----:B------:R-:W-:Y:S02]  /*1350*/  USEL UR55, UR14, UR12, !UP1 ;  /* 0x0000000c0e377287 */ /* 0x000fe4000c800000 */
[----:B------:R-:W-:Y:S01]  /*1360*/  UIMAD UR14, UR9, UR5, URZ ;  /* 0x00000005090e72a4 */ /* 0x000fe2000f8e023f */
[----:B------:R-:W-:Y:S01]  /*1370*/  IMAD.MOV R3, RZ, RZ, -R0 ;  /* 0x000000ffff037224 */ /* 0x000fe200078e0a00 */
[----:B------:R-:W-:Y:S02]  /*1380*/  UIADD3 UR12, UR18, -0x40, URZ ;  /* 0xffffffc0120c7890 */ /* 0x000fe4000fffe03f */
[----:B------:R-:W-:Y:S01]  /*1390*/  UIADD3 UR49, UR15, UR16, URZ ;  /* 0x000000100f317290 */ /* 0x000fe2000fffe03f */
[----:B------:R-:W-:Y:S01]  /*13a0*/  IMAD R2, R5, R3, R2 ;  /* 0x0000000305027224 */ /* 0x000fe200078e0202 */
[----:B------:R-:W-:-:S02]  /*13b0*/  @UP1 UIADD3 UR49, UR13, UR14, URZ ;  /* 0x0000000e0d311290 */ /* 0x000fc4000fffe03f */
[----:B------:R-:W-:Y:S02]  /*13c0*/  USHF.R.S32.HI UR34, URZ, 0x1f, UR12 ;  /* 0x0000001f3f227899 */ /* 0x000fe4000801140c */
[----:B------:R-:W-:Y:S01]  /*13d0*/  ISETP.GT.U32.AND P1, PT, R5, R2, PT ;  /* 0x000000020500720c */ /* 0x000fe20003f24070 */
[----:B------:R-:W-:Y:S01]  /*13e0*/  UIADD3 UR13, UP2, UR12, UR35, URZ ;  /* 0x000000230c0d7290 */ /* 0x000fe2000ff5e03f */
[----:B------:R-:W-:Y:S01]  /*13f0*/  ULDC.U8 UR22, c[0x0][0x480] ;  /* 0x0001200000167ab9 */ /* 0x000fe20000000000 */
[----:B------:R-:W-:Y:S02]  /*1400*/  @UP0 UIADD3 UR29, UR20, UR38, URZ ;  /* 0x00000026141d0290 */ /* 0x000fe4000fffe03f */
[----:B------:R-:W-:Y:S02]  /*1410*/  UIADD3.X UR16, UR34, UR36, URZ, UP2, !UPT ;  /* 0x0000002422107290 */ /* 0x000fe400097fe43f */
[----:B------:R-:W-:Y:S01]  /*1420*/  UIMAD UR9, UR9, UR13, URZ ;  /* 0x0000000d090972a4 */ /* 0x000fe2000f8e023f */
[----:B------:R-:W-:Y:S01]  /*1430*/  ULDC UR32, c[0x0][0x2c4] ;  /* 0x0000b10000207ab9 */ /* 0x000fe20000000800 */
[----:B------:R-:W-:-:S04]  /*1440*/  UIMAD UR50, UR56, UR23, URZ ;  /* 0x00000017383272a4 */ /* 0x000fc8000f8e023f */
        /* <DEDUP_REMOVED lines=8> */
[----:B------:R-:W-:Y:S02]  /*14d0*/  @UP3 UIMAD UR16, UR47, UR32, URZ ;  /* 0x000000202f1032a4 */ /* 0x000fe4000f8e023f */
[----:B------:R-:W-:Y:S01]  /*14e0*/  @UP0 UIMAD.WIDE.U32 UR14, UR29, UR22, URZ ;  /* 0x000000161d0e02a5 */ /* 0x000fe2000f8e003f */
[----:B------:R-:W-:Y:S01]  /*14f0*/  ISETP.GE.AND P2, PT, R2, RZ, PT ;  /* 0x000000ff0200720c */ /* 0x000fe20003f46270 */
[----:B------:R-:W-:-:S02]  /*1500*/  @UP0 UIMAD UR29, UR29, UR23, URZ ;  /* 0x000000171d1d02a4 */ /* 0x000fc4000f8e023f */
[----:B------:R-:W-:Y:S02]  /*1510*/  UIMAD.WIDE.U32 UR26, UR8, UR13, URZ ;  /* 0x0000000d081a72a5 */ /* 0x000fe4000f8e003f */
[----:B------:R-:W-:Y:S02]  /*1520*/  @UP3 USEL UR13, UR16, UR5, !UP1 ;  /* 0x00000005100d3287 */ /* 0x000fe4000c800000 */
[----:B------:R-:W-:Y:S01]  /*1530*/  @P0 VIADD R0, R0, 0x1 ;  /* 0x0000000100000836 */ /* 0x000fe20000000000 */
[----:B------:R-:W-:Y:S01]  /*1540*/  @!UP3 UIMAD UR9, UR47, UR61, UR56 ;  /* 0x0000003d2f09b2a4 */ /* 0x000fe2000f8e0238 */
[----:B------:R-:W-:Y:S01]  /*1550*/  PLOP3.LUT P0, PT, PT, PT, UP3, 0x80, 0x0 ;  /* 0x000000000000781c */ /* 0x000fe20003f0f038 */
[----:B------:R-:W-:Y:S01]  /*1560*/  @UP3 ULDC UR8, c[0x0][0x2e4] ;  /* 0x0000b90000083ab9 */ /* 0x000fe20000000800 */
[----:B------:R-:W-:Y:S01]  /*1570*/  @UP0 UIADD3 UR36, UR15, UR29, URZ ;  /* 0x0000001d0f240290 */ /* 0x000fe2000fffe03f */
[----:B------:R-:W-:Y:S01]  /*1580*/  IMAD.MOV.U32 R16, RZ, RZ, R0 ;  /* 0x000000ffff107224 */ /* 0x000fe200078e0000 */
[----:B------:R-:W-:-:S02]  /*1590*/  @UP3 UIMAD UR29, UR56, UR8, UR13 ;  /* 0x00000008381d32a4 */ /* 0x000fc4000f8e020d */
[----:B------:R-:W-:Y:S02]  /*15a0*/  @!UP3 UIMAD UR29, UR9, UR32, URZ ;  /* 0x00000020091db2a4 */ /* 0x000fe4000f8e023f */
[----:B------:R-:W-:Y:S01]  /*15b0*/  @!UP1 UIADD3 UR40, UR43, UR46, URZ ;  /* 0x0000002e2b289290 */ /* 0x000fe2000fffe03f */
[----:B------:R-:W-:Y:S01]  /*15c0*/  @!P2 IADD3 R16, -R16, RZ, RZ ;  /* 0x000000ff1010a210 */ /* 0x000fe20007ffe1ff */
[----:B------:R-:W-:Y:S01]  /*15d0*/  USEL UR52, UR51, URZ, UP4 ;  /* 0x0000003f33347287 */ /* 0x000fe2000a000000 */
[----:B------:R-:W-:Y:S01]  /*15e0*/  @!P3 LOP3.LUT R16, RZ, R6, RZ, 0x33, !PT ;  /* 0x00000006ff10b212 */ /* 0x000fe200078e33ff */
[----:B------:R-:W-:Y:S02]  /*15f0*/  @UP0 UIADD3 UR32, UR31, UR48, URZ ;  /* 0x000000301f200290 */ /* 0x000fe4000fffe03f */
[----:B------:R-:W-:Y:S02]  /*1600*/  USEL UR54, UR28, URZ, UP4 ;  /* 0x0000003f1c367287 */ /* 0x000fe4000a000000 */
[----:B------:R-:W-:-:S02]  /*1610*/  USHF.R.S32.HI UR53, URZ, 0x1f, UR50 ;  /* 0x0000001f3f357899 */ /* 0x000fc40008011432 */
[----:B------:R-:W-:Y:S02]  /*1620*/  USHF.R.S32.HI UR46, URZ, 0x6, UR21 ;  /* 0x000000063f2e7899 */ /* 0x000fe40008011415 */
[----:B------:R-:W-:Y:S01]  /*1630*/  UIADD3 UR51, UR27, UR18, URZ ;  /* 0x000000121b337290 */ /* 0x000fe2000fffe03f */
        /* <DEDUP_REMOVED lines=14> */
.L_x_960:
        /* <DEDUP_REMOVED lines=13> */
.L_x_961:
        /* <DEDUP_REMOVED lines=11> */
.L_x_962:
[----:B------:R-:W-:-:S04]  /*18a0*/  UIMAD UR5, UR47, UR61, UR56 ;  /* 0x0000003d2f0572a4 */ /* 0x000fc8000f8e0238 */
[----:B------:R-:W-:-:S12]  /*18b0*/  UIMAD UR5, UR5, UR58, URZ ;  /* 0x0000003a050572a4 */ /* 0x000fd8000f8e023f */
.L_x_963:
[----:B------:R-:W2:Y:S01]  /*18c0*/  LDL R4, [R1+0x20] ;  /* 0x0000200001047983 */ /* 0x000ea20000100800 */
[----:B------:R-:W1:Y:S01]  /*18d0*/  LDC.64 R8, c[0x0][0x420] ;  /* 0x00010800ff087b82 */ /* 0x000e620000000a00 */
[----:B------:R-:W-:Y:S01]  /*18e0*/  ULDC UR8, c[0x0][0x2dc] ;  /* 0x0000b70000087ab9 */ /* 0x000fe20000000800 */
[--C-:B------:R-:W-:Y:S01]  /*18f0*/  SHF.R.S32.HI R243, RZ, 0x1f, R242.reuse ;  /* 0x0000001ffff37819 */ /* 0x100fe200000114f2 */
[----:B------:R-:W3:Y:S01]  /*1900*/  S2R R26, SR_TID.X ;  /* 0x00000000001a7919 */ /* 0x000ee20000002100 */
[C---:B------:R-:W-:Y:S01]  /*1910*/  IADD3 R2, P0, R242.reuse, UR16, RZ ;  /* 0x00000010f2027c10 */ /* 0x040fe2000ff1e0ff */
[----:B------:R-:W-:Y:S01]  /*1920*/  UIMAD UR9, UR8, UR61, URZ ;  /* 0x0000003d080972a4 */ /* 0x000fe2000f8e023f */
[----:B------:R-:W-:Y:S01]  /*1930*/  BSSY B1, `(.L_x_959) ;  /* 0x0000981000017945 */ /* 0x000fe20003800000 */
[----:B------:R-:W-:Y:S01]  /*1940*/  UIADD3 UR42, UR12, UR5, URZ ;  /* 0x000000050c2a7290 */ /* 0x000fe2000fffe03f */
[----:B------:R-:W-:Y:S01]  /*1950*/  IADD3.X R3, R243, UR40, RZ, P0, !PT ;  /* 0x00000028f3037c10 */ /* 0x000fe200087fe4ff */
[----:B------:R-:W-:Y:S01]  /*1960*/  USHF.L.U32 UR5, UR9, 0x6, URZ ;  /* 0x0000000609057899 */ /* 0x000fe2000800063f */
[----:B------:R-:W-:Y:S01]  /*1970*/  IADD3 R12, P0, R27, UR12, RZ ;  /* 0x0000000c1b0c7c10 */ /* 0x000fe2000ff1e0ff */
[----:B------:R-:W-:Y:S01]  /*1980*/  UIADD3 UR18, -UR17, UR37, UR33 ;  /* 0x0000002511127290 */ /* 0x000fe2000fffe121 */
[----:B------:R-:W-:Y:S01]  /*1990*/  VIADD R250, R242, 0x40 ;  /* 0x00000040f2fa7836 */ /* 0x000fe20000000000 */
[----:B------:R-:W-:Y:S01]  /*19a0*/  ULDC UR43, c[0x0][0x398] ;  /* 0x0000e600002b7ab9 */ /* 0x000fe20000000800 */
[----:B------:R-:W-:Y:S01]  /*19b0*/  UIADD3 UR28, UP2, UP1, UR26, UR5, UR50 ;  /* 0x000000051a1c7290 */ /* 0x000fe2000f95e032 */
[----:B------:R-:W-:Y:S01]  /*19c0*/  IADD3.X R13, R24, UR34, RZ, P0, !PT ;  /* 0x00000022180d7c10 */ /* 0x000fe200087fe4ff */
[----:B------:R-:W-:Y:S01]  /*19d0*/  USHF.R.S32.HI UR13, URZ, 0x1f, UR5 ;  /* 0x0000001f3f0d7899 */ /* 0x000fe20008011405 */
[----:B------:R-:W-:Y:S01]  /*19e0*/  IMAD.WIDE.U32 R6, R12, UR24, R242 ;  /* 0x000000180c067c25 */ /* 0x000fe2000f8e00f2 */
[----:B------:R-:W-:-:S02]  /*19f0*/  UIADD3 UR5, UR18, -UR43, URZ ;  /* 0x8000002b12057290 */ /* 0x000fc4000fffe03f */
[----:B------:R-:W-:Y:S01]  /*1a00*/  UIADD3 UR35, UR12, UR29, URZ ;  /* 0x0000001d0c237290 */ /* 0x000fe2000fffe03f */
[----:B------:R-:W-:Y:S01]  /*1a10*/  IMAD R5, R13, UR24, RZ ;  /* 0x000000180d057c24 */ /* 0x000fe2000f8e02ff */
[----:B------:R-:W-:Y:S01]  /*1a20*/  USHF.R.S32.HI UR18, URZ, 0x1f, UR5 ;  /* 0x0000001f3f127899 */ /* 0x000fe20008011405 */
[----:B------:R-:W-:Y:S01]  /*1a30*/  IADD3 R6, P2, R6, UR41, RZ ;  /* 0x0000002906067c10 */ /* 0x000fe2000ff5e0ff */
[C---:B-1----:R-:W-:Y:S01]  /*1a40*/  IMAD R0, R8.reuse, UR34, RZ ;  /* 0x0000002208007c24 */ /* 0x042fe2000f8e02ff */
[----:B------:R-:W-:Y:S01]  /*1a50*/  USHF.R.S32.HI UR48, URZ, 0x1f, UR56 ;  /* 0x0000001f3f307899 */ /* 0x000fe20008011438 */
[----:B------:R-:W-:Y:S01]  /*1a60*/  IMAD.WIDE.U32 R2, R8, UR12, R2 ;  /* 0x0000000c08027c25 */ /* 0x000fe2000f8e0002 */
[----:B------:R-:W-:Y:S01]  /*1a70*/  ULEA.HI UR18, UR18, UR5, URZ, 0x6 ;  /* 0x0000000512127291 */ /* 0x000fe2000f8f303f */
[----:B------:R-:W-:Y:S02]  /*1a80*/  ULDC.64 UR14, c[0x0][0x428] ;  /* 0x00010a00000e7ab9 */ /* 0x000fe40000000a00 */
        /* <DEDUP_REMOVED lines=8> */
[----:B------:R-:W-:Y:S01]  /*1b10*/  UIMAD UR21, UR48, UR14, URZ ;  /* 0x0000000e301572a4 */ /* 0x000fe2000f8e023f */
[----:B------:R-:W-:Y:S01]  /*1b20*/  LEA.HI R0, R25, R26, RZ, 0x5 ;  /* 0x0000001a19007211 */ /* 0x000fe200078f28ff */
[----:B------:R-:W-:Y:S01]  /*1b30*/  IMAD.WIDE.U32 R2, R15, UR56, R2 ;  /* 0x000000380f027c25 */ /* 0x000fe2000f8e0002 */
[----:B------:R-:W-:Y:S01]  /*1b40*/  ULDC.64 UR26, c[0x0][0x258] ;  /* 0x00009600001a7ab9 */ /* 0x000fe20000000a00 */
[----:B------:R-:W-:Y:S01]  /*1b50*/  UIMAD UR21, UR56, UR15, UR21 ;  /* 0x0000000f381572a4 */ /* 0x000fe2000f8e0215 */
[----:B------:R-:W-:Y:S01]  /*1b60*/  SHF.R.S32.HI R0, RZ, 0x5, R0 ;  /* 0x00000005ff007819 */ /* 0x000fe20000011400 */
[----:B------:R-:W-:Y:S01]  /*1b70*/  ULDC.64 UR50, c[0x0][0x478] ;  /* 0x00011e0000327ab9 */ /* 0x000fe20000000a00 */
[----:B------:R-:W-:Y:S01]  /*1b80*/  ULDC.64 UR14, c[0x0][0x400] ;  /* 0x00010000000e7ab9 */ /* 0x000fe20000000a00 */
[----:B------:R-:W-:Y:S01]  /*1b90*/  IADD3.X R7, R7, UR39, R18, P2, !PT ;  /* 0x0000002707077c10 */ /* 0x000fe200097fe412 */
[----:B------:R-:W-:Y:S01]  /*1ba0*/  ULDC.64 UR44, c[0x0][0x2b0] ;  /* 0x0000ac00002c7ab9 */ /* 0x000fe20000000a00 */
[----:B------:R-:W-:Y:S01]  /*1bb0*/  MOV R17, UR26 ;  /* 0x0000001a00117c02 */ /* 0x000fe20008000f00 */
[----:B------:R-:W-:Y:S01]  /*1bc0*/  VIADD R5, R3, UR21 ;  /* 0x0000001503057c36 */ /* 0x000fe20008000000 */
[----:B------:R-:W-:Y:S01]  /*1bd0*/  UIMAD.WIDE UR34, UR35, 0x4, UR44 ;  /* 0x00000004232278a5 */ /* 0x000fe2000f8e022c */
[----:B------:R-:W-:Y:S01]  /*1be0*/  VIADD R251, R242, 0x80 ;  /* 0x00000080f2fb7836 */ /* 0x000fe20000000000 */
[----:B------:R-:W-:Y:S01]  /*1bf0*/  ULDC.64 UR28, c[0x0][0x3e0] ;  /* 0x0000f800001c7ab9 */ /* 0x000fe20000000a00 */
[----:B------:R-:W-:Y:S01]  /*1c00*/  IMAD.WIDE.U32 R10, R17, UR56, R6 ;  /* 0x00000038110a7c25 */ /* 0x000fe2000f8e0006 */
[----:B------:R-:W-:-:S03]  /*1c10*/  UIADD3 UR8, UR46, -0x1, URZ ;  /* 0xffffffff2e087890 */ /* 0x000fc6000fffe03f */
[----:B--2---:R-:W-:Y:S01]  /*1c20*/  IMAD R0, R0, UR9, R4 ;  /* 0x0000000900007c24 */ /* 0x004fe2000f8e0204 */
[----:B------:R-:W-:Y:S02]  /*1c30*/  UIADD3.X UR9, UR52, UR12, UR49, UP2, UP1 ;  /* 0x0000000c34097290 */ /* 0x000fe400097e2431 */
[----:B------:R-:W-:Y:S02]  /*1c40*/  UISETP.LT.AND UP1, UPT, URZ, UR18, UPT ;  /* 0x000000123f00728c */ /* 0x000fe4000bf21270 */
[C---:B------:R-:W-:Y:S01]  /*1c50*/  IADD3 R4, P0, R0.reuse, UR13, RZ ;  /* 0x0000000d00047c10 */ /* 0x040fe2000ff1e0ff */
[----:B------:R-:W-:Y:S02]  /*1c60*/  UIMAD.WIDE UR12, UR42, 0x4, UR50 ;  /* 0x000000042a0c78a5 */ /* 0x000fe4000f8e0232 */
[----:B------:R-:W-:Y:S01]  /*1c70*/  USEL UR18, URZ, UR18, !UP1 ;  /* 0x000000123f127287 */ /* 0x000fe2000c800000 */
[----:B------:R-:W-:Y:S01]  /*1c80*/  LEA.HI.X.SX32 R0, R0, UR9, 0x1, P0 ;  /* 0x0000000900007c11 */ /* 0x000fe200080f0eff */
[----:B------:R-:W-:Y:S01]  /*1c90*/  UIMAD UR9, UR48, UR26, URZ ;  /* 0x0000001a300972a4 */ /* 0x000fe2000f8e023f */
[----:B------:R-:W-:Y:S01]  /*1ca0*/  LEA R232, P0, R4, UR14, 0x2 ;  /* 0x0000000e04e87c11 */ /* 0x000fe2000f8010ff */
[----:B------:R-:W-:-:S02]  /*1cb0*/  UISETP.GT.AND UP1, UPT, UR46, UR18, UPT ;  /* 0x000000122e00728c */ /* 0x000fc4000bf24270 */
[----:B------:R-:W-:Y:S01]  /*1cc0*/  UIMAD UR9, UR56, UR27, UR9 ;  /* 0x0000001b380972a4 */ /* 0x000fe2000f8e0209 */
[----:B------:R-:W-:Y:S01]  /*1cd0*/  LEA.HI.X R233, R4, UR15, R0, 0x2, P0 ;  /* 0x0000000f04e97c11 */ /* 0x000fe200080f1400 */
[----:B------:R-:W-:Y:S01]  /*1ce0*/  IMAD.MOV.U32 R4, RZ, RZ, R2 ;  /* 0x000000ffff047224 */ /* 0x000fe200078e0002 */
[----:B------:R-:W-:Y:S01]  /*1cf0*/  ULDC.64 UR26, c[0x0][0x210] ;  /* 0x00008400001a7ab9 */ /* 0x000fe20000000a00 */
[----:B------:R-:W-:Y:S01]  /*1d00*/  PLOP3.LUT P0, PT, PT, PT, UP1, 0x80, 0x0 ;  /* 0x000000000000781c */ /* 0x000fe20003f0f018 */
[-C--:B------:R-:W-:Y:S01]  /*1d10*/  IMAD R0, R24, R8.reuse, RZ ;  /* 0x0000000818007224 */ /* 0x080fe200078e02ff */
[----:B------:R-:W-:Y:S01]  /*1d20*/  UMOV UR15, UR12 ;  /* 0x0000000c000f7c82 */ /* 0x000fe20008000000 */
[----:B------:R-:W-:Y:S01]  /*1d30*/  IMAD.WIDE.U32 R4, R27, R8, R4 ;  /* 0x000000081b047225 */ /* 0x000fe200078e0004 */
[----:B------:R-:W-:Y:S01]  /*1d40*/  LEA R238, P3, R10, UR26, 0x1 ;  /* 0x0000001a0aee7c11 */ /* 0x000fe2000f8608ff */
[----:B------:R-:W-:Y:S01]  /*1d50*/  UMOV UR14, UR13 ;  /* 0x0000000d000e7c82 */ /* 0x000fe20008000000 */
[----:B------:R-:W-:Y:S01]  /*1d60*/  IADD3 R19, R11, UR9, RZ ;  /* 0x000000090b137c10 */ /* 0x000fe2000fffe0ff */
[----:B------:R-:W-:Y:S01]  /*1d70*/  IMAD R0, R27, R9, R0 ;  /* 0x000000091b007224 */ /* 0x000fe200078e0200 */
[----:B------:R-:W-:Y:S01]  /*1d80*/  LEA R239, P2, R4, UR28, 0x1 ;  /* 0x0000001c04ef7c11 */ /* 0x000fe2000f8408ff */
[----:B------:R-:W-:Y:S01]  /*1d90*/  UMOV UR13, UR34 ;  /* 0x00000022000d7c82 */ /* 0x000fe20008000000 */
[----:B------:R-:W-:Y:S01]  /*1da0*/  UMOV UR12, UR35 ;  /* 0x00000023000c7c82 */ /* 0x000fe20008000000 */
[----:B------:R-:W-:Y:S01]  /*1db0*/  IMAD.IADD R14, R5, 0x1, R0 ;  /* 0x00000001050e7824 */ /* 0x000fe200078e0200 */
[----:B------:R-:W-:-:S04]  /*1dc0*/  LEA.HI.X R240, R10, UR27, R19, 0x1, P3 ;  /* 0x0000001b0af07c11 */ /* 0x000fc800098f0c13 */
        /* <DEDUP_REMOVED lines=21> */
.L_x_965:
        /* <DEDUP_REMOVED lines=20> */
.L_x_966:
        /* <DEDUP_REMOVED lines=38> */
.L_x_968:
[----:B------:R-:W-:Y:S05]  /*22c0*/  BSYNC B0 ;  /* 0x0000000000007941 */ /* 0x000fea0003800000 */
.L_x_967:
        /* <DEDUP_REMOVED lines=21> */
.L_x_970:
[----:B------:R-:W-:Y:S05]  /*2420*/  BSYNC B0 ;  /* 0x0000000000007941 */ /* 0x000fea0003800000 */
.L_x_969:
        /* <DEDUP_REMOVED lines=34> */
.L_x_972:
[----:B------:R-:W-:Y:S05]  /*2650*/  BSYNC B0 ;  /* 0x0000000000007941 */ /* 0x000fea0003800000 */
.L_x_971:
        /* <DEDUP_REMOVED lines=22> */
.L_x_964:
        /* <DEDUP_REMOVED lines=58> */
.L_x_975:
[----:B------:R-:W-:Y:S05]  /*2b60*/  BSYNC B0 ;  /* 0x0000000000007941 */ /* 0x000fea0003800000 */
.L_x_974:
        /* <DEDUP_REMOVED lines=47> */
.L_x_977:
[----:B------:R-:W-:Y:S05]  /*2e60*/  BSYNC B0 ;  /* 0x0000000000007941 */ /* 0x000fea0003800000 */
.L_x_976:
        /* <DEDUP_REMOVED lines=20> */
.L_x_979:
        /* <DEDUP_REMOVED lines=50> */
.L_x_980:
[----:B------:R-:W-:Y:S05]  /*32d0*/  BSYNC B0 ;  /* 0x0000000000007941 */ /* 0x000fea0003800000 */
.L_x_978:
        /* <DEDUP_REMOVED lines=21> */
.L_x_982:
        /* <DEDUP_REMOVED lines=51> */
.L_x_983:
[----:B------:R-:W-:Y:S05]  /*3760*/  BSYNC B0 ;  /* 0x0000000000007941 */ /* 0x000fea0003800000 */
.L_x_981:
        /* <DEDUP_REMOVED lines=72> */
.L_x_985:
[----:B------:R-:W-:Y:S05]  /*3bf0*/  BSYNC B0 ;  /* 0x0000000000007941 */ /* 0x000fea0003800000 */
.L_x_984:
        /* <DEDUP_REMOVED lines=59> */
.L_x_987:
[----:B------:R-:W-:Y:S05]  /*3fb0*/  BSYNC B0 ;  /* 0x0000000000007941 */ /* 0x000fea0003800000 */
.L_x_986:
        /* <DEDUP_REMOVED lines=64> */
.L_x_989:
[----:B------:R-:W-:Y:S05]  /*43c0*/  BSYNC B0 ;  /* 0x0000000000007941 */ /* 0x000fea0003800000 */
.L_x_988:
        /* <DEDUP_REMOVED lines=57> */
.L_x_991:
[----:B------:R-:W-:Y:S05]  /*4760*/  BSYNC B0 ;  /* 0x0000000000007941 */ /* 0x000fea0003800000 */
.L_x_990:
        /* <DEDUP_REMOVED lines=25> */
[----:B------:R-:W-:Y:S02]  /*4900*/  CS2R R192, SRZ ;  /* 0x0000000000c07805 */ /* 0x000fe4000001ff00 */
[----:B------:R-:W-:Y:S02]  /*4910*/  CS2R R186, SRZ ;  /* 0x0000000000ba7805 */ /* 0x000fe4000001ff00 */
[----:B------:R-:W-:Y:S01]  /*4920*/  CS2R R184, SRZ ;  /* 0x0000000000b87805 */ /* 0x000fe2000001ff00 */
[----:B------:R-:W-:Y:S01]  /*4930*/  @UP1 ULEA.HI.X UR23, UR10, UR23, UR5, 0x2, UP0 ;  /* 0x000000170a171291 */ /* 0x000fe200080f1405 */
[----:B-1----:R-:W-:Y:S01]  /*4940*/  IMAD.U32 R2, RZ, RZ, UR22 ;  /* 0x00000016ff027e24 */ /* 0x002fe2000f8e00ff */
[----:B------:R-:W-:Y:S01]  /*4950*/  SHF.L.U64.HI R0, R84, 0x2, R7 ;  /* 0x0000000254007819 */ /* 0x000fe20000010207 */
[----:B------:R-:W-:Y:S01]  /*4960*/  @UP1 ULDC UR5, c[0x0][0x2e8] ;  /* 0x0000ba0000051ab9 */ /* 0x000fe20000000800 */
[----:B------:R-:W-:-:S02]  /*4970*/  CS2R R182, SRZ ;  /* 0x0000000000b67805 */ /* 0x000fc4000001ff00 */
[----:B------:R-:W-:Y:S01]  /*4980*/  CS2R R180, SRZ ;  /* 0x0000000000b47805 */ /* 0x000fe2000001ff00 */
[----:B------:R-:W-:Y:S01]  /*4990*/  IMAD.U32 R3, RZ, RZ, UR23 ;  /* 0x00000017ff037e24 */ /* 0x000fe2000f8e00ff */
[----:B------:R-:W1:Y:S01]  /*49a0*/  @P3 MUFU.RCP R5, UR5 ;  /* 0x0000000500053d08 */ /* 0x000e620008001000 */
[----:B------:R-:W-:Y:S01]  /*49b0*/  UIADD3 UR22, UR37, 0x40, UR33 ;  /* 0x0000004025167890 */ /* 0x000fe2000fffe021 */
[----:B------:R-:W-:Y:S02]  /*49c0*/  CS2R R174, SRZ ;  /* 0x0000000000ae7805 */ /* 0x000fe4000001ff00 */
[----:B------:R-:W-:Y:S01]  /*49d0*/  CS2R R172, SRZ ;  /* 0x0000000000ac7805 */ /* 0x000fe2000001ff00 */
[----:B------:R2:W1:Y:S01]  /*49e0*/  @P3 LDG.E R6, desc[UR6][R2.64] ;  /* 0x0000000602063981 */ /* 0x000462000c1e1900 */
        /* <DEDUP_REMOVED lines=24> */
[----:B--2---:R-:W-:Y:S01]  /*4b70*/  IMAD.SHL.U32 R2, R84, 0x4, RZ ;  /* 0x0000000454027824 */ /* 0x004fe200078e00ff */
[----:B------:R-:W-:Y:S02]  /*4b80*/  CS2R R82, SRZ ;  /* 0x0000000000527805 */ /* 0x000fe4000001ff00 */
[----:B------:R-:W-:-:S02]  /*4b90*/  CS2R R80, SRZ ;  /* 0x0000000000507805 */ /* 0x000fc4000001ff00 */
[----:B------:R-:W-:Y:S02]  /*4ba0*/  CS2R R74, SRZ ;  /* 0x00000000004a7805 */ /* 0x000fe4000001ff00 */
[----:B------:R-:W-:Y:S02]  /*4bb0*/  CS2R R72, SRZ ;  /* 0x0000000000487805 */ /* 0x000fe4000001ff00 */
[----:B------:R-:W-:Y:S02]  /*4bc0*/  IADD3 R2, P1, R2, UR13, RZ ;  /* 0x0000000d02027c10 */ /* 0x000fe4000ff3e0ff */
[----:B------:R-:W-:Y:S02]  /*4bd0*/  CS2R R70, SRZ ;  /* 0x0000000000467805 */ /* 0x000fe4000001ff00 */
[----:B------:R-:W-:Y:S02]  /*4be0*/  CS2R R68, SRZ ;  /* 0x0000000000447805 */ /* 0x000fe4000001ff00 */
[----:B------:R-:W-:-:S02]  /*4bf0*/  CS2R R62, SRZ ;  /* 0x00000000003e7805 */ /* 0x000fc4000001ff00 */
        /* <DEDUP_REMOVED lines=10> */
[----:B------:R-:W-:Y:S01]  /*4ca0*/  CS2R R54, SRZ ;  /* 0x0000000000367805 */ /* 0x000fe2000001ff00 */
[----:B------:R-:W-:Y:S01]  /*4cb0*/  IMAD.IADD R0, R26, 0x1, -R0 ;  /* 0x000000011a007824 */ /* 0x000fe200078e0a00 */
        /* <DEDUP_REMOVED lines=17> */
[----:B------:R-:W-:Y:S01]  /*4dd0*/  UMOV UR5, URZ ;  /* 0x0000003f00057c82 */ /* 0x000fe20008000000 */
[----:B------:R-:W-:Y:S01]  /*4de0*/  ULDC UR23, c[0x0][0x2dc] ;  /* 0x0000b70000177ab9 */ /* 0x000fe20000000800 */
[----:B------:R-:W-:Y:S01]  /*4df0*/  UIADD3 UR22, UR22, -UR17, URZ ;  /* 0x8000001116167290 */ /* 0x000fe2000fffe03f */
[----:B------:R-:W-:Y:S01]  /*4e00*/  ULDC UR16, c[0x0][0x2ec] ;  /* 0x0000bb0000107ab9 */ /* 0x000fe20000000800 */
[----:B--2---:R-:W-:-:S04]  /*4e10*/  SHF.R.S32.HI R2, RZ, 0x1f, R0 ;  /* 0x0000001fff027819 */ /* 0x004fc80000011400 */
        /* <DEDUP_REMOVED lines=14> */
[----:B--2---:R-:W-:Y:S01]  /*4f00*/  VIADD R2, R230, 0x4000 ;  /* 0x00004000e6027836 */ /* 0x004fe20000000000 */
[----:B---3--:R-:W-:-:S04]  /*4f10*/  SHF.L.U64.HI R3, R84, 0x2, R7 ;  /* 0x0000000254037819 */ /* 0x008fc80000010207 */
[----:B------:R-:W-:Y:S01]  /*4f20*/  SEL R2, R2, R230, !P0 ;  /* 0x000000e602027207 */ /* 0x000fe20004000000 */
[----:B------:R2:W-:Y:S03]  /*4f30*/  STL [R1], R3 ;  /* 0x0000000301007387 */ /* 0x0005e60000100800 */
[----:B------:R-:W-:Y:S01]  /*4f40*/  LEA R221, R2, UR4, 0x1 ;  /* 0x0000000402dd7c11 */ /* 0x000fe2000f8e08ff */
[----:B-1----:R-:W-:-:S05]  /*4f50*/  @P3 FMUL.FTZ R0, R6, R5 ;  /* 0x0000000506003220 */ /* 0x002fca0000410000 */
[----:B------:R-:W-:Y:S01]  /*4f60*/  @P3 R2UR UR9, R0 ;  /* 0x00000000000932ca */ /* 0x000fe200000e0000 */
[----:B------:R-:W-:-:S05]  /*4f70*/  VIADD R0, R231, 0x4000 ;  /* 0x00004000e7007836 */ /* 0x000fca0000000000 */
[----:B------:R-:W-:-:S04]  /*4f80*/  SEL R0, R0, R231, !P0 ;  /* 0x000000e700007207 */ /* 0x000fc80004000000 */
[----:B------:R-:W-:-:S03]  /*4f90*/  LEA R216, R0, UR4, 0x1 ;  /* 0x0000000400d87c11 */ /* 0x000fc6000f8e08ff */
[----:B------:R-:W-:Y:S01]  /*4fa0*/  @UP1 UMOV UR5, UR9 ;  /* 0x0000000900051c82 */ /* 0x000fe20008000000 */
[----:B--2---:R-:W-:-:S05]  /*4fb0*/  ULDC UR9, c[0x0][0x39c] ;  /* 0x0000e70000097ab9 */ /* 0x004fca0000000800 */
.L_x_994:
[----:B------:R-:W0:Y:S01]  /*4fc0*/  LDGDEPBAR ;  /* 0x00000000000079af */ /* 0x000e220000000000 */
[C---:B------:R-:W-:Y:S01]  /*4fd0*/  IADD3 R3, R221.reuse, R225, RZ ;  /* 0x000000e1dd037210 */ /* 0x040fe20007ffe0ff */
[----:B------:R-:W-:Y:S01]  /*4fe0*/  USHF.L.U32 UR10, UR8, 0x6, URZ ;  /* 0x00000006080a7899 */ /* 0x000fe2000800063f */
[-C--:B------:R-:W-:Y:S02]  /*4ff0*/  IADD3 R2, R221, R224.reuse, RZ ;  /* 0x000000e0dd027210 */ /* 0x080fe40007ffe0ff */
[----:B------:R-:W2:Y:S01]  /*5000*/  LDL R122, [R1+0x14] ;  /* 0x00001400017a7983 */ /* 0x000ea20000100800 */
[----:B------:R-:W-:Y:S01]  /*5010*/  IADD3 R0, R3, R224, RZ ;  /* 0x000000e003007210 */ /* 0x000fe20007ffe0ff */
[----:B------:R-:W-:Y:S01]  /*5020*/  USHF.L.U32 UR11, UR19, 0x6, URZ ;  /* 0x00000006130b7899 */ /* 0x000fe2000800063f */
[C---:B-----5:R-:W-:Y:S02]  /*5030*/  FSETP.NEU.FTZ.AND P1, PT, R248.reuse, -INF , PT ;  /* 0xff800000f800780b */ /* 0x060fe40003f3d000 */
[----:B------:R-:W3:Y:S01]  /*5040*/  LDL R121, [R1+0x10] ;  /* 0x0000100001797983 */ /* 0x000ee20000100800 */
[----:B------:R-:W-:Y:S01]  /*5050*/  UISETP.GE.AND UP0, UPT, UR10, UR22, UPT ;  /* 0x000000160a00728c */ /* 0x000fe2000bf06270 */
[----:B------:R-:W-:Y:S01]  /*5060*/  MOV R129, 0x8 ;  /* 0x0000000800817802 */ /* 0x000fe20000000f00 */
[----:B------:R-:W-:Y:S02]  /*5070*/  UIADD3 UR11, UR11, 0x40, URZ ;  /* 0x000000400b0b7890 */ /* 0x000fe4000fffe03f */
[----:B------:R-:W4:Y:S02]  /*5080*/  LDL R210, [R1+0x4] ;  /* 0x0000040001d27983 */ /* 0x000f240000100800 */
[----:B------:R-:W-:Y:S03]  /*5090*/  UISETP.LT.AND UP0, UPT, UR11, UR17, UP0 ;  /* 0x000000110b00728c */ /* 0x000fe60008701270 */
[----:B------:R-:W4:Y:S03]  /*50a0*/  LDL R209, [R1] ;  /* 0x0000000001d17983 */ /* 0x000f260000100800 */
[----:B------:R-:W-:Y:S01]  /*50b0*/  PLOP3.LUT P0, PT, PT, PT, UP0, 0x80, 0x0 ;  /* 0x000000000000781c */ /* 0x000fe20003f0f008 */
[----:B------:R-:W-:Y:S01]  /*50c0*/  UISETP.GT.AND UP0, UPT, UR8, UR18, UPT ;  /* 0x000000120800728c */ /* 0x000fe2000bf04270 */
[----:B------:R-:W-:Y:S04]  /*50d0*/  DEPBAR.LE SB0, 0x0 ;  /* 0x000080000000791a */ /* 0x000fe80000000000 */
[----:B------:R-:W-:Y:S06]  /*50e0*/  BAR.SYNC.DEFER_BLOCKING 0x0 ;  /* 0x0000000000007b1d */ /* 0x000fec0000010000 */
[----:B------:R-:W-:Y:S05]  /*50f0*/  LDSM.16.M88.4 R16, [R221] ;  /* 0x00000000dd10783b */ /* 0x000fea0000000200 */
[----:B------:R-:W1:Y:S05]  /*5100*/  LDSM.16.M88.4 R8, [R218+UR4+0x18000] ;  /* 0x01800004da08783b */ /* 0x000e6a0008000200 */
[----:B------:R-:W1:Y:S05]  /*5110*/  LDSM.16.M88.4 R84, [R218+UR4+0x18800] ;  /* 0x01880004da54783b */ /* 0x000e6a0008000200 */
[----:B------:R-:W-:Y:S05]  /*5120*/  LDSM.16.M88.4 R88, [R3] ;  /* 0x000000000358783b */ /* 0x000fea0000000200 */
[----:B------:R-:W1:Y:S05]  /*5130*/  LDSM.16.M88.4 R92, [R217] ;  /* 0x00000000d95c783b */ /* 0x000e6a0000000200 */
[----:B------:R-:W1:Y:S05]  /*5140*/  LDSM.16.M88.4 R96, [R217+0x800] ;  /* 0x00080000d960783b */ /* 0x000e6a0000000200 */
[----:B------:R-:W-:Y:S05]  /*5150*/  LDSM.16.M88.4 R100, [R2] ;  /* 0x000000000264783b */ /* 0x000fea0000000200 */
[----:B------:R-:W1:Y:S05]  /*5160*/  LDSM.16.M88.4 R104, [R220] ;  /* 0x00000000dc68783b */ /* 0x000e6a0000000200 */
[----:B------:R-:W-:Y:S01]  /*5170*/  LDSM.16.M88.4 R108, [R0] ;  /* 0x00000000006c783b */ /* 0x000fe20000000200 */
[C---:B-1----:R-:W-:Y:S04]  /*5180*/  HMMA.16816.F32.BF16 R4, R16.reuse, R8, RZ ;  /* 0x000000081004723c */ /* 0x042fe800000418ff */
[----:B------:R-:W-:Y:S02]  /*5190*/  LDSM.16.M88.4 R112, [R219] ;  /* 0x00000000db70783b */ /* 0x000fe40000000200 */
[C---:B------:R-:W-:Y:S06]  /*51a0*/  HMMA.16816.F32.BF16 R8, R16.reuse, R10, RZ ;  /* 0x0000000a1008723c */ /* 0x040fec00000418ff */
[C---:B------:R-:W-:Y:S06]  /*51b0*/  HMMA.16816.F32.BF16 R12, R16.reuse, R84, RZ ;  /* 0x00000054100c723c */ /* 0x040fec00000418ff */
[----:B------:R-:W-:Y:S01]  /*51c0*/  HMMA.16816.F32.BF16 R16, R16, R86, RZ ;  /* 0x000000561010723c */ /* 0x000fe200000418ff */
[----:B------:R-:W1:Y:S05]  /*51d0*/  LDSM.16.M88.4 R84, [R220+0x800] ;  /* 0x00080000dc54783b */ /* 0x000e6a0000000200 */
[C---:B------:R-:W-:Y:S06]  /*51e0*/  HMMA.16816.F32.BF16 R4, R88.reuse, R92, R4 ;  /* 0x0000005c5804723c */ /* 0x040fec0000041804 */
[C---:B------:R-:W-:Y:S01]  /*51f0*/  HMMA.16816.F32.BF16 R8, R88.reuse, R94, R8 ;  /* 0x0000005e5808723c */ /* 0x040fe20000041808 */
[----:B------:R-:W-:Y:S05]  /*5200*/  LDSM.16.M88.4 R92, [R221+0x2000] ;  /* 0x00200000dd5c783b */ /* 0x000fea0000000200 */
[C---:B------:R-:W-:Y:S06]  /*5210*/  HMMA.16816.F32.BF16 R12, R88.reuse, R96, R12 ;  /* 0x00000060580c723c */ /* 0x040fec000004180c */
[----:B------:R-:W-:Y:S01]  /*5220*/  HMMA.16816.F32.BF16 R16, R88, R98, R16 ;  /* 0x000000625810723c */ /* 0x000fe20000041810 */
[----:B------:R-:W1:Y:S05]  /*5230*/  LDSM.16.M88.4 R88, [R219+0x800] ;  /* 0x00080000db58783b */ /* 0x000e6a0000000200 */
[C---:B------:R-:W-:Y:S01]  /*5240*/  HMMA.16816.F32.BF16 R4, R100.reuse, R104, R4 ;  /* 0x000000686404723c */ /* 0x040fe20000041804 */
[----:B------:R-:W1:Y:S05]  /*5250*/  LDSM.16.M88.4 R96, [R218+UR4+0x1a000] ;  /* 0x01a00004da60783b */ /* 0x000e6a0008000200 */
[C---:B------:R-:W-:Y:S01]  /*5260*/  HMMA.16816.F32.BF16 R8, R100.reuse, R106, R8 ;  /* 0x0000006a6408723c */ /* 0x040fe20000041808 */
[----:B------:R-:W-:Y:S05]  /*5270*/  LDSM.16.M88.4 R104, [R217+0x2000] ;  /* 0x00200000d968783b */ /* 0x000fea0000000200 */
[C---:B-1----:R-:W-:Y:S06]  /*5280*/  HMMA.16816.F32.BF16 R12, R100.reuse, R84, R12 ;  /* 0x00000054640c723c */ /* 0x042fec000004180c */
[----:B------:R-:W-:Y:S01]  /*5290*/  HMMA.16816.F32.BF16 R16, R100, R86, R16 ;  /* 0x000000566410723c */ /* 0x000fe20000041810 */
[----:B------:R-:W1:Y:S05]  /*52a0*/  LDSM.16.M88.4 R84, [R218+UR4+0x1a800] ;  /* 0x01a80004da54783b */ /* 0x000e6a0008000200 */
[C---:B------:R-:W-:Y:S01]  /*52b0*/  HMMA.16816.F32.BF16 R4, R108.reuse, R112, R4 ;  /* 0x000000706c04723c */ /* 0x040fe20000041804 */
[----:B------:R-:W1:Y:S05]  /*52c0*/  LDSM.16.M88.4 R100, [R3+0x2000] ;  /* 0x002000000364783b */ /* 0x000e6a0000000200 */
[C---:B------:R-:W-:Y:S01]  /*52d0*/  HMMA.16816.F32.BF16 R8, R108.reuse, R114, R8 ;  /* 0x000000726c08723c */ /* 0x040fe20000041808 */
[----:B------:R-:W-:Y:S05]  /*52e0*/  LDSM.16.M88.4 R112, [R220+0x2000] ;  /* 0x00200000dc70783b */ /* 0x000fea0000000200 */
[C---:B------:R-:W-:Y:S06]  /*52f0*/  HMMA.16816.F32.BF16 R12, R108.reuse, R88, R12 ;  /* 0x000000586c0c723c */ /* 0x040fec000004180c */
[----:B------:R-:W-:Y:S01]  /*5300*/  HMMA.16816.F32.BF16 R16, R108, R90, R16 ;  /* 0x0000005a6c10723c */ /* 0x000fe20000041810 */
[----:B------:R-:W1:Y:S05]  /*5310*/  LDSM.16.M88.4 R88, [R217+0x2800] ;  /* 0x00280000d958783b */ /* 0x000e6a0000000200 */
[C---:B------:R-:W-:Y:S01]  /*5320*/  HMMA.16816.F32.BF16 R4, R92.reuse, R96, R4 ;  /* 0x000000605c04723c */ /* 0x040fe20000041804 */
[----:B------:R-:W1:Y:S05]  /*5330*/  LDSM.16.M88.4 R108, [R2+0x2000] ;  /* 0x00200000026c783b */ /* 0x000e6a0000000200 */
[C---:B------:R-:W-:Y:S01]  /*5340*/  HMMA.16816.F32.BF16 R8, R92.reuse, R98, R8 ;  /* 0x000000625c08723c */ /* 0x040fe20000041808 */
[----:B------:R-:W-:Y:S05]  /*5350*/  LDSM.16.M88.4 R96, [R219+0x2000] ;  /* 0x00200000db60783b */ /* 0x000fea0000000200 */
[C---:B-1----:R-:W-:Y:S06]  /*5360*/  HMMA.16816.F32.BF16 R12, R92.reuse, R84, R12 ;  /* 0x000000545c0c723c */ /* 0x042fec000004180c */
[----:B------:R-:W-:Y:S01]  /*5370*/  HMMA.16816.F32.BF16 R16, R92, R86, R16 ;  /* 0x000000565c10723c */ /* 0x000fe20000041810 */
[----:B------:R-:W1:Y:S05]  /*5380*/  LDSM.16.M88.4 R84, [R220+0x2800] ;  /* 0x00280000dc54783b */ /* 0x000e6a0000000200 */
[C---:B------:R-:W-:Y:S01]  /*5390*/  HMMA.16816.F32.BF16 R4, R100.reuse, R104, R4 ;  /* 0x000000686404723c */ /* 0x040fe20000041804 */
[----:B------:R-:W1:Y:S05]  /*53a0*/  LDSM.16.M88.4 R92, [R0+0x2000] ;  /* 0x00200000005c783b */ /* 0x000e6a0000000200 */
[C---:B------:R-:W-:Y:S01]  /*53b0*/  HMMA.16816.F32.BF16 R8, R100.reuse, R106, R8 ;  /* 0x0000006a6408723c */ /* 0x040fe20000041808 */
[----:B------:R-:W-:Y:S05]  /*53c0*/  LDSM.16.M88.4 R104, [R218+UR4+0x1c000] ;  /* 0x01c00004da68783b */ /* 0x000fea0008000200 */
        /* <DEDUP_REMOVED lines=16> */
[----:B------:R-:W2:Y:S05]  /*54d0*/  LDSM.16.M88.4 R88, [R217+0x4800] ;  /* 0x00480000d958783b */ /* 0x000eaa0000000200 */
[C---:B------:R-:W-:Y:S01]  /*54e0*/  HMMA.16816.F32.BF16 R4, R100.reuse, R104, R4 ;  /* 0x000000686404723c */ /* 0x040fe20000041804 */
[----:B------:R-:W3:Y:S05]  /*54f0*/  LDSM.16.M88.4 R92, [R2+0x4000] ;  /* 0x00400000025c783b */ /* 0x000eea0000000200 */
[C---:B------:R-:W-:Y:S01]  /*5500*/  HMMA.16816.F32.BF16 R8, R100.reuse, R106, R8 ;  /* 0x0000006a6408723c */ /* 0x040fe20000041808 */
[----:B------:R-:W-:Y:S05]  /*5510*/  LDSM.16.M88.4 R104, [R219+0x4000] ;  /* 0x00400000db68783b */ /* 0x000fea0000000200 */
[C---:B-1----:R-:W-:Y:S06]  /*5520*/  HMMA.16816.F32.BF16 R12, R100.reuse, R84, R12 ;  /* 0x00000054640c723c */ /* 0x042fec000004180c */
[----:B------:R-:W-:Y:S01]  /*5530*/  HMMA.16816.F32.BF16 R16, R100, R86, R16 ;  /* 0x000000566410723c */ /* 0x000fe20000041810 */
[----:B------:R-:W1:Y:S05]  /*5540*/  LDSM.16.M88.4 R84, [R220+0x4800] ;  /* 0x00480000dc54783b */ /* 0x000e6a0000000200 */
[C---:B------:R-:W-:Y:S01]  /*5550*/  HMMA.16816.F32.BF16 R4, R108.reuse, R112, R4 ;  /* 0x000000706c04723c */ /* 0x040fe20000041804 */
        /* <DEDUP_REMOVED lines=37> */
[----:B------:R-:W-:Y:S01]  /*57b0*/  LEA R0, R0, R122, 0x6 ;  /* 0x0000007a00007211 */ /* 0x000fe200078e30ff */
        /* <DEDUP_REMOVED lines=20> */
[----:B--2---:R-:W-:Y:S07]  /*5900*/  @!P0 IADD3 R7, R121, UR10, RZ ;  /* 0x0000000a79078c10 */ /* 0x004fee000fffe0ff */
[----:B------:R-:W2:Y:S01]  /*5910*/  MUFU.TANH R120, R4 ;  /* 0x0000000400787308 */ /* 0x000ea20000002400 */
[----:B-1----:R-:W-:Y:S01]  /*5920*/  I2FP.F32.S32 R9, R0 ;  /* 0x0000000000097245 */ /* 0x002fe20000201400 */
[----:B------:R-:W-:Y:S08]  /*5930*/  FMUL.FTZ R12, R12, UR9 ;  /* 0x000000090c0c7c20 */ /* 0x000ff00008410000 */
[----:B------:R1:W-:Y:S01]  /*5940*/  MUFU.TANH R127, R10 ;  /* 0x0000000a007f7308 */ /* 0x0003e20000002400 */
[----:B---3--:R-:W-:Y:S01]  /*5950*/  @!P0 VIMNMX R5, R7, UR17, PT ;  /* 0x0000001107058c48 */ /* 0x008fe2000bfe0100 */
[----:B------:R-:W-:Y:S01]  /*5960*/  FMUL.FTZ R13, R13, UR9 ;  /* 0x000000090d0d7c20 */ /* 0x000fe20008410000 */
[----:B------:R-:W-:Y:S01]  /*5970*/  FMUL.FTZ R14, R14, UR9 ;  /* 0x000000090e0e7c20 */ /* 0x000fe20008410000 */
[----:B------:R-:W-:Y:S01]  /*5980*/  FMUL.FTZ R15, R15, UR9 ;  /* 0x000000090f0f7c20 */ /* 0x000fe20008410000 */
[----:B------:R-:W-:Y:S01]  /*5990*/  @!P0 ISETP.GE.AND P2, PT, R0, R5, PT ;  /* 0x000000050000820c */ /* 0x000fe20003f46270 */
[----:B------:R-:W-:Y:S01]  /*59a0*/  FMUL.FTZ R16, R16, UR9 ;  /* 0x0000000910107c20 */ /* 0x000fe20008410000 */
[----:B------:R-:W-:Y:S03]  /*59b0*/  FMUL.FTZ R17, R17, UR9 ;  /* 0x0000000911117c20 */ /* 0x000fe60008410000 */
[----:B------:R3:W4:Y:S01]  /*59c0*/  MUFU.TANH R128, R6 ;  /* 0x0000000600807308 */ /* 0x0007220000002400 */
[----:B--2---:R-:W-:Y:S01]  /*59d0*/  FFMA.FTZ R4, R9, UR5, R120 ;  /* 0x0000000509047c23 */ /* 0x004fe20008010078 */
[----:B------:R-:W-:Y:S01]  /*59e0*/  FMUL.FTZ R18, R18, UR9 ;  /* 0x0000000912127c20 */ /* 0x000fe20008410000 */
[----:B------:R-:W-:Y:S03]  /*59f0*/  FMUL.FTZ R19, R19, UR9 ;  /* 0x0000000913137c20 */ /* 0x000fe60008410000 */
[----:B------:R-:W-:Y:S04]  /*5a00*/  @!P0 FSEL R4, R4, -INF , !P2 ;  /* 0xff80000004048808 */ /* 0x000fe80005000000 */
[----:B------:R2:W2:Y:S01]  /*5a10*/  MUFU.TANH R118, R8 ;  /* 0x0000000800767308 */ /* 0x0004a20000002400 */
[----:B-1----:R-:W-:Y:S01]  /*5a20*/  FFMA.FTZ R10, R4, UR16, -R3 ;  /* 0x00000010040a7c23 */ /* 0x002fe20008010803 */
[----:B------:R-:W-:Y:S08]  /*5a30*/  @!P0 VIADDMNMX R4, R7, R129, UR17, PT ;  /* 0x0000001107048e46 */ /* 0x000ff0000b800181 */
[----:B------:R1:W-:Y:S01]  /*5a40*/  MUFU.EX2 R200, R10 ;  /* 0x0000000a00c87308 */ /* 0x0003e20000000800 */
[C---:B---3--:R-:W-:Y:S01]  /*5a50*/  IADD3 R6, R0.reuse, 0x1, RZ ;  /* 0x0000000100067810 */ /* 0x048fe20007ffe0ff */
[----:B----4-:R-:W-:Y:S01]  /*5a60*/  FFMA.FTZ R9, R9, UR5, R128 ;  /* 0x0000000509097c23 */ /* 0x010fe20008010080 */
[----:B------:R-:W-:Y:S02]  /*5a70*/  @!P0 ISETP.GE.AND P3, PT, R0, R4, PT ;  /* 0x000000040000820c */ /* 0x000fe40003f66270 */
[----:B------:R-:W-:Y:S02]  /*5a80*/  @!P0 ISETP.GE.AND P2, PT, R6, R5, PT ;  /* 0x000000050600820c */ /* 0x000fe40003f46270 */
[----:B------:R-:W-:Y:S03]  /*5a90*/  @!P0 FSEL R9, R9, -INF , !P3 ;  /* 0xff80000009098808 */ /* 0x000fe60005800000 */
[----:B------:R3:W4:Y:S01]  /*5aa0*/  MUFU.TANH R126, R11 ;  /* 0x0000000b007e7308 */ /* 0x0007220000002400 */
[----:B--2---:R-:W-:Y:S05]  /*5ab0*/  I2FP.F32.S32 R8, R6 ;  /* 0x0000000600087245 */ /* 0x004fea0000201400 */
[----:B------:R-:W-:Y:S04]  /*5ac0*/  FFMA.FTZ R2, R8, UR5, R119 ;  /* 0x0000000508027c23 */ /* 0x000fe80008010077 */
[----:B------:R-:W2:Y:S01]  /*5ad0*/  MUFU.TANH R116, R12 ;  /* 0x0000000c00747308 */ /* 0x000ea20000002400 */
[----:B-1----:R-:W-:Y:S01]  /*5ae0*/  FMUL.FTZ R10, R249, 1.4426950216293334961 ;  /* 0x3fb8aa3bf90a7820 */ /* 0x002fe20000410000 */
[----:B------:R-:W-:Y:S02]  /*5af0*/  @!P0 FSEL R2, R2, -INF , !P2 ;  /* 0xff80000002028808 */ /* 0x000fe40005000000 */
[----:B------:R-:W-:Y:S01]  /*5b00*/  @!P0 ISETP.GE.AND P2, PT, R6, R4, PT ;  /* 0x000000040600820c */ /* 0x000fe20003f46270 */
[----:B------:R-:W-:Y:S01]  /*5b10*/  FFMA.FTZ R6, R8, UR5, R125 ;  /* 0x0000000508067c23 */ /* 0x000fe2000801007d */
[----:B------:R-:W-:Y:S01]  /*5b20*/  IADD3 R8, R0, 0x9, RZ ;  /* 0x0000000900087810 */ /* 0x000fe20007ffe0ff */
[----:B------:R-:W-:Y:S01]  /*5b30*/  FFMA.FTZ R7, R2, UR16, -R3 ;  /* 0x0000001002077c23 */ /* 0x000fe20008010803 */
[----:B------:R-:W-:Y:S02]  /*5b40*/  FSEL R2, R10, RZ, P1 ;  /* 0x000000ff0a027208 */ /* 0x000fe40000800000 */
[----:B------:R-:W1:Y:S01]  /*5b50*/  MUFU.TANH R115, R13 ;  /* 0x0000000d00737308 */ /* 0x000e620000002400 */
[----:B------:R-:W-:Y:S02]  /*5b60*/  @!P0 FSEL R6, R6, -INF , !P2 ;  /* 0xff80000006068808 */ /* 0x000fe40005000000 */
[----:B---3--:R-:W-:Y:S01]  /*5b70*/  I2FP.F32.S32 R11, R8 ;  /* 0x00000008000b7245 */ /* 0x008fe20000201400 */
[--C-:B------:R-:W-:Y:S02]  /*5b80*/  FFMA.FTZ R9, R9, UR16, -R2.reuse ;  /* 0x0000001009097c23 */ /* 0x100fe40008010802 */
[----:B------:R-:W-:Y:S04]  /*5b90*/  FFMA.FTZ R6, R6, UR16, -R2 ;  /* 0x0000001006067c23 */ /* 0x000fe80008010802 */
[----:B------:R3:W-:Y:S10]  /*5ba0*/  MUFU.EX2 R199, R7 ;  /* 0x0000000700c77308 */ /* 0x0007f40000000800 */
[----:B------:R4:W-:Y:S10]  /*5bb0*/  MUFU.EX2 R208, R9 ;  /* 0x0000000900d07308 */ /* 0x0009f40000000800 */
[----:B------:R2:W-:Y:S01]  /*5bc0*/  MUFU.EX2 R207, R6 ;  /* 0x0000000600cf7308 */ /* 0x0005e20000000800 */
[----:B---3--:R-:W-:Y:S04]  /*5bd0*/  IADD3 R7, R0, 0x8, RZ ;  /* 0x0000000800077810 */ /* 0x008fe80007ffe0ff */
[----:B------:R-:W-:Y:S02]  /*5be0*/  I2FP.F32.S32 R10, R7 ;  /* 0x00000007000a7245 */ /* 0x000fe40000201400 */
[CC--:B------:R-:W-:Y:S03]  /*5bf0*/  @!P0 ISETP.GE.AND P1, PT, R7.reuse, R5.reuse, PT ;  /* 0x000000050700820c */ /* 0x0c0fe60003f26270 */
[----:B------:R-:W3:Y:S01]  /*5c00*/  MUFU.TANH R124, R14 ;  /* 0x0000000e007c7308 */ /* 0x000ee20000002400 */
[-C--:B------:R-:W-:Y:S01]  /*5c10*/  @!P0 ISETP.GE.AND P2, PT, R7, R4.reuse, PT ;  /* 0x000000040700820c */ /* 0x080fe20003f46270 */
[----:B----4-:R-:W-:Y:S01]  /*5c20*/  FFMA.FTZ R9, R10, UR5, R118 ;  /* 0x000000050a097c23 */ /* 0x010fe20008010076 */
[----:B------:R-:W-:Y:S04]  /*5c30*/  IADD3 R7, R0, 0x11, RZ ;  /* 0x0000001100077810 */ /* 0x000fe80007ffe0ff */
[----:B------:R-:W-:Y:S03]  /*5c40*/  @!P0 FSEL R9, R9, -INF , !P1 ;  /* 0xff80000009098808 */ /* 0x000fe60004800000 */
[----:B------:R-:W4:Y:S01]  /*5c50*/  MUFU.TANH R123, R15 ;  /* 0x0000000f007b7308 */ /* 0x000f220000002400 */
[----:B--2---:R-:W-:Y:S01]  /*5c60*/  FFMA.FTZ R6, R11, UR5, R117 ;  /* 0x000000050b067c23 */ /* 0x004fe20008010075 */
[----:B------:R-:W-:Y:S01]  /*5c70*/  @!P0 ISETP.GE.AND P1, PT, R8, R5, PT ;  /* 0x000000050800820c */ /* 0x000fe20003f26270 */
[--C-:B------:R-:W-:Y:S03]  /*5c80*/  FFMA.FTZ R9, R9, UR16, -R3.reuse ;  /* 0x0000001009097c23 */ /* 0x100fe60008010803 */
[----:B------:R-:W-:Y:S04]  /*5c90*/  @!P0 FSEL R6, R6, -INF , !P1 ;  /* 0xff80000006068808 */ /* 0x000fe80004800000 */
[----:B------:R2:W-:Y:S01]  /*5ca0*/  MUFU.EX2 R198, R9 ;  /* 0x0000000900c67308 */ /* 0x0005e20000000800 */
[----:B------:R-:W-:Y:S01]  /*5cb0*/  @!P0 ISETP.GE.AND P1, PT, R8, R4, PT ;  /* 0x000000040800820c */ /* 0x000fe20003f26270 */
[----:B------:R-:W-:Y:S01]  /*5cc0*/  FFMA.FTZ R6, R6, UR16, -R3 ;  /* 0x0000001006067c23 */ /* 0x000fe20008010803 */
[----:B------:R-:W-:Y:S07]  /*5cd0*/  IADD3 R8, R0, 0x10, RZ ;  /* 0x0000001000087810 */ /* 0x000fee0007ffe0ff */
[----:B------:R1:W-:Y:S10]  /*5ce0*/  MUFU.EX2 R196, R6 ;  /* 0x0000000600c47308 */ /* 0x0003f40000000800 */
[----:B------:R-:W4:Y:S01]  /*5cf0*/  MUFU.TANH R114, R16 ;  /* 0x0000001000727308 */ /* 0x000f220000002400 */
[----:B--2---:R-:W-:Y:S01]  /*5d00*/  FFMA.FTZ R9, R10, UR5, R127 ;  /* 0x000000050a097c23 */ /* 0x004fe2000801007f */
[----:B------:R-:W-:Y:S04]  /*5d10*/  I2FP.F32.S32 R10, R8 ;  /* 0x00000008000a7245 */ /* 0x000fe80000201400 */
[----:B------:R-:W-:Y:S02]  /*5d20*/  @!P0 FSEL R9, R9, -INF , !P2 ;  /* 0xff80000009098808 */ /* 0x000fe40005000000 */
[-C--:B------:R-:W-:Y:S01]  /*5d30*/  @!P0 ISETP.GE.AND P2, PT, R8, R4.reuse, PT ;  /* 0x000000040800820c */ /* 0x080fe20003f46270 */
[----:B-1----:R-:W-:Y:S01]  /*5d40*/  FFMA.FTZ R6, R11, UR5, R126 ;  /* 0x000000050b067c23 */ /* 0x002fe2000801007e */
[----:B------:R-:W-:Y:S01]  /*5d50*/  I2FP.F32.S32 R11, R7 ;  /* 0x00000007000b7245 */ /* 0x000fe20000201400 */
[--C-:B------:R-:W-:Y:S01]  /*5d60*/  FFMA.FTZ R9, R9, UR16, -R2.reuse ;  /* 0x0000001009097c23 */ /* 0x100fe20008010802 */
[----:B------:R-:W1:Y:S02]  /*5d70*/  MUFU.TANH R111, R17 ;  /* 0x00000011006f7308 */ /* 0x000e640000002400 */
[----:B------:R-:W-:Y:S02]  /*5d80*/  @!P0 FSEL R6, R6, -INF , !P1 ;  /* 0xff80000006068808 */ /* 0x000fe40004800000 */
[-C--:B------:R-:W-:Y:S02]  /*5d90*/  @!P0 ISETP.GE.AND P1, PT, R8, R5.reuse, PT ;  /* 0x000000050800820c */ /* 0x080fe40003f26270 */
[----:B------:R-:W-:Y:S01]  /*5da0*/  IADD3 R8, R0, 0x18, RZ ;  /* 0x0000001800087810 */ /* 0x000fe20007ffe0ff */
[----:B------:R-:W-:Y:S03]  /*5db0*/  FFMA.FTZ R6, R6, UR16, -R2 ;  /* 0x0000001006067c23 */ /* 0x000fe60008010802 */
[----:B------:R2:W-:Y:S10]  /*5dc0*/  MUFU.EX2 R206, R9 ;  /* 0x0000000900ce7308 */ /* 0x0005f40000000800 */
[----:B------:R3:W-:Y:S10]  /*5dd0*/  MUFU.EX2 R205, R6 ;  /* 0x0000000600cd7308 */ /* 0x0007f40000000800 */
[----:B------:R-:W1:Y:S01]  /*5de0*/  MUFU.TANH R122, R18 ;  /* 0x00000012007a7308 */ /* 0x000e620000002400 */
[----:B--2---:R-:W-:Y:S05]  /*5df0*/  FFMA.FTZ R9, R10, UR5, R116 ;  /* 0x000000050a097c23 */ /* 0x004fea0008010074 */
[----:B------:R-:W-:Y:S02]  /*5e00*/  @!P0 FSEL R9, R9, -INF , !P1 ;  /* 0xff80000009098808 */ /* 0x000fe40004800000 */
[----:B------:R-:W-:Y:S01]  /*5e10*/  @!P0 ISETP.GE.AND P1, PT, R7, R5, PT ;  /* 0x000000050700820c */ /* 0x000fe20003f26270 */
[----:B---3--:R-:W-:Y:S01]  /*5e20*/  FFMA.FTZ R6, R11, UR5, R115 ;  /* 0x000000050b067c23 */ /* 0x008fe20008010073 */
[----:B------:R-:W2:Y:S01]  /*5e30*/  MUFU.TANH R121, R19 ;  /* 0x0000001300797308 */ /* 0x000ea20000002400 */
[--C-:B------:R-:W-:Y:S03]  /*5e40*/  FFMA.FTZ R9, R9, UR16, -R3.reuse ;  /* 0x0000001009097c23 */ /* 0x100fe60008010803 */
[----:B------:R-:W-:Y:S02]  /*5e50*/  @!P0 FSEL R6, R6, -INF , !P1 ;  /* 0xff80000006068808 */ /* 0x000fe40004800000 */
[-C--:B------:R-:W-:Y:S04]  /*5e60*/  @!P0 ISETP.GE.AND P1, PT, R7, R4.reuse, PT ;  /* 0x000000040700820c */ /* 0x080fe80003f26270 */
[----:B------:R3:W-:Y:S01]  /*5e70*/  MUFU.EX2 R197, R9 ;  /* 0x0000000900c57308 */ /* 0x0007e20000000800 */
[----:B------:R-:W-:Y:S01]  /*5e80*/  FFMA.FTZ R6, R6, UR16, -R3 ;  /* 0x0000001006067c23 */ /* 0x000fe20008010803 */
[----:B------:R-:W-:Y:S08]  /*5e90*/  IADD3 R7, R0, 0x19, RZ ;  /* 0x0000001900077810 */ /* 0x000ff00007ffe0ff */
[----:B------:R4:W2:Y:S01]  /*5ea0*/  MUFU.EX2 R131, R6 ;  /* 0x0000000600837308 */ /* 0x0008a20000000800 */
[----:B---3--:R-:W-:Y:S01]  /*5eb0*/  FFMA.FTZ R9, R10, UR5, R124 ;  /* 0x000000050a097c23 */ /* 0x008fe2000801007c */
[----:B------:R-:W-:Y:S04]  /*5ec0*/  I2FP.F32.S32 R10, R7 ;  /* 0x00000007000a7245 */ /* 0x000fe80000201400 */
[----:B------:R-:W-:Y:S02]  /*5ed0*/  @!P0 FSEL R9, R9, -INF , !P2 ;  /* 0xff80000009098808 */ /* 0x000fe40005000000 */
[----:B------:R-:W-:Y:S01]  /*5ee0*/  @!P0 ISETP.GE.AND P2, PT, R8, R4, PT ;  /* 0x000000040800820c */ /* 0x000fe20003f46270 */
[----:B----4-:R-:W-:Y:S02]  /*5ef0*/  FFMA.FTZ R6, R11, UR5, R123 ;  /* 0x000000050b067c23 */ /* 0x010fe4000801007b */
[--C-:B------:R-:W-:Y:S01]  /*5f00*/  FFMA.FTZ R0, R9, UR16, -R2.reuse ;  /* 0x0000001009007c23 */ /* 0x100fe20008010802 */
[----:B------:R-:W-:Y:S02]  /*5f10*/  I2FP.F32.S32 R9, R8 ;  /* 0x0000000800097245 */ /* 0x000fe40000201400 */
[----:B------:R-:W-:Y:S01]  /*5f20*/  @!P0 FSEL R6, R6, -INF , !P1 ;  /* 0xff80000006068808 */ /* 0x000fe20004800000 */
[----:B------:R3:W-:Y:S01]  /*5f30*/  MUFU.EX2 R203, R0 ;  /* 0x0000000000cb7308 */ /* 0x0007e20000000800 */
[-C--:B------:R-:W-:Y:S03]  /*5f40*/  @!P0 ISETP.GE.AND P1, PT, R8, R5.reuse, PT ;  /* 0x000000050800820c */ /* 0x080fe60003f26270 */
[----:B------:R-:W-:Y:S06]  /*5f50*/  FFMA.FTZ R6, R6, UR16, -R2 ;  /* 0x0000001006067c23 */ /* 0x000fec0008010802 */
[----:B------:R1:W4:Y:S01]  /*5f60*/  MUFU.EX2 R204, R6 ;  /* 0x0000000600cc7308 */ /* 0x0003220000000800 */
[----:B---3--:R-:W-:Y:S05]  /*5f70*/  FFMA.FTZ R0, R9, UR5, R114 ;  /* 0x0000000509007c23 */ /* 0x008fea0008010072 */
[----:B------:R-:W-:Y:S02]  /*5f80*/  @!P0 FSEL R0, R0, -INF , !P1 ;  /* 0xff80000000008808 */ /* 0x000fe40004800000 */
[----:B------:R-:W-:Y:S01]  /*5f90*/  @!P0 ISETP.GE.AND P1, PT, R7, R5, PT ;  /* 0x000000050700820c */ /* 0x000fe20003f26270 */
[----:B-1----:R-:W-:Y:S01]  /*5fa0*/  FFMA.FTZ R6, R10, UR5, R111 ;  /* 0x000000050a067c23 */ /* 0x002fe2000801006f */
[----:B------:R-:W-:Y:S01]  /*5fb0*/  FFMA.FTZ R5, R9, UR5, R122 ;  /* 0x0000000509057c23 */ /* 0x000fe2000801007a */
[--C-:B------:R-:W-:Y:S03]  /*5fc0*/  FFMA.FTZ R0, R0, UR16, -R3.reuse ;  /* 0x0000001000007c23 */ /* 0x100fe60008010803 */
[----:B------:R-:W-:Y:S01]  /*5fd0*/  @!P0 FSEL R6, R6, -INF , !P1 ;  /* 0xff80000006068808 */ /* 0x000fe20004800000 */
[----:B------:R2:W-:Y:S01]  /*5fe0*/  MUFU.EX2 R130, R0 ;  /* 0x0000000000827308 */ /* 0x0005e20000000800 */
[----:B------:R-:W-:Y:S02]  /*5ff0*/  @!P0 ISETP.GE.AND P1, PT, R7, R4, PT ;  /* 0x000000040700820c */ /* 0x000fe40003f26270 */
[----:B------:R-:W-:Y:S01]  /*6000*/  @!P0 FSEL R5, R5, -INF , !P2 ;  /* 0xff80000005058808 */ /* 0x000fe20005000000 */
[----:B------:R-:W-:Y:S01]  /*6010*/  FFMA.FTZ R3, R6, UR16, -R3 ;  /* 0x0000001006037c23 */ /* 0x000fe20008010803 */
[----:B------:R-:W-:Y:S03]  /*6020*/  F2FP.BF16.F32.PACK_AB R4, R199, R200 ;  /* 0x000000c8c704723e */ /* 0x000fe600000010ff */
[--C-:B------:R-:W-:Y:S02]  /*6030*/  FFMA.FTZ R5, R5, UR16, -R2.reuse ;  /* 0x0000001005057c23 */ /* 0x100fe40008010802 */
[----:B------:R1:W3:Y:S01]  /*6040*/  MUFU.EX2 R129, R3 ;  /* 0x0000000300817308 */ /* 0x0002e20000000800 */
[----:B------:R4:W-:Y:S01]  /*6050*/  STS [R244+0x2a000], R4 ;  /* 0x02a00004f4007388 */ /* 0x0009e20000000800 */
[----:B--2---:R-:W-:Y:S08]  /*6060*/  FFMA.FTZ R0, R10, UR5, R121 ;  /* 0x000000050a007c23 */ /* 0x004ff00008010079 */
[----:B------:R2:W-:Y:S01]  /*6070*/  MUFU.EX2 R202, R5 ;  /* 0x0000000500ca7308 */ /* 0x0005e20000000800 */
[----:B------:R-:W-:Y:S02]  /*6080*/  @!P0 FSEL R0, R0, -INF , !P1 ;  /* 0xff80000000008808 */ /* 0x000fe40004800000 */
[----:B------:R-:W-:Y:S02]  /*6090*/  IADD3 R112, P0, R210, UR15, RZ ;  /* 0x0000000fd2707c10 */ /* 0x000fe4000ff1e0ff */
[----:B-1----:R-:W-:Y:S01]  /*60a0*/  F2FP.BF16.F32.PACK_AB R3, R207, R208 ;  /* 0x000000d0cf03723e */ /* 0x002fe200000010ff */
[----:B------:R-:W-:Y:S01]  /*60b0*/  FFMA.FTZ R2, R0, UR16, -R2 ;  /* 0x0000001000027c23 */ /* 0x000fe20008010802 */
[----:B------:R-:W-:Y:S02]  /*60c0*/  F2FP.BF16.F32.PACK_AB R0, R205, R206 ;  /* 0x000000cecd00723e */ /* 0x000fe400000010ff */
[----:B------:R-:W-:Y:S01]  /*60d0*/  IADD3.X R113, R209, UR14, RZ, P0, !PT ;  /* 0x0000000ed1717c10 */ /* 0x000fe200087fe4ff */
[----:B------:R1:W3:Y:S01]  /*60e0*/  MUFU.EX2 R201, R2 ;  /* 0x0000000200c97308 */ /* 0x0002e20000000800 */
[----:B------:R3:W-:Y:S01]  /*60f0*/  STS [R244+0x2a400], R3 ;  /* 0x02a40003f4007388 */ /* 0x0007e20000000800 */
[----:B------:R-:W-:Y:S02]  /*6100*/  PLOP3.LUT P0, PT, PT, PT, UP0, 0x80, 0x0 ;  /* 0x000000000000781c */ /* 0x000fe40003f0f008 */
[----:B--2---:R-:W-:Y:S02]  /*6110*/  F2FP.BF16.F32.PACK_AB R5, R131, R197 ;  /* 0x000000c58305723e */ /* 0x004fe400000010ff */
[----:B------:R2:W-:Y:S01]  /*6120*/  STS [R247+0x2a400], R0 ;  /* 0x02a40000f7007388 */ /* 0x0005e20000000800 */
[----:B----4-:R-:W-:Y:S04]  /*6130*/  F2FP.BF16.F32.PACK_AB R4, R204, R203 ;  /* 0x000000cbcc04723e */ /* 0x010fe800000010ff */
[----:B------:R-:W4:Y:S05]  /*6140*/  LDG.E R110, desc[UR6][R112.64] ;  /* 0x00000006706e7981 */ /* 0x000f2a000c1e1900 */
[----:B------:R-:W4:Y:S01]  /*6150*/  LDG.E R109, desc[UR6][R112.64+0x20] ;  /* 0x00002006706d7981 */ /* 0x000f22000c1e1900 */
[----:B-1----:R-:W-:Y:S05]  /*6160*/  F2FP.BF16.F32.PACK_AB R2, R196, R198 ;  /* 0x000000c6c402723e */ /* 0x002fea00000010ff */
[----:B------:R1:W-:Y:S05]  /*6170*/  STS [R247+0x2a000], R2 ;  /* 0x02a00002f7007388 */ /* 0x0003ea0000000800 */
[----:B------:R-:W-:Y:S01]  /*6180*/  STS [R245+0x2a000], R5 ;  /* 0x02a00005f5007388 */ /* 0x000fe20000000800 */
[----:B---3--:R-:W-:Y:S04]  /*6190*/  F2FP.BF16.F32.PACK_AB R3, R129, R130 ;  /* 0x000000828103723e */ /* 0x008fe800000010ff */
[----:B------:R-:W-:Y:S01]  /*61a0*/  STS [R245+0x2a400], R4 ;  /* 0x02a40004f5007388 */ /* 0x000fe20000000800 */
[----:B--2---:R-:W-:Y:S04]  /*61b0*/  LEA R0, R230, UR4, 0x1 ;  /* 0x00000004e6007c11 */ /* 0x004fe8000f8e08ff */
[----:B------:R2:W-:Y:S01]  /*61c0*/  STS [R246+0x2a000], R3 ;  /* 0x02a00003f6007388 */ /* 0x0005e20000000800 */
[----:B-1----:R-:W-:Y:S05]  /*61d0*/  F2FP.BF16.F32.PACK_AB R2, R201, R202 ;  /* 0x000000cac902723e */ /* 0x002fea00000010ff */
[----:B------:R1:W-:Y:S05]  /*61e0*/  STS [R246+0x2a400], R2 ;  /* 0x02a40002f6007388 */ /* 0x0003ea0000000800 */
[----:B------:R-:W-:Y:S01]  /*61f0*/  LDSM.16.M88.4 R16, [R0+0x10000] ;  /* 0x010000000010783b */ /* 0x000fe20000000200 */
[CC--:B--2---:R-:W-:Y:S04]  /*6200*/  IADD3 R3, R224.reuse, R0.reuse, RZ ;  /* 0x00000000e0037210 */ /* 0x0c4fe80007ffe0ff */
[----:B------:R-:W2:Y:S05]  /*6210*/  LDSM.16.M88.4 R8, [R218+UR4+0x20000] ;  /* 0x02000004da08783b */ /* 0x000eaa0008000200 */
[----:B------:R-:W3:Y:S05]  /*6220*/  LDSM.16.M88.4 R84, [R218+UR4+0x20800] ;  /* 0x02080004da54783b */ /* 0x000eea0008000200 */
[----:B------:R-:W-:Y:S05]  /*6230*/  LDSM.16.M88.4 R92, [R217+0x8000] ;  /* 0x00800000d95c783b */ /* 0x000fea0000000200 */
[----:B------:R-:W-:Y:S01]  /*6240*/  LDSM.16.M88.4 R96, [R217+0x8800] ;  /* 0x00880000d960783b */ /* 0x000fe20000000200 */
[----:B-1----:R-:W-:Y:S04]  /*6250*/  IADD3 R2, R225, R0, RZ ;  /* 0x00000000e1027210 */ /* 0x002fe80007ffe0ff */
[----:B------:R-:W-:Y:S01]  /*6260*/  LDSM.16.M88.4 R100, [R220+0x8000] ;  /* 0x00800000dc64783b */ /* 0x000fe20000000200 */
[----:B------:R-:W-:Y:S04]  /*6270*/  IADD3 R108, R224, R2, RZ ;  /* 0x00000002e06c7210 */ /* 0x000fe80007ffe0ff */
[----:B------:R-:W1:Y:S05]  /*6280*/  LDSM.16.M88.4 R88, [R2+0x10000] ;  /* 0x010000000258783b */ /* 0x000e6a0000000200 */
[----:B------:R-:W-:Y:S01]  /*6290*/  LDSM.16.M88.4 R104, [R220+0x8800] ;  /* 0x00880000dc68783b */ /* 0x000fe20000000200 */
[C---:B--2---:R-:W-:Y:S06]  /*62a0*/  HMMA.16816.F32.BF16 R4, R16.reuse, R8, RZ ;  /* 0x000000081004723c */ /* 0x044fec00000418ff */
[C---:B------:R-:W-:Y:S06]  /*62b0*/  HMMA.16816.F32.BF16 R8, R16.reuse, R10, RZ ;  /* 0x0000000a1008723c */ /* 0x040fec00000418ff */
[C---:B---3--:R-:W-:Y:S06]  /*62c0*/  HMMA.16816.F32.BF16 R12, R16.reuse, R84, RZ ;  /* 0x00000054100c723c */ /* 0x048fec00000418ff */
[----:B------:R-:W-:Y:S01]  /*62d0*/  HMMA.16816.F32.BF16 R16, R16, R86, RZ ;  /* 0x000000561010723c */ /* 0x000fe200000418ff */
[----:B------:R-:W2:Y:S05]  /*62e0*/  LDSM.16.M88.4 R84, [R3+0x10000] ;  /* 0x010000000354783b */ /* 0x000eaa0000000200 */
[C---:B-1----:R-:W-:Y:S06]  /*62f0*/  HMMA.16816.F32.BF16 R4, R88.reuse, R92, R4 ;  /* 0x0000005c5804723c */ /* 0x042fec0000041804 */
[C---:B------:R-:W-:Y:S01]  /*6300*/  HMMA.16816.F32.BF16 R8, R88.reuse, R94, R8 ;  /* 0x0000005e5808723c */ /* 0x040fe20000041808 */
[----:B------:R-:W-:Y:S05]  /*6310*/  LDSM.16.M88.4 R92, [R219+0x8000] ;  /* 0x00800000db5c783b */ /* 0x000fea0000000200 */
[C---:B------:R-:W-:Y:S06]  /*6320*/  HMMA.16816.F32.BF16 R12, R88.reuse, R96, R12 ;  /* 0x00000060580c723c */ /* 0x040fec000004180c */
[----:B------:R-:W-:Y:S01]  /*6330*/  HMMA.16816.F32.BF16 R16, R88, R98, R16 ;  /* 0x000000625810723c */ /* 0x000fe20000041810 */
[----:B------:R-:W1:Y:S05]  /*6340*/  LDSM.16.M88.4 R88, [R108+0x10000] ;  /* 0x010000006c58783b */ /* 0x000e6a0000000200 */
[----:B------:R-:W3:Y:S01]  /*6350*/  LDSM.16.M88.4 R96, [R219+0x8800] ;  /* 0x00880000db60783b */ /* 0x000ee20000000200 */
[C---:B--2---:R-:W-:Y:S06]  /*6360*/  HMMA.16816.F32.BF16 R4, R84.reuse, R100, R4 ;  /* 0x000000645404723c */ /* 0x044fec0000041804 */
[C---:B------:R-:W-:Y:S01]  /*6370*/  HMMA.16816.F32.BF16 R8, R84.reuse, R102, R8 ;  /* 0x000000665408723c */ /* 0x040fe20000041808 */
[----:B------:R-:W-:Y:S05]  /*6380*/  LDSM.16.M88.4 R100, [R218+UR4+0x22000] ;  /* 0x02200004da64783b */ /* 0x000fea0008000200 */
[C---:B------:R-:W-:Y:S06]  /*6390*/  HMMA.16816.F32.BF16 R12, R84.reuse, R104, R12 ;  /* 0x00000068540c723c */ /* 0x040fec000004180c */
[----:B------:R-:W-:Y:S01]  /*63a0*/  HMMA.16816.F32.BF16 R16, R84, R106, R16 ;  /* 0x0000006a5410723c */ /* 0x000fe20000041810 */
[----:B------:R-:W2:Y:S05]  /*63b0*/  LDSM.16.M88.4 R84, [R0+0x12000] ;  /* 0x012000000054783b */ /* 0x000eaa0000000200 */
[----:B------:R-:W2:Y:S01]  /*63c0*/  LDSM.16.M88.4 R104, [R218+UR4+0x22800] ;  /* 0x02280004da68783b */ /* 0x000ea20008000200 */
[C---:B-1----:R-:W-:Y:S06]  /*63d0*/  HMMA.16816.F32.BF16 R4, R88.reuse, R92, R4 ;  /* 0x0000005c5804723c */ /* 0x042fec0000041804 */
[C---:B------:R-:W-:Y:S01]  /*63e0*/  HMMA.16816.F32.BF16 R8, R88.reuse, R94, R8 ;  /* 0x0000005e5808723c */ /* 0x040fe20000041808 */
[----:B------:R-:W-:Y:S05]  /*63f0*/  LDSM.16.M88.4 R92, [R217+0xa000] ;  /* 0x00a00000d95c783b */ /* 0x000fea0000000200 */
[C---:B---3--:R-:W-:Y:S06]  /*6400*/  HMMA.16816.F32.BF16 R12, R88.reuse, R96, R12 ;  /* 0x00000060580c723c */ /* 0x048fec000004180c */
[----:B------:R-:W-:Y:S01]  /*6410*/  HMMA.16816.F32.BF16 R16, R88, R98, R16 ;  /* 0x000000625810723c */ /* 0x000fe20000041810 */
[----:B------:R-:W1:Y:S05]  /*6420*/  LDSM.16.M88.4 R88, [R2+0x12000] ;  /* 0x012000000258783b */ /* 0x000e6a0000000200 */
[----:B------:R-:W3:Y:S01]  /*6430*/  LDSM.16.M88.4 R96, [R217+0xa800] ;  /* 0x00a80000d960783b */ /* 0x000ee20000000200 */
[C---:B--2---:R-:W-:Y:S06]  /*6440*/  HMMA.16816.F32.BF16 R4, R84.reuse, R100, R4 ;  /* 0x000000645404723c */ /* 0x044fec0000041804 */
[C---:B------:R-:W-:Y:S01]  /*6450*/  HMMA.16816.F32.BF16 R8, R84.reuse, R102, R8 ;  /* 0x000000665408723c */ /* 0x040fe20000041808 */
[----:B------:R-:W-:Y:S05]  /*6460*/  LDSM.16.M88.4 R100, [R220+0xa000] ;  /* 0x00a00000dc64783b */ /* 0x000fea0000000200 */
[C---:B------:R-:W-:Y:S06]  /*6470*/  HMMA.16816.F32.BF16 R12, R84.reuse, R104, R12 ;  /* 0x00000068540c723c */ /* 0x040fec000004180c */
[----:B------:R-:W-:Y:S01]  /*6480*/  HMMA.16816.F32.BF16 R16, R84, R106, R16 ;  /* 0x0000006a5410723c */ /* 0x000fe20000041810 */
[----:B------:R-:W2:Y:S05]  /*6490*/  LDSM.16.M88.4 R84, [R3+0x12000] ;  /* 0x012000000354783b */ /* 0x000eaa0000000200 */
[----:B------:R-:W2:Y:S01]  /*64a0*/  LDSM.16.M88.4 R104, [R220+0xa800] ;  /* 0x00a80000dc68783b */ /* 0x000ea20000000200 */
        /* <DEDUP_REMOVED lines=13> */
[----:B------:R-:W-:Y:S01]  /*6580*/  LDSM.16.M88.4 R104, [R219+0xe800] ;  /* 0x00e80000db68783b */ /* 0x000fe20000000200 */
[C---:B-1----:R-:W-:Y:S06]  /*6590*/  HMMA.16816.F32.BF16 R4, R88.reuse, R92, R4 ;  /* 0x0000005c5804723c */ /* 0x042fec0000041804 */
[C---:B------:R-:W-:Y:S01]  /*65a0*/  HMMA.16816.F32.BF16 R8, R88.reuse, R94, R8 ;  /* 0x0000005e5808723c */ /* 0x040fe20000041808 */
[----:B------:R-:W1:Y:S05]  /*65b0*/  LDSM.16.M88.4 R92, [R218+UR4+0x24800] ;  /* 0x02480004da5c783b */ /* 0x000e6a0008000200 */
[C---:B---3--:R-:W-:Y:S06]  /*65c0*/  HMMA.16816.F32.BF16 R12, R88.reuse, R96, R12 ;  /* 0x00000060580c723c */ /* 0x048fec000004180c */
[----:B------:R-:W-:Y:S01]  /*65d0*/  HMMA.16816.F32.BF16 R16, R88, R98, R16 ;  /* 0x000000625810723c */ /* 0x000fe20000041810 */
[----:B------:R-:W-:Y:S05]  /*65e0*/  LDSM.16.M88.4 R88, [R2+0x14000] ;  /* 0x014000000258783b */ /* 0x000fea0000000200 */
[----:B------:R-:W3:Y:S01]  /*65f0*/  LDSM.16.M88.4 R96, [R217+0xc000] ;  /* 0x00c00000d960783b */ /* 0x000ee20000000200 */
[C---:B--2---:R-:W-:Y:S06]  /*6600*/  HMMA.16816.F32.BF16 R4, R84.reuse, R100, R4 ;  /* 0x000000645404723c */ /* 0x044fec0000041804 */
[C---:B------:R-:W-:Y:S01]  /*6610*/  HMMA.16816.F32.BF16 R8, R84.reuse, R102, R8 ;  /* 0x000000665408723c */ /* 0x040fe20000041808 */
[----:B------:R-:W2:Y:S05]  /*6620*/  LDSM.16.M88.4 R100, [R217+0xc800] ;  /* 0x00c80000d964783b */ /* 0x000eaa0000000200 */
[C---:B-1----:R-:W-:Y:S06]  /*6630*/  HMMA.16816.F32.BF16 R12, R84.reuse, R92, R12 ;  /* 0x0000005c540c723c */ /* 0x042fec000004180c */
[----:B------:R-:W-:Y:S01]  /*6640*/  HMMA.16816.F32.BF16 R16, R84, R94, R16 ;  /* 0x0000005e5410723c */ /* 0x000fe20000041810 */
[----:B------:R-:W-:Y:S05]  /*6650*/  LDSM.16.M88.4 R84, [R3+0x14000] ;  /* 0x014000000354783b */ /* 0x000fea0000000200 */
[----:B------:R-:W1:Y:S01]  /*6660*/  LDSM.16.M88.4 R92, [R220+0xc000] ;  /* 0x00c00000dc5c783b */ /* 0x000e620000000200 */
[C---:B---3--:R-:W-:Y:S06]  /*6670*/  HMMA.16816.F32.BF16 R4, R88.reuse, R96, R4 ;  /* 0x000000605804723c */ /* 0x048fec0000041804 */
[C---:B------:R-:W-:Y:S01]  /*6680*/  HMMA.16816.F32.BF16 R8, R88.reuse, R98, R8 ;  /* 0x000000625808723c */ /* 0x040fe20000041808 */
[----:B------:R-:W3:Y:S05]  /*6690*/  LDSM.16.M88.4 R96, [R220+0xc800] ;  /* 0x00c80000dc60783b */ /* 0x000eea0000000200 */
[C---:B--2---:R-:W-:Y:S06]  /*66a0*/  HMMA.16816.F32.BF16 R12, R88.reuse, R100, R12 ;  /* 0x00000064580c723c */ /* 0x044fec000004180c */
[----:B------:R-:W-:Y:S01]  /*66b0*/  HMMA.16816.F32.BF16 R16, R88, R102, R16 ;  /* 0x000000665810723c */ /* 0x000fe20000041810 */
[----:B------:R-:W-:Y:S05]  /*66c0*/  LDSM.16.M88.4 R88, [R108+0x14000] ;  /* 0x014000006c58783b */ /* 0x000fea0000000200 */
[----:B------:R-:W2:Y:S01]  /*66d0*/  LDSM.16.M88.4 R100, [R219+0xc000] ;  /* 0x00c00000db64783b */ /* 0x000ea20000000200 */
[C---:B-1----:R-:W-:Y:S06]  /*66e0*/  HMMA.16816.F32.BF16 R4, R84.reuse, R92, R4 ;  /* 0x0000005c5404723c */ /* 0x042fec0000041804 */
[C---:B------:R-:W-:Y:S01]  /*66f0*/  HMMA.16816.F32.BF16 R8, R84.reuse, R94, R8 ;  /* 0x0000005e5408723c */ /* 0x040fe20000041808 */
[----:B------:R-:W1:Y:S05]  /*6700*/  LDSM.16.M88.4 R92, [R219+0xc800] ;  /* 0x00c80000db5c783b */ /* 0x000e6a0000000200 */
[C---:B---3--:R-:W-:Y:S06]  /*6710*/  HMMA.16816.F32.BF16 R12, R84.reuse, R96, R12 ;  /* 0x00000060540c723c */ /* 0x048fec000004180c */
[----:B------:R-:W-:Y:S01]  /*6720*/  HMMA.16816.F32.BF16 R16, R84, R98, R16 ;  /* 0x000000625410723c */ /* 0x000fe20000041810 */
[----:B------:R-:W-:Y:S05]  /*6730*/  LDSM.16.M88.4 R84, [R0+0x16000] ;  /* 0x016000000054783b */ /* 0x000fea0000000200 */
[----:B------:R-:W3:Y:S01]  /*6740*/  LDSM.16.M88.4 R96, [R218+UR4+0x26000] ;  /* 0x02600004da60783b */ /* 0x000ee20008000200 */
[C---:B--2---:R-:W-:Y:S06]  /*6750*/  HMMA.16816.F32.BF16 R4, R88.reuse, R100, R4 ;  /* 0x000000645804723c */ /* 0x044fec0000041804 */
[C---:B------:R-:W-:Y:S01]  /*6760*/  HMMA.16816.F32.BF16 R8, R88.reuse, R102, R8 ;  /* 0x000000665808723c */ /* 0x040fe20000041808 */
[----:B------:R-:W2:Y:S05]  /*6770*/  LDSM.16.M88.4 R100, [R218+UR4+0x26800] ;  /* 0x02680004da64783b */ /* 0x000eaa0008000200 */
[C---:B-1----:R-:W-:Y:S06]  /*6780*/  HMMA.16816.F32.BF16 R12, R88.reuse, R92, R12 ;  /* 0x0000005c580c723c */ /* 0x042fec000004180c */
[----:B------:R-:W-:Y:S01]  /*6790*/  HMMA.16816.F32.BF16 R16, R88, R94, R16 ;  /* 0x0000005e5810723c */ /* 0x000fe20000041810 */
[----:B------:R1:W-:Y:S05]  /*67a0*/  LDSM.16.M88.4 R88, [R2+0x16000] ;  /* 0x016000000258783b */ /* 0x0003ea0000000200 */
[----:B------:R-:W4:Y:S01]  /*67b0*/  LDSM.16.M88.4 R92, [R217+0xe000] ;  /* 0x00e00000d95c783b */ /* 0x000f220000000200 */
[C---:B---3--:R-:W-:Y:S06]  /*67c0*/  HMMA.16816.F32.BF16 R4, R84.reuse, R96, R4 ;  /* 0x000000605404723c */ /* 0x048fec0000041804 */
[C---:B------:R-:W-:Y:S01]  /*67d0*/  HMMA.16816.F32.BF16 R8, R84.reuse, R98, R8 ;  /* 0x000000625408723c */ /* 0x040fe20000041808 */
[----:B------:R-:W3:Y:S04]  /*67e0*/  LDSM.16.M88.4 R96, [R217+0xe800] ;  /* 0x00e80000d960783b */ /* 0x000ee80000000200 */
[----:B-1----:R-:W-:Y:S01]  /*67f0*/  FFMA.FTZ R2, -R119, R119, 1 ;  /* 0x3f80000077027423 */ /* 0x002fe20000010177 */
[C---:B--2---:R-:W-:Y:S05]  /*6800*/  HMMA.16816.F32.BF16 R12, R84.reuse, R100, R12 ;  /* 0x00000064540c723c */ /* 0x044fea000004180c */
[----:B------:R-:W-:Y:S01]  /*6810*/  FMUL.FTZ R2, R2, UR9 ;  /* 0x0000000902027c20 */ /* 0x000fe20008410000 */
[----:B------:R-:W-:Y:S01]  /*6820*/  HMMA.16816.F32.BF16 R16, R84, R102, R16 ;  /* 0x000000665410723c */ /* 0x000fe20000041810 */
[----:B------:R1:W-:Y:S05]  /*6830*/  LDSM.16.M88.4 R84, [R3+0x16000] ;  /* 0x016000000354783b */ /* 0x0003ea0000000200 */
[----:B------:R-:W2:Y:S01]  /*6840*/  LDSM.16.M88.4 R100, [R220+0xe000] ;  /* 0x00e00000dc64783b */ /* 0x000ea20000000200 */
[C---:B----4-:R-:W-:Y:S06]  /*6850*/  HMMA.16816.F32.BF16 R4, R88.reuse, R92, R4 ;  /* 0x0000005c5804723c */ /* 0x050fec0000041804 */
[C---:B------:R-:W-:Y:S01]  /*6860*/  HMMA.16816.F32.BF16 R8, R88.reuse, R94, R8 ;  /* 0x0000005e5808723c */ /* 0x040fe20000041808 */
[----:B------:R-:W4:Y:S05]  /*6870*/  LDSM.16.M88.4 R92, [R220+0xe800] ;  /* 0x00e80000dc5c783b */ /* 0x000f2a0000000200 */
[C---:B---3--:R-:W-:Y:S05]  /*6880*/  HMMA.16816.F32.BF16 R12, R88.reuse, R96, R12 ;  /* 0x00000060580c723c */ /* 0x048fea000004180c */
[----:B-1----:R-:W-:Y:S01]  /*6890*/  FFMA.FTZ R3, -R120, R120, 1 ;  /* 0x3f80000078037423 */ /* 0x002fe20000010178 */
[----:B------:R-:W-:Y:S01]  /*68a0*/  HMMA.16816.F32.BF16 R16, R88, R98, R16 ;  /* 0x000000625810723c */ /* 0x000fe20000041810 */
[----:B------:R-:W-:Y:S04]  /*68b0*/  LDSM.16.M88.4 R88, [R108+0x16000] ;  /* 0x016000006c58783b */ /* 0x000fe80000000200 */
[----:B------:R-:W-:Y:S01]  /*68c0*/  FMUL.FTZ R3, R3, UR9 ;  /* 0x0000000903037c20 */ /* 0x000fe20008410000 */
[----:B------:R-:W1:Y:S01]  /*68d0*/  LDSM.16.M88.4 R96, [R219+0xe000] ;  /* 0x00e00000db60783b */ /* 0x000e620000000200 */
[C---:B--2---:R-:W-:Y:S06]  /*68e0*/  HMMA.16816.F32.BF16 R4, R84.reuse, R100, R4 ;  /* 0x000000645404723c */ /* 0x044fec0000041804 */
[C---:B------:R-:W-:Y:S06]  /*68f0*/  HMMA.16816.F32.BF16 R8, R84.reuse, R102, R8 ;  /* 0x000000665408723c */ /* 0x040fec0000041808 */
[C---:B----4-:R-:W-:Y:S06]  /*6900*/  HMMA.16816.F32.BF16 R12, R84.reuse, R92, R12 ;  /* 0x0000005c540c723c */ /* 0x050fec000004180c */
[----:B------:R-:W-:Y:S07]  /*6910*/  HMMA.16816.F32.BF16 R16, R84, R94, R16 ;  /* 0x0000005e5410723c */ /* 0x000fee0000041810 */
[----:B------:R-:W-:Y:S01]  /*6920*/  FFMA.FTZ R85, -R117, R117, 1 ;  /* 0x3f80000075557423 */ /* 0x000fe20000010175 */
[----:B------:R-:W-:Y:S01]  /*6930*/  FFMA.FTZ R84, -R111, R111, 1 ;  /* 0x3f8000006f547423 */ /* 0x000fe2000001016f */
[C---:B-1----:R-:W-:Y:S05]  /*6940*/  HMMA.16816.F32.BF16 R4, R88.reuse, R96, R4 ;  /* 0x000000605804723c */ /* 0x042fea0000041804 */
[----:B------:R-:W-:Y:S01]  /*6950*/  FMUL.FTZ R85, R85, UR9 ;  /* 0x0000000955557c20 */ /* 0x000fe20008410000 */
[C---:B------:R-:W-:Y:S05]  /*6960*/  HMMA.16816.F32.BF16 R8, R88.reuse, R98, R8 ;  /* 0x000000625808723c */ /* 0x040fea0000041808 */
[----:B------:R-:W-:Y:S01]  /*6970*/  FMUL.FTZ R84, R84, UR9 ;  /* 0x0000000954547c20 */ /* 0x000fe20008410000 */
[C---:B------:R-:W-:Y:S05]  /*6980*/  HMMA.16816.F32.BF16 R12, R88.reuse, R104, R12 ;  /* 0x00000068580c723c */ /* 0x040fea000004180c */
[----:B------:R-:W-:Y:S01]  /*6990*/  FFMA.FTZ R87, -R127, R127, 1 ;  /* 0x3f8000007f577423 */ /* 0x000fe2000001017f */
[----:B------:R-:W-:Y:S05]  /*69a0*/  HMMA.16816.F32.BF16 R16, R88, R106, R16 ;  /* 0x0000006a5810723c */ /* 0x000fea0000041810 */
[----:B------:R-:W-:Y:S01]  /*69b0*/  FFMA.FTZ R86, -R126, R126, 1 ;  /* 0x3f8000007e567423 */ /* 0x000fe2000001017e */
        /* <DEDUP_REMOVED lines=9> */
[----:B------:R-:W-:Y:S01]  /*6a50*/  FMUL.FTZ R5, R198, R5 ;  /* 0x00000005c6057220 */ /* 0x000fe20000410000 */
[----:B------:R-:W-:Y:S01]  /*6a60*/  FMUL.FTZ R2, R2, R4 ;  /* 0x0000000402027220 */ /* 0x000fe20000410000 */
[----:B------:R-:W-:Y:S01]  /*6a70*/  FADD.FTZ R9, -R110, R12 ;  /* 0x0000000c6e097221 */ /* 0x000fe20000010100 */
[----:B------:R-:W-:Y:S01]  /*6a80*/  FMUL.FTZ R0, R0, UR9 ;  /* 0x0000000900007c20 */ /* 0x000fe20008410000 */
[----:B------:R-:W-:Y:S01]  /*6a90*/  FMUL.FTZ R8, R196, R8 ;  /* 0x00000008c4087220 */ /* 0x000fe20000410000 */
[C---:B------:R-:W-:Y:S01]  /*6aa0*/  FADD.FTZ R12, -R110.reuse, R13 ;  /* 0x0000000d6e0c7221 */ /* 0x040fe20000010100 */
[----:B------:R-:W-:Y:S01]  /*6ab0*/  FMUL.FTZ R9, R197, R9 ;  /* 0x00000009c5097220 */ /* 0x000fe20000410000 */
[C---:B------:R-:W-:Y:S01]  /*6ac0*/  FADD.FTZ R17, -R110.reuse, R17 ;  /* 0x000000116e117221 */ /* 0x040fe20000010100 */
[----:B------:R-:W-:Y:S01]  /*6ad0*/  FADD.FTZ R4, -R110, R16 ;  /* 0x000000106e047221 */ /* 0x000fe20000010100 */
[----:B------:R-:W-:Y:S01]  /*6ae0*/  F2FP.BF16.F32.PACK_AB R16, R2, R3 ;  /* 0x000000030210723e */ /* 0x000fe200000010ff */
[----:B------:R-:W-:Y:S01]  /*6af0*/  FMUL.FTZ R0, R0, R5 ;  /* 0x0000000500007220 */ /* 0x000fe20000410000 */
[----:B------:R-:W-:Y:S01]  /*6b00*/  FMUL.FTZ R5, R129, R17 ;  /* 0x0000001181057220 */ /* 0x000fe20000410000 */
[----:B------:R-:W-:Y:S01]  /*6b10*/  FFMA.FTZ R2, -R116, R116, 1 ;  /* 0x3f80000074027423 */ /* 0x000fe20000010174 */
[----:B------:R-:W-:Y:S01]  /*6b20*/  FFMA.FTZ R17, -R115, R115, 1 ;  /* 0x3f80000073117423 */ /* 0x000fe20000010173 */
[----:B------:R-:W-:Y:S01]  /*6b30*/  FFMA.FTZ R3, -R114, R114, 1 ;  /* 0x3f80000072037423 */ /* 0x000fe20000010172 */
[----:B------:R-:W-:Y:S01]  /*6b40*/  FMUL.FTZ R12, R131, R12 ;  /* 0x0000000c830c7220 */ /* 0x000fe20000410000 */
[----:B------:R-:W-:Y:S01]  /*6b50*/  FMUL.FTZ R85, R85, R8 ;  /* 0x0000000855557220 */ /* 0x000fe20000410000 */
[----:B------:R-:W-:Y:S01]  /*6b60*/  FMUL.FTZ R4, R130, R4 ;  /* 0x0000000482047220 */ /* 0x000fe20000410000 */
[----:B------:R-:W-:Y:S01]  /*6b70*/  FMUL.FTZ R2, R2, UR9 ;  /* 0x0000000902027c20 */ /* 0x000fe20008410000 */
        /* <DEDUP_REMOVED lines=8> */
[----:B------:R-:W-:Y:S01]  /*6c00*/  FFMA.FTZ R0, -R128, R128, 1 ;  /* 0x3f80000080007423 */ /* 0x000fe20000010180 */
[----:B------:R-:W-:Y:S01]  /*6c10*/  FFMA.FTZ R5, -R125, R125, 1 ;  /* 0x3f8000007d057423 */ /* 0x000fe2000001017d */
[----:B------:R-:W-:Y:S01]  /*6c20*/  F2FP.BF16.F32.PACK_AB R17, R17, R2 ;  /* 0x000000021111723e */ /* 0x000fe200000010ff */
[----:B------:R-:W-:Y:S01]  /*6c30*/  FMUL.FTZ R2, R208, R6 ;  /* 0x00000006d0027220 */ /* 0x000fe20000410000 */
[----:B------:R-:W-:Y:S01]  /*6c40*/  F2FP.BF16.F32.PACK_AB R84, R84, R3 ;  /* 0x000000035454723e */ /* 0x000fe200000010ff */
[----:B------:R-:W-:Y:S01]  /*6c50*/  FMUL.FTZ R3, R207, R7 ;  /* 0x00000007cf037220 */ /* 0x000fe20000410000 */
[----:B------:R-:W-:Y:S01]  /*6c60*/  FMUL.FTZ R0, R0, UR9 ;  /* 0x0000000900007c20 */ /* 0x000fe20008410000 */
[----:B------:R-:W-:Y:S01]  /*6c70*/  FMUL.FTZ R5, R5, UR9 ;  /* 0x0000000905057c20 */ /* 0x000fe20008410000 */
[C---:B------:R-:W-:Y:S01]  /*6c80*/  FADD.FTZ R18, -R109.reuse, R18 ;  /* 0x000000126d127221 */ /* 0x040fe20000010100 */
[----:B------:R-:W-:Y:S01]  /*6c90*/  FADD.FTZ R7, -R109, R14 ;  /* 0x0000000e6d077221 */ /* 0x000fe20000010100 */
[----:B------:R-:W-:Y:S01]  /*6ca0*/  FMUL.FTZ R0, R0, R2 ;  /* 0x0000000200007220 */ /* 0x000fe20000410000 */
[----:B------:R-:W-:Y:S01]  /*6cb0*/  FMUL.FTZ R5, R5, R3 ;  /* 0x0000000305057220 */ /* 0x000fe20000410000 */
[C---:B------:R-:W-:Y:S01]  /*6cc0*/  FADD.FTZ R3, -R109.reuse, R15 ;  /* 0x0000000f6d037221 */ /* 0x040fe20000010100 */
[C---:B------:R-:W-:Y:S01]  /*6cd0*/  FADD.FTZ R2, -R109.reuse, R19 ;  /* 0x000000136d027221 */ /* 0x040fe20000010100 */
[C---:B------:R-:W-:Y:S01]  /*6ce0*/  FADD.FTZ R4, -R109.reuse, R10 ;  /* 0x0000000a6d047221 */ /* 0x040fe20000010100 */
[----:B------:R-:W-:Y:S01]  /*6cf0*/  FADD.FTZ R6, -R109, R11 ;  /* 0x0000000b6d067221 */ /* 0x000fe20000010100 */
[----:B------:R-:W-:Y:S01]  /*6d00*/  F2FP.BF16.F32.PACK_AB R5, R5, R0 ;  /* 0x000000000505723e */ /* 0x000fe200000010ff */
[----:B------:R-:W-:Y:S01]  /*6d10*/  FMUL.FTZ R0, R202, R18 ;  /* 0x00000012ca007220 */ /* 0x000fe20000410000 */
[----:B------:R-:W-:Y:S01]  /*6d20*/  FFMA.FTZ R15, -R124, R124, 1 ;  /* 0x3f8000007c0f7423 */ /* 0x000fe2000001017c */
        /* <DEDUP_REMOVED lines=116> */
.L_x_992:
        /* <DEDUP_REMOVED lines=175> */
.L_x_993:
        /* <DEDUP_REMOVED lines=630> */
.L_x_995:
        /* <DEDUP_REMOVED lines=23> */
.L_x_996:
        /* <DEDUP_REMOVED lines=62> */
.L_x_998:
[----:B------:R-:W-:Y:S05]  /*ac10*/  BSYNC B0 ;  /* 0x0000000000007941 */ /* 0x000fea0003800000 */
.L_x_997:
        /* <DEDUP_REMOVED lines=21> */
.L_x_1000:
[----:B------:R-:W-:Y:S05]  /*ad70*/  BSYNC B0 ;  /* 0x0000000000007941 */ /* 0x000fea0003800000 */
.L_x_999:
        /* <DEDUP_REMOVED lines=38> */
.L_x_1002:
[----:B------:R-:W-:Y:S05]  /*afe0*/  BSYNC B0 ;  /* 0x0000000000007941 */ /* 0x000fea0003800000 */
.L_x_1001:
        /* <DEDUP_REMOVED lines=21> */
.L_x_973:
[----:B------:R-:W-:Y:S05]  /*b140*/  BSYNC B1 ;  /* 0x0000000000017941 */ /* 0x000fea0003800000 */
.L_x_959:
        /* <DEDUP_REMOVED lines=9> */
.L_x_1003:
[----:B------:R-:W-:Y:S05]  /*b1e0*/  EXIT ;  /* 0x000000000000794d */ /* 0x000fea0003800000 */
.L_x_1005:
        /* <DEDUP_REMOVED lines=9> */
.L_x_1059:


//--------------------- .text._ZN5flash25flash_bwd_dot_do_o_kernelILb0E23Flash_bwd_kernel_traitsILi256ELi64ELi64ELi8ELi4ELi2ELi2ELb0ELb0EN7cutlass10bfloat16_tE19Flash_kernel_traitsILi256ELi64ELi64ELi8ES3_EEEEvNS_16Flash_bwd_paramsE --------------------------
	.section	.text._ZN5flash25flash_bwd_dot_do_o_kernelILb0E23Flash_bwd_kernel_traitsILi256ELi64ELi64ELi8ELi4ELi2ELi2ELb0ELb0EN7cutlass10bfloat16_tE19Flash_kernel_traitsILi256ELi64ELi64ELi8ES3_EEEEvNS_16Flash_bwd_paramsE,"ax",@progbits
	.align	128
        .global         _ZN5flash25flash_bwd_dot_do_o_kernelILb0E23Flash_bwd_kernel_traitsILi256ELi64ELi64ELi8ELi4ELi2ELi2ELb0ELb0EN7cutlass10bfloat16_tE19Flash_kernel_traitsILi256ELi64ELi64ELi8ES3_EEEEvNS_16Flash_bwd_paramsE
        .type           _ZN5flash25flash_bwd_dot_do_o_kernelILb0E23Flash_bwd_kernel_traitsILi256ELi64ELi64ELi8ELi4ELi2ELi2ELb0ELb0EN7cutlass10bfloat16_tE19Flash_kernel_traitsILi256ELi64ELi64ELi8ES3_EEEEvNS_16Flash_bwd_paramsE,@function
        .size           _ZN5flash25flash_bwd_dot_do_o_kernelILb0E23Flash_bwd_kernel_traitsILi256ELi64ELi64ELi8ELi4ELi2ELi2ELb0ELb0EN7cutlass10bfloat16_tE19Flash_kernel_traitsILi256ELi64ELi64ELi8ES3_EEEEvNS_16Flash_bwd_paramsE,(.L_x_1060 - _ZN5flash25flash_bwd_dot_do_o_kernelILb0E23Flash_bwd_kernel_traitsILi256ELi64ELi64ELi8ELi4ELi2ELi2ELb0ELb0EN7cutlass10bfloat16_tE19Flash_kernel_traitsILi256ELi64ELi64ELi8ES3_EEEEvNS_16Flash_bwd_paramsE)
        .other          _ZN5flash25flash_bwd_dot_do_o_kernelILb0E23Flash_bwd_kernel_traitsILi256ELi64ELi64ELi8ELi4ELi2ELi2ELb0ELb0EN7cutlass10bfloat16_tE19Flash_kernel_traitsILi256ELi64ELi64ELi8ES3_EEEEvNS_16Flash_bwd_paramsE,@"STO_CUDA_ENTRY STV_DEFAULT"
_ZN5flash25flash_bwd_dot_do_o_kernelILb0E23Flash_bwd_kernel_traitsILi256ELi64ELi64ELi8ELi4ELi2ELi2ELb0ELb0EN7cutlass10bfloat16_tE19Flash_kernel_traitsILi256ELi64ELi64ELi8ES3_EEEEvNS_16Flash_bwd_paramsE:
.text._ZN5flash25flash_bwd_dot_do_o_kernelILb0E23Flash_bwd_kernel_traitsILi256ELi64ELi64ELi8ELi4ELi2ELi2ELb0ELb0EN7cutlass10bfloat16_tE19Flash_kernel_traitsILi256ELi64ELi64ELi8ES3_EEEEvNS_16Flash_bwd_paramsE:
        /* <DEDUP_REMOVED lines=56> */
.L_x_1006:
[----:B------:R-:W0:Y:S08]  /*0380*/  LDC R6, c[0x0][0x270] ;  /* 0x00009c00ff067b82 */ /* 0x000e300000000800 */
[----:B------:R-:W1:Y:S01]  /*0390*/  LDC R3, c[0x0][0x2d4] ;  /* 0x0000b500ff037b82 */ /* 0x000e620000000800 */
[----:B0-----:R-:W-:-:S04]  /*03a0*/  IMAD R6, R9, R6, UR5 ;  /* 0x0000000509067e24 */ /* 0x001fc8000f8e0206 */
[----:B-1----:R-:W-:-:S07]  /*03b0*/  IMAD R6, R6, R3, RZ ;  /* 0x0000000306067224 */ /* 0x002fce00078e02ff */
.L_x_1007:
        /* <DEDUP_REMOVED lines=74> */
.L_x_1009:
[----:B------:R-:W-:Y:S05]  /*0860*/  BSYNC B0 ;  /* 0x0000000000007941 */ /* 0x000fea0003800000 */
.L_x_1008:
        /* <DEDUP_REMOVED lines=23> */
.L_x_1011:
[----:B------:R-:W-:Y:S05]  /*09e0*/  BSYNC B0 ;  /* 0x0000000000007941 */ /* 0x000fea0003800000 */
.L_x_1010:
        /* <DEDUP_REMOVED lines=30> */
.L_x_1013:
[----:B------:R-:W-:Y:S05]  /*0bd0*/  BSYNC B0 ;  /* 0x0000000000007941 */ /* 0x000fea0003800000 */
.L_x_1012:
        /* <DEDUP_REMOVED lines=31> */
.L_x_1015:
[----:B------:R-:W-:Y:S05]  /*0dd0*/  BSYNC B0 ;  /* 0x0000000000007941 */ /* 0x000fea0003800000 */
.L_x_1014:
        /* <DEDUP_REMOVED lines=219> */
.L_x_1016:
        /* <DEDUP_REMOVED lines=15> */
.L_x_1060:


//--------------------- .text._ZN5flash25flash_bwd_dot_do_o_kernelILb1E23Flash_bwd_kernel_traitsILi256ELi64ELi64ELi8ELi4ELi2ELi2ELb0ELb0EN7cutlass10bfloat16_tE19Flash_kernel_traitsILi256ELi64ELi64ELi8ES3_EEEEvNS_16Flash_bwd_paramsE --------------------------
	.section	.text._ZN5flash25flash_bwd_dot_do_o_kernelILb1E23Flash_bwd_kernel_traitsILi256ELi64ELi64ELi8ELi4ELi2ELi2ELb0ELb0EN7cutlass10bfloat16_tE19Flash_kernel_traitsILi256ELi64ELi64ELi8ES3_EEEEvNS_16Flash_bwd_paramsE,"ax",@progbits
	.align	128
        .global         _ZN5flash25flash_bwd_dot_do_o_kernelILb1E23Flash_bwd_kernel_traitsILi256ELi64ELi64ELi8ELi4ELi2ELi2ELb0ELb0EN7cutlass10bfloat16_tE19Flash_kernel_traitsILi256ELi64ELi64ELi8ES3_EEEEvNS_16Flash_bwd_paramsE
        .type           _ZN5flash25flash_bwd_dot_do_o_kernelILb1E23Flash_bwd_kernel_traitsILi256ELi64ELi64ELi8ELi4ELi2ELi2ELb0ELb0EN7cutlass10bfloat16_tE19Flash_kernel_traitsILi256ELi64ELi64ELi8ES3_EEEEvNS_16Flash_bwd_paramsE,@function
        .size           _ZN5flash25flash_bwd_dot_do_o_kernelILb1E23Flash_bwd_kernel_traitsILi256ELi64ELi64ELi8ELi4ELi2ELi2ELb0ELb0EN7cutlass10bfloat16_tE19Flash_kernel_traitsILi256ELi64ELi64ELi8ES3_EEEEvNS_16Flash_bwd_paramsE,(.L_x_1061 - _ZN5flash25flash_bwd_dot_do_o_kernelILb1E23Flash_bwd_kernel_traitsILi256ELi64ELi64ELi8ELi4ELi2ELi2ELb0ELb0EN7cutlass10bfloat16_tE19Flash_kernel_traitsILi256ELi64ELi64ELi8ES3_EEEEvNS_16Flash_bwd_paramsE)
        .other          _ZN5flash25flash_bwd_dot_do_o_kernelILb1E23Flash_bwd_kernel_traitsILi256ELi64ELi64ELi8ELi4ELi2ELi2ELb0ELb0EN7cutlass10bfloat16_tE19Flash_kernel_traitsILi256ELi64ELi64ELi8ES3_EEEEvNS_16Flash_bwd_paramsE,@"STO_CUDA_ENTRY STV_DEFAULT"
_ZN5flash25flash_bwd_dot_do_o_kernelILb1E23Flash_bwd_kernel_traitsILi256ELi64ELi64ELi8ELi4ELi2ELi2ELb0ELb0EN7cutlass10bfloat16_tE19Flash_kernel_traitsILi256ELi64ELi64ELi8ES3_EEEEvNS_16Flash_bwd_paramsE:
.text._ZN5flash25flash_bwd_dot_do_o_kernelILb1E23Flash_bwd_kernel_traitsILi256ELi64ELi64ELi8ELi4ELi2ELi2ELb0ELb0EN7cutlass10bfloat16_tE19Flash_kernel_traitsILi256ELi64ELi64ELi8ES3_EEEEvNS_16Flash_bwd_paramsE:
        /* <DEDUP_REMOVED lines=65> */
.L_x_1017:
        /* <DEDUP_REMOVED lines=27> */
.L_x_1018:
[----:B------:R-:W-:-:S04]  /*05c0*/  IMAD R38, R15, R31, R36 ;  /* 0x0000001f0f267224 */ /* 0x000fc800078e0224 */
[----:B------:R-:W-:-:S07]  /*05d0*/  IMAD R38, R38, R16, RZ ;  /* 0x0000001026267224 */ /* 0x000fce00078e02ff */
.L_x_1019:
        /* <DEDUP_REMOVED lines=81> */
.L_x_1021:
[----:B------:R-:W-:Y:S05]  /*0af0*/  BSYNC B0 ;  /* 0x0000000000007941 */ /* 0x000fea0003800000 */
.L_x_1020:
        /* <DEDUP_REMOVED lines=24> */
.L_x_1023:
[----:B------:R-:W-:Y:S05]  /*0c80*/  BSYNC B0 ;  /* 0x0000000000007941 */ /* 0x000fea0003800000 */
.L_x_1022:
        /* <DEDUP_REMOVED lines=35> */
.L_x_1025:
[----:B------:R-:W-:Y:S05]  /*0ec0*/  BSYNC B0 ;  /* 0x0000000000007941 */ /* 0x000fea0003800000 */
.L_x_1024:
        /* <DEDUP_REMOVED lines=32> */
.L_x_1027:
[----:B------:R-:W-:Y:S05]  /*10d0*/  BSYNC B0 ;  /* 0x0000000000007941 */ /* 0x000fea0003800000 */
.L_x_1026:
        /* <DEDUP_REMOVED lines=240> */
.L_x_1028:
        /* <DEDUP_REMOVED lines=10> */
.L_x_1061:


//--------------------- .nv.shared._ZN5flash27flash_bwd_convert_dq_kernelI23Flash_bwd_kernel_traitsILi256ELi64ELi32ELi8ELi4ELi1ELi2ELb1ELb1EN7cutlass10bfloat16_tE19Flash_kernel_traitsILi256ELi64ELi32ELi8ES3_EEEEvNS_16Flash_bwd_paramsEi --------------------------
	.section	.nv.shared._ZN5flash27flash_bwd_convert_dq_kernelI23Flash_bwd_kernel_traitsILi256ELi64ELi32ELi8ELi4ELi1ELi2ELb1ELb1EN7cutlass10bfloat16_tE19Flash_kernel_traitsILi256ELi64ELi32ELi8ES3_EEEEvNS_16Flash_bwd_paramsEi,"aw",@nobits
	.sectionflags	@""
	.align	16
	.zero		1024


//--------------------- .nv.shared.reserved.0     --------------------------
	.section	.nv.shared.reserved.0,"aw",@nobits
	.weak		__nv_reservedSMEM_offset_0_alias
	.size		__nv_reservedSMEM_offset_0_alias, 0, 0
	.other		__nv_reservedSMEM_offset_0_alias,@"STO_CUDA_RESERVED_SHARED STV_DEFAULT"
__nv_reservedSMEM_offset_0_alias:
	.zero		0


//--------------------- .nv.global                --------------------------
	.section	.nv.global,"aw",@nobits
.nv.global:
	.type		_ZN73_INTERNAL_7983b5e8_37_flash_bwd_hdim256_bf16_causal_sm80_cu_a6473388_28464cute1_E,@object
	.size		_ZN73_INTERNAL_7983b5e8_37_flash_bwd_hdim256_bf16_causal_sm80_cu_a6473388_28464cute1_E,(_ZN73_INTERNAL_7983b5e8_37_flash_bwd_hdim256_bf16_causal_sm80_cu_a6473388_28464cuda3std3__45__cpo6cbeginE - _ZN73_INTERNAL_7983b5e8_37_flash_bwd_hdim256_bf16_causal_sm80_cu_a6473388_28464cute1_E)
_ZN73_INTERNAL_7983b5e8_37_flash_bwd_hdim256_bf16_causal_sm80_cu_a6473388_28464cute1_E:
	.zero		1
	.type		_ZN73_INTERNAL_7983b5e8_37_flash_bwd_hdim256_bf16_causal_sm80_cu_a6473388_28464cuda3std3__45__cpo6cbeginE,@object
	.size		_ZN73_INTERNAL_7983b5e8_37_flash_bwd_hdim256_bf16_causal_sm80_cu_a6473388_28464cuda3std3__45__cpo6cbeginE,(_ZN73_INTERNAL_7983b5e8_37_flash_bwd_hdim256_bf16_causal_sm80_cu_a6473388_28464cuda3std3__48in_placeE - _ZN73_INTERNAL_7983b5e8_37_flash_bwd_hdim256_bf16_causal_sm80_cu_a6473388_28464cuda3std3__45__cpo6cbeginE)
_ZN73_INTERNAL_7983b5e8_37_flash_bwd_hdim256_bf16_causal_sm80_cu_a6473388_28464cuda3std3__45__cpo6cbeginE:
	.zero		1
	.type		_ZN73_INTERNAL_7983b5e8_37_flash_bwd_hdim256_bf16_causal_sm80_cu_a6473388_28464cuda3std3__48in_placeE,@object
	.size		_ZN73_INTERNAL_7983b5e8_37_flash_bwd_hdim256_bf16_causal_sm80_cu_a6473388_28464cuda3std3__48in_placeE,(_ZN73_INTERNAL_7983b5e8_37_flash_bwd_hdim256_bf16_causal_sm80_cu_a6473388_28464cuda3std6ranges3__45__cpo9iter_moveE - _ZN73_INTERNAL_7983b5e8_37_flash_bwd_hdim256_bf16_causal_sm80_cu_a6473388_28464cuda3std3__48in_placeE)
_ZN73_INTERNAL_7983b5e8_37_flash_bwd_hdim256_bf16_causal_sm80_cu_a6473388_28464cuda3std3__48in_placeE:
	.zero		1
	.type		_ZN73_INTERNAL_7983b5e8_37_flash_bwd_hdim256_bf16_causal_sm80_cu_a6473388_28464cuda3std6ranges3__45__cpo9iter_moveE,@object
	.size		_ZN73_INTERNAL_7983b5e8_37_flash_bwd_hdim256_bf16_causal_sm80_cu_a6473388_28464cuda3std6ranges3__45__cpo9iter_moveE,(_ZN73_INTERNAL_7983b5e8_37_flash_bwd_hdim256_bf16_causal_sm80_cu_a6473388_28464cuda3std3__45__cpo5beginE - _ZN73_INTERNAL_7983b5e8_37_flash_bwd_hdim256_bf16_causal_sm80_cu_a6473388_28464cuda3std6ranges3__45__cpo9iter_moveE)
_ZN73_INTERNAL_7983b5e8_37_flash_bwd_hdim256_bf16_causal_sm80_cu_a6473388_28464cuda3std6ranges3__45__cpo9iter_moveE:
	.zero		1
	.type		_ZN73_INTERNAL_7983b5e8_37_flash_bwd_hdim256_bf16_causal_sm80_cu_a6473388_28464cuda3std3__45__cpo5beginE,@object
	.size		_ZN73_INTERNAL_7983b5e8_37_flash_bwd_hdim256_bf16_causal_sm80_cu_a6473388_28464cuda3std3__45__cpo5beginE,(_ZN73_INTERNAL_7983b5e8_37_flash_bwd_hdim256_bf16_causal_sm80_cu_a6473388_28464cuda3std3__475_GLOBAL__N__7983b5e8_37_flash_bwd_hdim256_bf16_causal_sm80_cu_a6473388_28466ignoreE - _ZN73_INTERNAL_7983b5e8_37_flash_bwd_hdim256_bf16_causal_sm80_cu_a6473388_28464cuda3std3__45__cpo5beginE)
_ZN73_INTERNAL_7983b5e8_37_flash_bwd_hdim256_bf16_causal_sm80_cu_a6473388_28464cuda3std3__45__cpo5beginE:
	.zero		1
	.type		_ZN73_INTERNAL_7983b5e8_37_flash_bwd_hdim256_bf16_causal_sm80_cu_a6473388_28464cuda3std3__475_GLOBAL__N__7983b5e8_37_flash_bwd_hdim256_bf16_causal_sm80_cu_a6473388_28466ignoreE,@object
	.size		_ZN73_INTERNAL_7983b5e8_37_flash_bwd_hdim256_bf16_causal_sm80_cu_a6473388_28464cuda3std3__475_GLOBAL__N__7983b5e8_37_flash_bwd_hdim256_bf16_causal_sm80_cu_a6473388_28466ignoreE,(_ZN73_INTERNAL_7983b5e8_37_flash_bwd_hdim256_bf16_causal_sm80_cu_a6473388_28464cute7productE - _ZN73_INTERNAL_7983b5e8_37_flash_bwd_hdim256_bf16_causal_sm80_cu_a6473388_28464cuda3std3__475_GLOBAL__N__7983b5e8_37_flash_bwd_hdim256_bf16_causal_sm80_cu_a6473388_28466ignoreE)
_ZN73_INTERNAL_7983b5e8_37_flash_bwd_hdim256_bf16_causal_sm80_cu_a6473388_28464cuda3std3__475_GLOBAL__N__7983b5e8_37_flash_bwd_hdim256_bf16_causal_sm80_cu_a6473388_28466ignoreE:
	.zero		1
	.type		_ZN73_INTERNAL_7983b5e8_37_flash_bwd_hdim256_bf16_causal_sm80_cu_a6473388_28464cute7productE,@object
	.size		_ZN73_INTERNAL_7983b5e8_37_flash_bwd_hdim256_bf16_causal_sm80_cu_a6473388_28464cute7productE,(_ZN73_INTERNAL_7983b5e8_37_flash_bwd_hdim256_bf16_causal_sm80_cu_a6473388_28464cuda3std3__45__cpo3endE - _ZN73_INTERNAL_7983b5e8_37_flash_bwd_hdim256_bf16_causal_sm80_cu_a6473388_28464cute7productE)
_ZN73_INTERNAL_7983b5e8_37_flash_bwd_hdim256_bf16_causal_sm80_cu_a6473388_28464cute7productE:
	.zero		1
	.type		_ZN73_INTERNAL_7983b5e8_37_flash_bwd_hdim256_bf16_causal_sm80_cu_a6473388_28464cuda3std3__45__cpo3endE,@object
	.size		_ZN73_INTERNAL_7983b5e8_37_flash_bwd_hdim256_bf16_causal_sm80_cu_a6473388_28464cuda3std3__45__cpo3endE,(_ZN73_INTERNAL_7983b5e8_37_flash_bwd_hdim256_bf16_causal_sm80_cu_a6473388_28464cuda3std3__419piecewise_constructE - _ZN73_INTERNAL_7983b5e8_37_flash_bwd_hdim256_bf16_causal_sm80_cu_a6473388_28464cuda3std3__45__cpo3endE)
_ZN73_INTERNAL_7983b5e8_37_flash_bwd_hdim256_bf16_causal_sm80_cu_a6473388_28464cuda3std3__45__cpo3endE:
	.zero		1
	.type		_ZN73_INTERNAL_7983b5e8_37_flash_bwd_hdim256_bf16_causal_sm80_cu_a6473388_28464cuda3std3__419piecewise_constructE,@object
	.size		_ZN73_INTERNAL_7983b5e8_37_flash_bwd_hdim256_bf16_causal_sm80_cu_a6473388_28464cuda3std3__419piecewise_constructE,(_ZN73_INTERNAL_7983b5e8_37_flash_bwd_hdim256_bf16_causal_sm80_cu_a6473388_28464cuda3std3__45__cpo4cendE - _ZN73_INTERNAL_7983b5e8_37_flash_bwd_hdim256_bf16_causal_sm80_cu_a6473388_28464cuda3std3__419piecewise_constructE)
_ZN73_INTERNAL_7983b5e8_37_flash_bwd_hdim256_bf16_causal_sm80_cu_a6473388_28464cuda3std3__419piecewise_constructE:
	.zero		1
	.type		_ZN73_INTERNAL_7983b5e8_37_flash_bwd_hdim256_bf16_causal_sm80_cu_a6473388_28464cuda3std3__45__cpo4cendE,@object
	.size		_ZN73_INTERNAL_7983b5e8_37_flash_bwd_hdim256_bf16_causal_sm80_cu_a6473388_28464cuda3std3__45__cpo4cendE,(_ZN73_INTERNAL_7983b5e8_37_flash_bwd_hdim256_bf16_causal_sm80_cu_a6473388_28464cuda3std6ranges3__45__cpo4swapE - _ZN73_INTERNAL_7983b5e8_37_flash_bwd_hdim256_bf16_causal_sm80_cu_a6473388_28464cuda3std3__45__cpo4cendE)
_ZN73_INTERNAL_7983b5e8_37_flash_bwd_hdim256_bf16_causal_sm80_cu_a6473388_28464cuda3std3__45__cpo4cendE:
	.zero		1
	.type		_ZN73_INTERNAL_7983b5e8_37_flash_bwd_hdim256_bf16_causal_sm80_cu_a6473388_28464cuda3std6ranges3__45__cpo4swapE,@object
	.size		_ZN73_INTERNAL_7983b5e8_37_flash_bwd_hdim256_bf16_causal_sm80_cu_a6473388_28464cuda3std6ranges3__45__cpo4swapE,(.L_7 - _ZN73_INTERNAL_7983b5e8_37_flash_bwd_hdim256_bf16_causal_sm80_cu_a6473388_28464cuda3std6ranges3__45__cpo4swapE)
_ZN73_INTERNAL_7983b5e8_37_flash_bwd_hdim256_bf16_causal_sm80_cu_a6473388_28464cuda3std6ranges3__45__cpo4swapE:
	.zero		1
.L_7:


//--------------------- .nv.shared._ZN5flash44flash_bwd_dq_dk_dv_loop_seqk_parallel_kernelI23Flash_bwd_kernel_traitsILi256ELi64ELi32ELi8ELi4ELi1ELi2ELb1ELb1EN7cutlass10bfloat16_tE19Flash_kernel_traitsILi256ELi64ELi32ELi8ES3_EELb0ELb1ELb0ELb0ELb0ELb0ELb0EEEvNS_16Flash_bwd_paramsE --------------------------
	.section	.nv.shared._ZN5flash44flash_bwd_dq_dk_dv_loop_seqk_parallel_kernelI23Flash_bwd_kernel_traitsILi256ELi64ELi32ELi8ELi4ELi1ELi2ELb1ELb1EN7cutlass10bfloat16_tE19Flash_kernel_traitsILi256ELi64ELi32ELi8ES3_EELb0ELb1ELb0ELb0ELb0ELb0ELb0EEEvNS_16Flash_bwd_paramsE,"aw",@nobits
	.sectionflags	@""
	.align	16
	.zero		1024


//--------------------- .nv.shared._ZN5flash44flash_bwd_dq_dk_dv_loop_seqk_parallel_kernelI23Flash_bwd_kernel_traitsILi256ELi64ELi32ELi8ELi4ELi1ELi2ELb1ELb1EN7cutlass10bfloat16_tE19Flash_kernel_traitsILi256ELi64ELi32ELi8ES3_EELb0ELb1ELb0ELb0ELb0ELb0ELb1EEEvNS_16Flash_bwd_paramsE --------------------------
	.section	.nv.shared._ZN5flash44flash_bwd_dq_dk_dv_loop_seqk_parallel_kernelI23Flash_bwd_kernel_traitsILi256ELi64ELi32ELi8ELi4ELi1ELi2ELb1ELb1EN7cutlass10bfloat16_tE19Flash_kernel_traitsILi256ELi64ELi32ELi8ES3_EELb0ELb1ELb0ELb0ELb0ELb0ELb1EEEvNS_16Flash_bwd_paramsE,"aw",@nobits
	.sectionflags	@""
	.align	16
	.zero		1024


//--------------------- .nv.shared._ZN5flash44flash_bwd_dq_dk_dv_loop_seqk_parallel_kernelI23Flash_bwd_kernel_traitsILi256ELi64ELi32ELi8ELi4ELi1ELi2ELb1ELb1EN7cutlass10bfloat16_tE19Flash_kernel_traitsILi256ELi64ELi32ELi8ES3_EELb0ELb1ELb0ELb0ELb0ELb1ELb0EEEvNS_16Flash_bwd_paramsE --------------------------
	.section	.nv.shared._ZN5flash44flash_bwd_dq_dk_dv_loop_seqk_parallel_kernelI23Flash_bwd_kernel_traitsILi256ELi64ELi32ELi8ELi4ELi1ELi2ELb1ELb1EN7cutlass10bfloat16_tE19Flash_kernel_traitsILi256ELi64ELi32ELi8ES3_EELb0ELb1ELb0ELb0ELb0ELb1ELb0EEEvNS_16Flash_bwd_paramsE,"aw",@nobits
	.sectionflags	@""
	.align	16
	.zero		1024


//--------------------- .nv.shared._ZN5flash44flash_bwd_dq_dk_dv_loop_seqk_parallel_kernelI23Flash_bwd_kernel_traitsILi256ELi64ELi32ELi8ELi4ELi1ELi2ELb1ELb1EN7cutlass10bfloat16_tE19Flash_kernel_traitsILi256ELi64ELi32ELi8ES3_EELb0ELb1ELb0ELb0ELb0ELb1ELb1EEEvNS_16Flash_bwd_paramsE --------------------------
	.section	.nv.shared._ZN5flash44flash_bwd_dq_dk_dv_loop_seqk_parallel_kernelI23Flash_bwd_kernel_traitsILi256ELi64ELi32ELi8ELi4ELi1ELi2ELb1ELb1EN7cutlass10bfloat16_tE19Flash_kernel_traitsILi256ELi64ELi32ELi8ES3_EELb0ELb1ELb0ELb0ELb0ELb1ELb1EEEvNS_16Flash_bwd_paramsE,"aw",@nobits
	.sectionflags	@""
	.align	16
	.zero		1024


//--------------------- .nv.shared._ZN5flash44flash_bwd_dq_dk_dv_loop_seqk_parallel_kernelI23Flash_bwd_kernel_traitsILi256ELi64ELi32ELi8ELi4ELi1ELi2ELb1ELb1EN7cutlass10bfloat16_tE19Flash_kernel_traitsILi256ELi64ELi32ELi8ES3_EELb0ELb1ELb0ELb1ELb0ELb0ELb0EEEvNS_16Flash_bwd_paramsE --------------------------
	.section	.nv.shared._ZN5flash44flash_bwd_dq_dk_dv_loop_seqk_parallel_kernelI23Flash_bwd_kernel_traitsILi256ELi64ELi32ELi8ELi4ELi1ELi2ELb1ELb1EN7cutlass10bfloat16_tE19Flash_kernel_traitsILi256ELi64ELi32ELi8ES3_EELb0ELb1ELb0ELb1ELb0ELb0ELb0EEEvNS_16Flash_bwd_paramsE,"aw",@nobits
	.sectionflags	@""
	.align	16
	.zero		1024


//--------------------- .nv.shared._ZN5flash44flash_bwd_dq_dk_dv_loop_seqk_parallel_kernelI23Flash_bwd_kernel_traitsILi256ELi64ELi32ELi8ELi4ELi1ELi2ELb1ELb1EN7cutlass10bfloat16_tE19Flash_kernel_traitsILi256ELi64ELi32ELi8ES3_EELb0ELb1ELb0ELb1ELb0ELb0ELb1EEEvNS_16Flash_bwd_paramsE --------------------------
	.section	.nv.shared._ZN5flash44flash_bwd_dq_dk_dv_loop_seqk_parallel_kernelI23Flash_bwd_kernel_traitsILi256ELi64ELi32ELi8ELi4ELi1ELi2ELb1ELb1EN7cutlass10bfloat16_tE19Flash_kernel_traitsILi256ELi64ELi32ELi8ES3_EELb0ELb1ELb0ELb1ELb0ELb0ELb1EEEvNS_16Flash_bwd_paramsE,"aw",@nobits
	.sectionflags	@""
	.align	16
	.zero		1024


//--------------------- .nv.shared._ZN5flash25flash_bwd_dot_do_o_kernelILb0E23Flash_bwd_kernel_traitsILi256ELi64ELi32ELi8ELi4ELi1ELi2ELb1ELb1EN7cutlass10bfloat16_tE19Flash_kernel_traitsILi256ELi64ELi32ELi8ES3_EEEEvNS_16Flash_bwd_paramsE --------------------------
	.section	.nv.shared._ZN5flash25flash_bwd_dot_do_o_kernelILb0E23Flash_bwd_kernel_traitsILi256ELi64ELi32ELi8ELi4ELi1ELi2ELb1ELb1EN7cutlass10bfloat16_tE19Flash_kernel_traitsILi256ELi64ELi32ELi8ES3_EEEEvNS_16Flash_bwd_paramsE,"aw",@nobits
	.sectionflags	@""
	.align	16
	.zero		1024


//--------------------- .nv.shared._ZN5flash25flash_bwd_dot_do_o_kernelILb1E23Flash_bwd_kernel_traitsILi256ELi64ELi32ELi8ELi4ELi1ELi2ELb1ELb1EN7cutlass10bfloat16_tE19Flash_kernel_traitsILi256ELi64ELi32ELi8ES3_EEEEvNS_16Flash_bwd_paramsE --------------------------
	.section	.nv.shared._ZN5flash25flash_bwd_dot_do_o_kernelILb1E23Flash_bwd_kernel_traitsILi256ELi64ELi32ELi8ELi4ELi1ELi2ELb1ELb1EN7cutlass10bfloat16_tE19Flash_kernel_traitsILi256ELi64ELi32ELi8ES3_EEEEvNS_16Flash_bwd_paramsE,"aw",@nobits
	.sectionflags	@""
	.align	16
	.zero		1024


//--------------------- .nv.shared._ZN5flash44flash_bwd_dq_dk_dv_loop_seqk_parallel_kernelI23Flash_bwd_kernel_traitsILi256ELi64ELi64ELi8ELi4ELi2ELi2ELb0ELb1EN7cutlass10bfloat16_tE19Flash_kernel_traitsILi256ELi64ELi64ELi8ES3_EELb0ELb1ELb0ELb0ELb0ELb0ELb0EEEvNS_16Flash_bwd_paramsE --------------------------
	.section	.nv.shared._ZN5flash44flash_bwd_dq_dk_dv_loop_seqk_parallel_kernelI23Flash_bwd_kernel_traitsILi256ELi64ELi64ELi8ELi4ELi2ELi2ELb0ELb1EN7cutlass10bfloat16_tE19Flash_kernel_traitsILi256ELi64ELi64ELi8ES3_EELb0ELb1ELb0ELb0ELb0ELb0ELb0EEEvNS_16Flash_bwd_paramsE,"aw",@nobits
	.sectionflags	@""
	.align	16
	.zero		1024


//--------------------- .nv.shared._ZN5flash44flash_bwd_dq_dk_dv_loop_seqk_parallel_kernelI23Flash_bwd_kernel_traitsILi256ELi64ELi64ELi8ELi4ELi2ELi2ELb0ELb1EN7cutlass10bfloat16_tE19Flash_kernel_traitsILi256ELi64ELi64ELi8ES3_EELb0ELb1ELb0ELb0ELb0ELb1ELb0EEEvNS_16Flash_bwd_paramsE --------------------------
	.section	.nv.shared._ZN5flash44flash_bwd_dq_dk_dv_loop_seqk_parallel_kernelI23Flash_bwd_kernel_traitsILi256ELi64ELi64ELi8ELi4ELi2ELi2ELb0ELb1EN7cutlass10bfloat16_tE19Flash_kernel_traitsILi256ELi64ELi64ELi8ES3_EELb0ELb1ELb0ELb0ELb0ELb1ELb0EEEvNS_16Flash_bwd_paramsE,"aw",@nobits
	.sectionflags	@""
	.align	16
	.zero		1024


//--------------------- .nv.shared._ZN5flash44flash_bwd_dq_dk_dv_loop_seqk_parallel_kernelI23Flash_bwd_kernel_traitsILi256ELi64ELi64ELi8ELi4ELi2ELi2ELb0ELb1EN7cutlass10bfloat16_tE19Flash_kernel_traitsILi256ELi64ELi64ELi8ES3_EELb0ELb1ELb0ELb1ELb0ELb0ELb0EEEvNS_16Flash_bwd_paramsE --------------------------
	.section	.nv.shared._ZN5flash44flash_bwd_dq_dk_dv_loop_seqk_parallel_kernelI23Flash_bwd_kernel_traitsILi256ELi64ELi64ELi8ELi4ELi2ELi2ELb0ELb1EN7cutlass10bfloat16_tE19Flash_kernel_traitsILi256ELi64ELi64ELi8ES3_EELb0ELb1ELb0ELb1ELb0ELb0ELb0EEEvNS_16Flash_bwd_paramsE,"aw",@nobits
	.sectionflags	@""
	.align	16
	.zero		1024


//--------------------- .nv.shared._ZN5flash44flash_bwd_dq_dk_dv_loop_seqk_parallel_kernelI23Flash_bwd_kernel_traitsILi256ELi64ELi64ELi8ELi4ELi2ELi2ELb0ELb0EN7cutlass10bfloat16_tE19Flash_kernel_traitsILi256ELi64ELi64ELi8ES3_EELb0ELb1ELb0ELb0ELb0ELb0ELb0EEEvNS_16Flash_bwd_paramsE --------------------------
	.section	.nv.shared._ZN5flash44flash_bwd_dq_dk_dv_loop_seqk_parallel_kernelI23Flash_bwd_kernel_traitsILi256ELi64ELi64ELi8ELi4ELi2ELi2ELb0ELb0EN7cutlass10bfloat16_tE19Flash_kernel_traitsILi256ELi64ELi64ELi8ES3_EELb0ELb1ELb0ELb0ELb0ELb0ELb0EEEvNS_16Flash_bwd_paramsE,"aw",@nobits
	.sectionflags	@""
	.align	16
	.zero		1024


//--------------------- .nv.shared._ZN5flash44flash_bwd_dq_dk_dv_loop_seqk_parallel_kernelI23Flash_bwd_kernel_traitsILi256ELi64ELi64ELi8ELi4ELi2ELi2ELb0ELb0EN7cutlass10bfloat16_tE19Flash_kernel_traitsILi256ELi64ELi64ELi8ES3_EELb0ELb1ELb0ELb0ELb0ELb1ELb0EEEvNS_16Flash_bwd_paramsE --------------------------
	.section	.nv.shared._ZN5flash44flash_bwd_dq_dk_dv_loop_seqk_parallel_kernelI23Flash_bwd_kernel_traitsILi256ELi64ELi64ELi8ELi4ELi2ELi2ELb0ELb0EN7cutlass10bfloat16_tE19Flash_kernel_traitsILi256ELi64ELi64ELi8ES3_EELb0ELb1ELb0ELb0ELb0ELb1ELb0EEEvNS_16Flash_bwd_paramsE,"aw",@nobits
	.sectionflags	@""
	.align	16
	.zero		1024


//--------------------- .nv.shared._ZN5flash44flash_bwd_dq_dk_dv_loop_seqk_parallel_kernelI23Flash_bwd_kernel_traitsILi256ELi64ELi64ELi8ELi4ELi2ELi2ELb0ELb0EN7cutlass10bfloat16_tE19Flash_kernel_traitsILi256ELi64ELi64ELi8ES3_EELb0ELb1ELb0ELb1ELb0ELb0ELb0EEEvNS_16Flash_bwd_paramsE --------------------------
	.section	.nv.shared._ZN5flash44flash_bwd_dq_dk_dv_loop_seqk_parallel_kernelI23Flash_bwd_kernel_traitsILi256ELi64ELi64ELi8ELi4ELi2ELi2ELb0ELb0EN7cutlass10bfloat16_tE19Flash_kernel_traitsILi256ELi64ELi64ELi8ES3_EELb0ELb1ELb0ELb1ELb0ELb0ELb0EEEvNS_16Flash_bwd_paramsE,"aw",@nobits
	.sectionflags	@""
	.align	16
	.zero		1024


//--------------------- .nv.shared._ZN5flash27flash_bwd_convert_dq_kernelI23Flash_bwd_kernel_traitsILi256ELi64ELi64ELi8ELi4ELi2ELi2ELb0ELb1EN7cutlass10bfloat16_tE19Flash_kernel_traitsILi256ELi64ELi64ELi8ES3_EEEEvNS_16Flash_bwd_paramsEi --------------------------
	.section	.nv.shared._ZN5flash27flash_bwd_convert_dq_kernelI23Flash_bwd_kernel_traitsILi256ELi64ELi64ELi8ELi4ELi2ELi2ELb0ELb1EN7cutlass10bfloat16_tE19Flash_kernel_traitsILi256ELi64ELi64ELi8ES3_EEEEvNS_16Flash_bwd_paramsEi,"aw",@nobits
	.sectionflags	@""
	.align	16
	.zero		1024


//--------------------- .nv.shared._ZN5flash44flash_bwd_dq_dk_dv_loop_seqk_parallel_kernelI23Flash_bwd_kernel_traitsILi256ELi64ELi64ELi8ELi4ELi2ELi2ELb0ELb1EN7cutlass10bfloat16_tE19Flash_kernel_traitsILi256ELi64ELi64ELi8ES3_EELb1ELb1ELb0ELb0ELb0ELb0ELb0EEEvNS_16Flash_bwd_paramsE --------------------------
	.section	.nv.shared._ZN5flash44flash_bwd_dq_dk_dv_loop_seqk_parallel_kernelI23Flash_bwd_kernel_traitsILi256ELi64ELi64ELi8ELi4ELi2ELi2ELb0ELb1EN7cutlass10bfloat16_tE19Flash_kernel_traitsILi256ELi64ELi64ELi8ES3_EELb1ELb1ELb0ELb0ELb0ELb0ELb0EEEvNS_16Flash_bwd_paramsE,"aw",@nobits
	.sectionflags	@""
	.align	16
	.zero		1024


//--------------------- .nv.shared._ZN5flash44flash_bwd_dq_dk_dv_loop_seqk_parallel_kernelI23Flash_bwd_kernel_traitsILi256ELi64ELi64ELi8ELi4ELi2ELi2ELb0ELb1EN7cutlass10bfloat16_tE19Flash_kernel_traitsILi256ELi64ELi64ELi8ES3_EELb0ELb1ELb0ELb0ELb0ELb0ELb1EEEvNS_16Flash_bwd_paramsE --------------------------
	.section	.nv.shared._ZN5flash44flash_bwd_dq_dk_dv_loop_seqk_parallel_kernelI23Flash_bwd_kernel_traitsILi256ELi64ELi64ELi8ELi4ELi2ELi2ELb0ELb1EN7cutlass10bfloat16_tE19Flash_kernel_traitsILi256ELi64ELi64ELi8ES3_EELb0ELb1ELb0ELb0ELb0ELb0ELb1EEEvNS_16Flash_bwd_paramsE,"aw",@nobits
	.sectionflags	@""
	.align	16
	.zero		1024


//--------------------- .nv.shared._ZN5flash44flash_bwd_dq_dk_dv_loop_seqk_parallel_kernelI23Flash_bwd_kernel_traitsILi256ELi64ELi64ELi8ELi4ELi2ELi2ELb0ELb1EN7cutlass10bfloat16_tE19Flash_kernel_traitsILi256ELi64ELi64ELi8ES3_EELb1ELb1ELb0ELb0ELb0ELb1ELb0EEEvNS_16Flash_bwd_paramsE --------------------------
	.section	.nv.shared._ZN5flash44flash_bwd_dq_dk_dv_loop_seqk_parallel_kernelI23Flash_bwd_kernel_traitsILi256ELi64ELi64ELi8ELi4ELi2ELi2ELb0ELb1EN7cutlass10bfloat16_tE19Flash_kernel_traitsILi256ELi64ELi64ELi8ES3_EELb1ELb1ELb0ELb0ELb0ELb1ELb0EEEvNS_16Flash_bwd_paramsE,"aw",@nobits
	.sectionflags	@""
	.align	16
	.zero		1024


//--------------------- .nv.shared._ZN5flash44flash_bwd_dq_dk_dv_loop_seqk_parallel_kernelI23Flash_bwd_kernel_traitsILi256ELi64ELi64ELi8ELi4ELi2ELi2ELb0ELb1EN7cutlass10bfloat16_tE19Flash_kernel_traitsILi256ELi64ELi64ELi8ES3_EELb0ELb1ELb0ELb0ELb0ELb1ELb1EEEvNS_16Flash_bwd_paramsE --------------------------
	.section	.nv.shared._ZN5flash44flash_bwd_dq_dk_dv_loop_seqk_parallel_kernelI23Flash_bwd_kernel_traitsILi256ELi64ELi64ELi8ELi4ELi2ELi2ELb0ELb1EN7cutlass10bfloat16_tE19Flash_kernel_traitsILi256ELi64ELi64ELi8ES3_EELb0ELb1ELb0ELb0ELb0ELb1ELb1EEEvNS_16Flash_bwd_paramsE,"aw",@nobits
	.sectionflags	@""
	.align	16
	.zero		1024


//--------------------- .nv.shared._ZN5flash44flash_bwd_dq_dk_dv_loop_seqk_parallel_kernelI23Flash_bwd_kernel_traitsILi256ELi64ELi64ELi8ELi4ELi2ELi2ELb0ELb1EN7cutlass10bfloat16_tE19Flash_kernel_traitsILi256ELi64ELi64ELi8ES3_EELb1ELb1ELb0ELb1ELb0ELb0ELb0EEEvNS_16Flash_bwd_paramsE --------------------------
	.section	.nv.shared._ZN5flash44flash_bwd_dq_dk_dv_loop_seqk_parallel_kernelI23Flash_bwd_kernel_traitsILi256ELi64ELi64ELi8ELi4ELi2ELi2ELb0ELb1EN7cutlass10bfloat16_tE19Flash_kernel_traitsILi256ELi64ELi64ELi8ES3_EELb1ELb1ELb0ELb1ELb0ELb0ELb0EEEvNS_16Flash_bwd_paramsE,"aw",@nobits
	.sectionflags	@""
	.align	16
	.zero		1024


//--------------------- .nv.shared._ZN5flash44flash_bwd_dq_dk_dv_loop_seqk_parallel_kernelI23Flash_bwd_kernel_traitsILi256ELi64ELi64ELi8ELi4ELi2ELi2ELb0ELb1EN7cutlass10bfloat16_tE19Flash_kernel_traitsILi256ELi64ELi64ELi8ES3_EELb0ELb1ELb0ELb1ELb0ELb0ELb1EEEvNS_16Flash_bwd_paramsE --------------------------
	.section	.nv.shared._ZN5flash44flash_bwd_dq_dk_dv_loop_seqk_parallel_kernelI23Flash_bwd_kernel_traitsILi256ELi64ELi64ELi8ELi4ELi2ELi2ELb0ELb1EN7cutlass10bfloat16_tE19Flash_kernel_traitsILi256ELi64ELi64ELi8ES3_EELb0ELb1ELb0ELb1ELb0ELb0ELb1EEEvNS_16Flash_bwd_paramsE,"aw",@nobits
	.sectionflags	@""
	.align	16
	.zero		1024


//--------------------- .nv.shared._ZN5flash25flash_bwd_dot_do_o_kernelILb0E23Flash_bwd_kernel_traitsILi256ELi64ELi64ELi8ELi4ELi2ELi2ELb0ELb1EN7cutlass10bfloat16_tE19Flash_kernel_traitsILi256ELi64ELi64ELi8ES3_EEEEvNS_16Flash_bwd_paramsE --------------------------
	.section	.nv.shared._ZN5flash25flash_bwd_dot_do_o_kernelILb0E23Flash_bwd_kernel_traitsILi256ELi64ELi64ELi8ELi4ELi2ELi2ELb0ELb1EN7cutlass10bfloat16_tE19Flash_kernel_traitsILi256ELi64ELi64ELi8ES3_EEEEvNS_16Flash_bwd_paramsE,"aw",@nobits
	.sectionflags	@""
	.align	16
	.zero		1024


//--------------------- .nv.shared._ZN5flash25flash_bwd_dot_do_o_kernelILb1E23Flash_bwd_kernel_traitsILi256ELi64ELi64ELi8ELi4ELi2ELi2ELb0ELb1EN7cutlass10bfloat16_tE19Flash_kernel_traitsILi256ELi64ELi64ELi8ES3_EEEEvNS_16Flash_bwd_paramsE --------------------------
	.section	.nv.shared._ZN5flash25flash_bwd_dot_do_o_kernelILb1E23Flash_bwd_kernel_traitsILi256ELi64ELi64ELi8ELi4ELi2ELi2ELb0ELb1EN7cutlass10bfloat16_tE19Flash_kernel_traitsILi256ELi64ELi64ELi8ES3_EEEEvNS_16Flash_bwd_paramsE,"aw",@nobits
	.sectionflags	@""
	.align	16
	.zero		1024


//--------------------- .nv.shared._ZN5flash27flash_bwd_convert_dq_kernelI23Flash_bwd_kernel_traitsILi256ELi64ELi64ELi8ELi4ELi2ELi2ELb0ELb0EN7cutlass10bfloat16_tE19Flash_kernel_traitsILi256ELi64ELi64ELi8ES3_EEEEvNS_16Flash_bwd_paramsEi --------------------------
	.section	.nv.shared._ZN5flash27flash_bwd_convert_dq_kernelI23Flash_bwd_kernel_traitsILi256ELi64ELi64ELi8ELi4ELi2ELi2ELb0ELb0EN7cutlass10bfloat16_tE19Flash_kernel_traitsILi256ELi64ELi64ELi8ES3_EEEEvNS_16Flash_bwd_paramsEi,"aw",@nobits
	.sectionflags	@""
	.align	16
	.zero		1024


//--------------------- .nv.shared._ZN5flash44flash_bwd_dq_dk_dv_loop_seqk_parallel_kernelI23Flash_bwd_kernel_traitsILi256ELi64ELi64ELi8ELi4ELi2ELi2ELb0ELb0EN7cutlass10bfloat16_tE19Flash_kernel_traitsILi256ELi64ELi64ELi8ES3_EELb1ELb1ELb0ELb0ELb0ELb0ELb0EEEvNS_16Flash_bwd_paramsE --------------------------
	.section	.nv.shared._ZN5flash44flash_bwd_dq_dk_dv_loop_seqk_parallel_kernelI23Flash_bwd_kernel_traitsILi256ELi64ELi64ELi8ELi4ELi2ELi2ELb0ELb0EN7cutlass10bfloat16_tE19Flash_kernel_traitsILi256ELi64ELi64ELi8ES3_EELb1ELb1ELb0ELb0ELb0ELb0ELb0EEEvNS_16Flash_bwd_paramsE,"aw",@nobits
	.sectionflags	@""
	.align	16
	.zero		1024


//--------------------- .nv.shared._ZN5flash44flash_bwd_dq_dk_dv_loop_seqk_parallel_kernelI23Flash_bwd_kernel_traitsILi256ELi64ELi64ELi8ELi4ELi2ELi2ELb0ELb0EN7cutlass10bfloat16_tE19Flash_kernel_traitsILi256ELi64ELi64ELi8ES3_EELb0ELb1ELb0ELb0ELb0ELb0ELb1EEEvNS_16Flash_bwd_paramsE --------------------------
	.section	.nv.shared._ZN5flash44flash_bwd_dq_dk_dv_loop_seqk_parallel_kernelI23Flash_bwd_kernel_traitsILi256ELi64ELi64ELi8ELi4ELi2ELi2ELb0ELb0EN7cutlass10bfloat16_tE19Flash_kernel_traitsILi256ELi64ELi64ELi8ES3_EELb0ELb1ELb0ELb0ELb0ELb0ELb1EEEvNS_16Flash_bwd_paramsE,"aw",@nobits
	.sectionflags	@""
	.align	16
	.zero		1024


//--------------------- .nv.shared._ZN5flash44flash_bwd_dq_dk_dv_loop_seqk_parallel_kernelI23Flash_bwd_kernel_traitsILi256ELi64ELi64ELi8ELi4ELi2ELi2ELb0ELb0EN7cutlass10bfloat16_tE19Flash_kernel_traitsILi256ELi64ELi64ELi8ES3_EELb1ELb1ELb0ELb0ELb0ELb1ELb0EEEvNS_16Flash_bwd_paramsE --------------------------
	.section	.nv.shared._ZN5flash44flash_bwd_dq_dk_dv_loop_seqk_parallel_kernelI23Flash_bwd_kernel_traitsILi256ELi64ELi64ELi8ELi4ELi2ELi2ELb0ELb0EN7cutlass10bfloat16_tE19Flash_kernel_traitsILi256ELi64ELi64ELi8ES3_EELb1ELb1ELb0ELb0ELb0ELb1ELb0EEEvNS_16Flash_bwd_paramsE,"aw",@nobits
	.sectionflags	@""
	.align	16
	.zero		1024


//--------------------- .nv.shared._ZN5flash44flash_bwd_dq_dk_dv_loop_seqk_parallel_kernelI23Flash_bwd_kernel_traitsILi256ELi64ELi64ELi8ELi4ELi2ELi2ELb0ELb0EN7cutlass10bfloat16_tE19Flash_kernel_traitsILi256ELi64ELi64ELi8ES3_EELb0ELb1ELb0ELb0ELb0ELb1ELb1EEEvNS_16Flash_bwd_paramsE --------------------------
	.section	.nv.shared._ZN5flash44flash_bwd_dq_dk_dv_loop_seqk_parallel_kernelI23Flash_bwd_kernel_traitsILi256ELi64ELi64ELi8ELi4ELi2ELi2ELb0ELb0EN7cutlass10bfloat16_tE19Flash_kernel_traitsILi256ELi64ELi64ELi8ES3_EELb0ELb1ELb0ELb0ELb0ELb1ELb1EEEvNS_16Flash_bwd_paramsE,"aw",@nobits
	.sectionflags	@""
	.align	16
	.zero		1024


//--------------------- .nv.shared._ZN5flash44flash_bwd_dq_dk_dv_loop_seqk_parallel_kernelI23Flash_bwd_kernel_traitsILi256ELi64ELi64ELi8ELi4ELi2ELi2ELb0ELb0EN7cutlass10bfloat16_tE19Flash_kernel_traitsILi256ELi64ELi64ELi8ES3_EELb1ELb1ELb0ELb1ELb0ELb0ELb0EEEvNS_16Flash_bwd_paramsE --------------------------
	.section	.nv.shared._ZN5flash44flash_bwd_dq_dk_dv_loop_seqk_parallel_kernelI23Flash_bwd_kernel_traitsILi256ELi64ELi64ELi8ELi4ELi2ELi2ELb0ELb0EN7cutlass10bfloat16_tE19Flash_kernel_traitsILi256ELi64ELi64ELi8ES3_EELb1ELb1ELb0ELb1ELb0ELb0ELb0EEEvNS_16Flash_bwd_paramsE,"aw",@nobits
	.sectionflags	@""
	.align	16
	.zero		1024


//--------------------- .nv.shared._ZN5flash44flash_bwd_dq_dk_dv_loop_seqk_parallel_kernelI23Flash_bwd_kernel_traitsILi256ELi64ELi64ELi8ELi4ELi2ELi2ELb0ELb0EN7cutlass10bfloat16_tE19Flash_kernel_traitsILi256ELi64ELi64ELi8ES3_EELb0ELb1ELb0ELb1ELb0ELb0ELb1EEEvNS_16Flash_bwd_paramsE --------------------------
	.section	.nv.shared._ZN5flash44flash_bwd_dq_dk_dv_loop_seqk_parallel_kernelI23Flash_bwd_kernel_traitsILi256ELi64ELi64ELi8ELi4ELi2ELi2ELb0ELb0EN7cutlass10bfloat16_tE19Flash_kernel_traitsILi256ELi64ELi64ELi8ES3_EELb0ELb1ELb0ELb1ELb0ELb0ELb1EEEvNS_16Flash_bwd_paramsE,"aw",@nobits
	.sectionflags	@""
	.align	16
	.zero		1024


//--------------------- .nv.shared._ZN5flash25flash_bwd_dot_do_o_kernelILb0E23Flash_bwd_kernel_traitsILi256ELi64ELi64ELi8ELi4ELi2ELi2ELb0ELb0EN7cutlass10bfloat16_tE19Flash_kernel_traitsILi256ELi64ELi64ELi8ES3_EEEEvNS_16Flash_bwd_paramsE --------------------------
	.section	.nv.shared._ZN5flash25flash_bwd_dot_do_o_kernelILb0E23Flash_bwd_kernel_traitsILi256ELi64ELi64ELi8ELi4ELi2ELi2ELb0ELb0EN7cutlass10bfloat16_tE19Flash_kernel_traitsILi256ELi64ELi64ELi8ES3_EEEEvNS_16Flash_bwd_paramsE,"aw",@nobits
	.sectionflags	@""
	.align	16
	.zero		1024


//--------------------- .nv.shared._ZN5flash25flash_bwd_dot_do_o_kernelILb1E23Flash_bwd_kernel_traitsILi256ELi64ELi64ELi8ELi4ELi2ELi2ELb0ELb0EN7cutlass10bfloat16_tE19Flash_kernel_traitsILi256ELi64ELi64ELi8ES3_EEEEvNS_16Flash_bwd_paramsE --------------------------
	.section	.nv.shared._ZN5flash25flash_bwd_dot_do_o_kernelILb1E23Flash_bwd_kernel_traitsILi256ELi64ELi64ELi8ELi4ELi2ELi2ELb0ELb0EN7cutlass10bfloat16_tE19Flash_kernel_traitsILi256ELi64ELi64ELi8ES3_EEEEvNS_16Flash_bwd_paramsE,"aw",@nobits
	.sectionflags	@""
	.align	16
	.zero		1024


//--------------------- .nv.constant0._ZN5flash27flash_bwd_convert_dq_kernelI23Flash_bwd_kernel_traitsILi256ELi64ELi32ELi8ELi4ELi1ELi2ELb1ELb1EN7cutlass10bfloat16_tE19Flash_kernel_traitsILi256ELi64ELi32ELi8ES3_EEEEvNS_16Flash_bwd_paramsEi --------------------------
	.section	.nv.constant0._ZN5flash27flash_bwd_convert_dq_kernelI23Flash_bwd_kernel_traitsILi256ELi64ELi32ELi8ELi4ELi1ELi2ELb1ELb1EN7cutlass10bfloat16_tE19Flash_kernel_traitsILi256ELi64ELi32ELi8ES3_EEEEvNS_16Flash_bwd_paramsEi,"a",@progbits
	.sectionflags	@""
	.align	4
.nv.constant0._ZN5flash27flash_bwd_convert_dq_kernelI23Flash_bwd_kernel_traitsILi256ELi64ELi32ELi8ELi4ELi1ELi2ELb1ELb1EN7cutlass10bfloat16_tE19Flash_kernel_traitsILi256ELi64ELi32ELi8ES3_EEEEvNS_16Flash_bwd_paramsEi:
	.zero		1172


//--------------------- .nv.constant0._ZN5flash44flash_bwd_dq_dk_dv_loop_seqk_parallel_kernelI23Flash_bwd_kernel_traitsILi256ELi64ELi32ELi8ELi4ELi1ELi2ELb1ELb1EN7cutlass10bfloat16_tE19Flash_kernel_traitsILi256ELi64ELi32ELi8ES3_EELb0ELb1ELb0ELb0ELb0ELb0ELb0EEEvNS_16Flash_bwd_paramsE --------------------------
	.section	.nv.constant0._ZN5flash44flash_bwd_dq_dk_dv_loop_seqk_parallel_kernelI23Flash_bwd_kernel_traitsILi256ELi64ELi32ELi8ELi4ELi1ELi2ELb1ELb1EN7cutlass10bfloat16_tE19Flash_kernel_traitsILi256ELi64ELi32ELi8ES3_EELb0ELb1ELb0ELb0ELb0ELb0ELb0EEEvNS_16Flash_bwd_paramsE,"a",@progbits
	.sectionflags	@""
	.align	4
.nv.constant0._ZN5flash44flash_bwd_dq_dk_dv_loop_seqk_parallel_kernelI23Flash_bwd_kernel_traitsILi256ELi64ELi32ELi8ELi4ELi1ELi2ELb1ELb1EN7cutlass10bfloat16_tE19Flash_kernel_traitsILi256ELi64ELi32ELi8ES3_EELb0ELb1ELb0ELb0ELb0ELb0ELb0EEEvNS_16Flash_bwd_paramsE:
	.zero		1168


//--------------------- .nv.constant0._ZN5flash44flash_bwd_dq_dk_dv_loop_seqk_parallel_kernelI23Flash_bwd_kernel_traitsILi256ELi64ELi32ELi8ELi4ELi1ELi2ELb1ELb1EN7cutlass10bfloat16_tE19Flash_kernel_traitsILi256ELi64ELi32ELi8ES3_EELb0ELb1ELb0ELb0ELb0ELb0ELb1EEEvNS_16Flash_bwd_paramsE --------------------------
	.section	.nv.constant0._ZN5flash44flash_bwd_dq_dk_dv_loop_seqk_parallel_kernelI23Flash_bwd_kernel_traitsILi256ELi64ELi32ELi8ELi4ELi1ELi2ELb1ELb1EN7cutlass10bfloat16_tE19Flash_kernel_traitsILi256ELi64ELi32ELi8ES3_EELb0ELb1ELb0ELb0ELb0ELb0ELb1EEEvNS_16Flash_bwd_paramsE,"a",@progbits
	.sectionflags	@""
	.align	4
.nv.constant0._ZN5flash44flash_bwd_dq_dk_dv_loop_seqk_parallel_kernelI23Flash_bwd_kernel_traitsILi256ELi64ELi32ELi8ELi4ELi1ELi2ELb1ELb1EN7cutlass10bfloat16_tE19Flash_kernel_traitsILi256ELi64ELi32ELi8ES3_EELb0ELb1ELb0ELb0ELb0ELb0ELb1EEEvNS_16Flash_bwd_paramsE:
	.zero		1168


//--------------------- .nv.constant0._ZN5flash44flash_bwd_dq_dk_dv_loop_seqk_parallel_kernelI23Flash_bwd_kernel_traitsILi256ELi64ELi32ELi8ELi4ELi1ELi2ELb1ELb1EN7cutlass10bfloat16_tE19Flash_kernel_traitsILi256ELi64ELi32ELi8ES3_EELb0ELb1ELb0ELb0ELb0ELb1ELb0EEEvNS_16Flash_bwd_paramsE --------------------------
	.section	.nv.constant0._ZN5flash44flash_bwd_dq_dk_dv_loop_seqk_parallel_kernelI23Flash_bwd_kernel_traitsILi256ELi64ELi32ELi8ELi4ELi1ELi2ELb1ELb1EN7cutlass10bfloat16_tE19Flash_kernel_traitsILi256ELi64ELi32ELi8ES3_EELb0ELb1ELb0ELb0ELb0ELb1ELb0EEEvNS_16Flash_bwd_paramsE,"a",@progbits
	.sectionflags	@""
	.align	4
.nv.constant0._ZN5flash44flash_bwd_dq_dk_dv_loop_seqk_parallel_kernelI23Flash_bwd_kernel_traitsILi256ELi64ELi32ELi8ELi4ELi1ELi2ELb1ELb1EN7cutlass10bfloat16_tE19Flash_kernel_traitsILi256ELi64ELi32ELi8ES3_EELb0ELb1ELb0ELb0ELb0ELb1ELb0EEEvNS_16Flash_bwd_paramsE:
	.zero		1168


//--------------------- .nv.constant0._ZN5flash44flash_bwd_dq_dk_dv_loop_seqk_parallel_kernelI23Flash_bwd_kernel_traitsILi256ELi64ELi32ELi8ELi4ELi1ELi2ELb1ELb1EN7cutlass10bfloat16_tE19Flash_kernel_traitsILi256ELi64ELi32ELi8ES3_EELb0ELb1ELb0ELb0ELb0ELb1ELb1EEEvNS_16Flash_bwd_paramsE --------------------------
	.section	.nv.constant0._ZN5flash44flash_bwd_dq_dk_dv_loop_seqk_parallel_kernelI23Flash_bwd_kernel_traitsILi256ELi64ELi32ELi8ELi4ELi1ELi2ELb1ELb1EN7cutlass10bfloat16_tE19Flash_kernel_traitsILi256ELi64ELi32ELi8ES3_EELb0ELb1ELb0ELb0ELb0ELb1ELb1EEEvNS_16Flash_bwd_paramsE,"a",@progbits
	.sectionflags	@""
	.align	4
.nv.constant0._ZN5flash44flash_bwd_dq_dk_dv_loop_seqk_parallel_kernelI23Flash_bwd_kernel_traitsILi256ELi64ELi32ELi8ELi4ELi1ELi2ELb1ELb1EN7cutlass10bfloat16_tE19Flash_kernel_traitsILi256ELi64ELi32ELi8ES3_EELb0ELb1ELb0ELb0ELb0ELb1ELb1EEEvNS_16Flash_bwd_paramsE:
	.zero		1168


//--------------------- .nv.constant0._ZN5flash44flash_bwd_dq_dk_dv_loop_seqk_parallel_kernelI23Flash_bwd_kernel_traitsILi256ELi64ELi32ELi8ELi4ELi1ELi2ELb1ELb1EN7cutlass10bfloat16_tE19Flash_kernel_traitsILi256ELi64ELi32ELi8ES3_EELb0ELb1ELb0ELb1ELb0ELb0ELb0EEEvNS_16Flash_bwd_paramsE --------------------------
	.section	.nv.constant0._ZN5flash44flash_bwd_dq_dk_dv_loop_seqk_parallel_kernelI23Flash_bwd_kernel_traitsILi256ELi64ELi32ELi8ELi4ELi1ELi2ELb1ELb1EN7cutlass10bfloat16_tE19Flash_kernel_traitsILi256ELi64ELi32ELi8ES3_EELb0ELb1ELb0ELb1ELb0ELb0ELb0EEEvNS_16Flash_bwd_paramsE,"a",@progbits
	.sectionflags	@""
	.align	4
.nv.constant0._ZN5flash44flash_bwd_dq_dk_dv_loop_seqk_parallel_kernelI23Flash_bwd_kernel_traitsILi256ELi64ELi32ELi8ELi4ELi1ELi2ELb1ELb1EN7cutlass10bfloat16_tE19Flash_kernel_traitsILi256ELi64ELi32ELi8ES3_EELb0ELb1ELb0ELb1ELb0ELb0ELb0EEEvNS_16Flash_bwd_paramsE:
	.zero		1168


//--------------------- .nv.constant0._ZN5flash44flash_bwd_dq_dk_dv_loop_seqk_parallel_kernelI23Flash_bwd_kernel_traitsILi256ELi64ELi32ELi8ELi4ELi1ELi2ELb1ELb1EN7cutlass10bfloat16_tE19Flash_kernel_traitsILi256ELi64ELi32ELi8ES3_EELb0ELb1ELb0ELb1ELb0ELb0ELb1EEEvNS_16Flash_bwd_paramsE --------------------------
	.section	.nv.constant0._ZN5flash44flash_bwd_dq_dk_dv_loop_seqk_parallel_kernelI23Flash_bwd_kernel_traitsILi256ELi64ELi32ELi8ELi4ELi1ELi2ELb1ELb1EN7cutlass10bfloat16_tE19Flash_kernel_traitsILi256ELi64ELi32ELi8ES3_EELb0ELb1ELb0ELb1ELb0ELb0ELb1EEEvNS_16Flash_bwd_paramsE,"a",@progbits
	.sectionflags	@""
	.align	4
.nv.constant0._ZN5flash44flash_bwd_dq_dk_dv_loop_seqk_parallel_kernelI23Flash_bwd_kernel_traitsILi256ELi64ELi32ELi8ELi4ELi1ELi2ELb1ELb1EN7cutlass10bfloat16_tE19Flash_kernel_traitsILi256ELi64ELi32ELi8ES3_EELb0ELb1ELb0ELb1ELb0ELb0ELb1EEEvNS_16Flash_bwd_paramsE:
	.zero		1168


//--------------------- .nv.constant0._ZN5flash25flash_bwd_dot_do_o_kernelILb0E23Flash_bwd_kernel_traitsILi256ELi64ELi32ELi8ELi4ELi1ELi2ELb1ELb1EN7cutlass10bfloat16_tE19Flash_kernel_traitsILi256ELi64ELi32ELi8ES3_EEEEvNS_16Flash_bwd_paramsE --------------------------
	.section	.nv.constant0._ZN5flash25flash_bwd_dot_do_o_kernelILb0E23Flash_bwd_kernel_traitsILi256ELi64ELi32ELi8ELi4ELi1ELi2ELb1ELb1EN7cutlass10bfloat16_tE19Flash_kernel_traitsILi256ELi64ELi32ELi8ES3_EEEEvNS_16Flash_bwd_paramsE,"a",@progbits
	.sectionflags	@""
	.align	4
.nv.constant0._ZN5flash25flash_bwd_dot_do_o_kernelILb0E23Flash_bwd_kernel_traitsILi256ELi64ELi32ELi8ELi4ELi1ELi2ELb1ELb1EN7cutlass10bfloat16_tE19Flash_kernel_traitsILi256ELi64ELi32ELi8ES3_EEEEvNS_16Flash_bwd_paramsE:
	.zero		1168


//--------------------- .nv.constant0._ZN5flash25flash_bwd_dot_do_o_kernelILb1E23Flash_bwd_kernel_traitsILi256ELi64ELi32ELi8ELi4ELi1ELi2ELb1ELb1EN7cutlass10bfloat16_tE19Flash_kernel_traitsILi256ELi64ELi32ELi8ES3_EEEEvNS_16Flash_bwd_paramsE --------------------------
	.section	.nv.constant0._ZN5flash25flash_bwd_dot_do_o_kernelILb1E23Flash_bwd_kernel_traitsILi256ELi64ELi32ELi8ELi4ELi1ELi2ELb1ELb1EN7cutlass10bfloat16_tE19Flash_kernel_traitsILi256ELi64ELi32ELi8ES3_EEEEvNS_16Flash_bwd_paramsE,"a",@progbits
	.sectionflags	@""
	.align	4
.nv.constant0._ZN5flash25flash_bwd_dot_do_o_kernelILb1E23Flash_bwd_kernel_traitsILi256ELi64ELi32ELi8ELi4ELi1ELi2ELb1ELb1EN7cutlass10bfloat16_tE19Flash_kernel_traitsILi256ELi64ELi32ELi8ES3_EEEEvNS_16Flash_bwd_paramsE:
	.zero		1168


//--------------------- .nv.constant0._ZN5flash44flash_bwd_dq_dk_dv_loop_seqk_parallel_kernelI23Flash_bwd_kernel_traitsILi256ELi64ELi64ELi8ELi4ELi2ELi2ELb0ELb1EN7cutlass10bfloat16_tE19Flash_kernel_traitsILi256ELi64ELi64ELi8ES3_EELb0ELb1ELb0ELb0ELb0ELb0ELb0EEEvNS_16Flash_bwd_paramsE --------------------------
	.section	.nv.constant0._ZN5flash44flash_bwd_dq_dk_dv_loop_seqk_parallel_kernelI23Flash_bwd_kernel_traitsILi256ELi64ELi64ELi8ELi4ELi2ELi2ELb0ELb1EN7cutlass10bfloat16_tE19Flash_kernel_traitsILi256ELi64ELi64ELi8ES3_EELb0ELb1ELb0ELb0ELb0ELb0ELb0EEEvNS_16Flash_bwd_paramsE,"a",@progbits
	.sectionflags	@""
	.align	4
.nv.constant0._ZN5flash44flash_bwd_dq_dk_dv_loop_seqk_parallel_kernelI23Flash_bwd_kernel_traitsILi256ELi64ELi64ELi8ELi4ELi2ELi2ELb0ELb1EN7cutlass10bfloat16_tE19Flash_kernel_traitsILi256ELi64ELi64ELi8ES3_EELb0ELb1ELb0ELb0ELb0ELb0ELb0EEEvNS_16Flash_bwd_paramsE:
	.zero		1168


//--------------------- .nv.constant0._ZN5flash44flash_bwd_dq_dk_dv_loop_seqk_parallel_kernelI23Flash_bwd_kernel_traitsILi256ELi64ELi64ELi8ELi4ELi2ELi2ELb0ELb1EN7cutlass10bfloat16_tE19Flash_kernel_traitsILi256ELi64ELi64ELi8ES3_EELb0ELb1ELb0ELb0ELb0ELb1ELb0EEEvNS_16Flash_bwd_paramsE --------------------------
	.section	.nv.constant0._ZN5flash44flash_bwd_dq_dk_dv_loop_seqk_parallel_kernelI23Flash_bwd_kernel_traitsILi256ELi64ELi64ELi8ELi4ELi2ELi2ELb0ELb1EN7cutlass10bfloat16_tE19Flash_kernel_traitsILi256ELi64ELi64ELi8ES3_EELb0ELb1ELb0ELb0ELb0ELb1ELb0EEEvNS_16Flash_bwd_paramsE,"a",@progbits
	.sectionflags	@""
	.align	4
.nv.constant0._ZN5flash44flash_bwd_dq_dk_dv_loop_seqk_parallel_kernelI23Flash_bwd_kernel_traitsILi256ELi64ELi64ELi8ELi4ELi2ELi2ELb0ELb1EN7cutlass10bfloat16_tE19Flash_kernel_traitsILi256ELi64ELi64ELi8ES3_EELb0ELb1ELb0ELb0ELb0ELb1ELb0EEEvNS_16Flash_bwd_paramsE:
	.zero		1168


//--------------------- .nv.constant0._ZN5flash44flash_bwd_dq_dk_dv_loop_seqk_parallel_kernelI23Flash_bwd_kernel_traitsILi256ELi64ELi64ELi8ELi4ELi2ELi2ELb0ELb1EN7cutlass10bfloat16_tE19Flash_kernel_traitsILi256ELi64ELi64ELi8ES3_EELb0ELb1ELb0ELb1ELb0ELb0ELb0EEEvNS_16Flash_bwd_paramsE --------------------------
	.section	.nv.constant0._ZN5flash44flash_bwd_dq_dk_dv_loop_seqk_parallel_kernelI23Flash_bwd_kernel_traitsILi256ELi64ELi64ELi8ELi4ELi2ELi2ELb0ELb1EN7cutlass10bfloat16_tE19Flash_kernel_traitsILi256ELi64ELi64ELi8ES3_EELb0ELb1ELb0ELb1ELb0ELb0ELb0EEEvNS_16Flash_bwd_paramsE,"a",@progbits
	.sectionflags	@""
	.align	4
.nv.constant0._ZN5flash44flash_bwd_dq_dk_dv_loop_seqk_parallel_kernelI23Flash_bwd_kernel_traitsILi256ELi64ELi64ELi8ELi4ELi2ELi2ELb0ELb1EN7cutlass10bfloat16_tE19Flash_kernel_traitsILi256ELi64ELi64ELi8ES3_EELb0ELb1ELb0ELb1ELb0ELb0ELb0EEEvNS_16Flash_bwd_paramsE:
	.zero		1168


//--------------------- .nv.constant0._ZN5flash44flash_bwd_dq_dk_dv_loop_seqk_parallel_kernelI23Flash_bwd_kernel_traitsILi256ELi64ELi64ELi8ELi4ELi2ELi2ELb0ELb0EN7cutlass10bfloat16_tE19Flash_kernel_traitsILi256ELi64ELi64ELi8ES3_EELb0ELb1ELb0ELb0ELb0ELb0ELb0EEEvNS_16Flash_bwd_paramsE --------------------------
	.section	.nv.constant0._ZN5flash44flash_bwd_dq_dk_dv_loop_seqk_parallel_kernelI23Flash_bwd_kernel_traitsILi256ELi64ELi64ELi8ELi4ELi2ELi2ELb0ELb0EN7cutlass10bfloat16_tE19Flash_kernel_traitsILi256ELi64ELi64ELi8ES3_EELb0ELb1ELb0ELb0ELb0ELb0ELb0EEEvNS_16Flash_bwd_paramsE,"a",@progbits
	.sectionflags	@""
	.align	4
.nv.constant0._ZN5flash44flash_bwd_dq_dk_dv_loop_seqk_parallel_kernelI23Flash_bwd_kernel_traitsILi256ELi64ELi64ELi8ELi4ELi2ELi2ELb0ELb0EN7cutlass10bfloat16_tE19Flash_kernel_traitsILi256ELi64ELi64ELi8ES3_EELb0ELb1ELb0ELb0ELb0ELb0ELb0EEEvNS_16Flash_bwd_paramsE:
	.zero		1168


//--------------------- .nv.constant0._ZN5flash44flash_bwd_dq_dk_dv_loop_seqk_parallel_kernelI23Flash_bwd_kernel_traitsILi256ELi64ELi64ELi8ELi4ELi2ELi2ELb0ELb0EN7cutlass10bfloat16_tE19Flash_kernel_traitsILi256ELi64ELi64ELi8ES3_EELb0ELb1ELb0ELb0ELb0ELb1ELb0EEEvNS_16Flash_bwd_paramsE --------------------------
	.section	.nv.constant0._ZN5flash44flash_bwd_dq_dk_dv_loop_seqk_parallel_kernelI23Flash_bwd_kernel_traitsILi256ELi64ELi64ELi8ELi4ELi2ELi2ELb0ELb0EN7cutlass10bfloat16_tE19Flash_kernel_traitsILi256ELi64ELi64ELi8ES3_EELb0ELb1ELb0ELb0ELb0ELb1ELb0EEEvNS_16Flash_bwd_paramsE,"a",@progbits
	.sectionflags	@""
	.align	4
.nv.constant0._ZN5flash44flash_bwd_dq_dk_dv_loop_seqk_parallel_kernelI23Flash_bwd_kernel_traitsILi256ELi64ELi64ELi8ELi4ELi2ELi2ELb0ELb0EN7cutlass10bfloat16_tE19Flash_kernel_traitsILi256ELi64ELi64ELi8ES3_EELb0ELb1ELb0ELb0ELb0ELb1ELb0EEEvNS_16Flash_bwd_paramsE:
	.zero		1168


//--------------------- .nv.constant0._ZN5flash44flash_bwd_dq_dk_dv_loop_seqk_parallel_kernelI23Flash_bwd_kernel_traitsILi256ELi64ELi64ELi8ELi4ELi2ELi2ELb0ELb0EN7cutlass10bfloat16_tE19Flash_kernel_traitsILi256ELi64ELi64ELi8ES3_EELb0ELb1ELb0ELb1ELb0ELb0ELb0EEEvNS_16Flash_bwd_paramsE --------------------------
	.section	.nv.constant0._ZN5flash44flash_bwd_dq_dk_dv_loop_seqk_parallel_kernelI23Flash_bwd_kernel_traitsILi256ELi64ELi64ELi8ELi4ELi2ELi2ELb0ELb0EN7cutlass10bfloat16_tE19Flash_kernel_traitsILi256ELi64ELi64ELi8ES3_EELb0ELb1ELb0ELb1ELb0ELb0ELb0EEEvNS_16Flash_bwd_paramsE,"a",@progbits
	.sectionflags	@""
	.align	4
.nv.constant0._ZN5flash44flash_bwd_dq_dk_dv_loop_seqk_parallel_kernelI23Flash_bwd_kernel_traitsILi256ELi64ELi64ELi8ELi4ELi2ELi2ELb0ELb0EN7cutlass10bfloat16_tE19Flash_kernel_traitsILi256ELi64ELi64ELi8ES3_EELb0ELb1ELb0ELb1ELb0ELb0ELb0EEEvNS_16Flash_bwd_paramsE:
	.zero		1168


//--------------------- .nv.constant0._ZN5flash27flash_bwd_convert_dq_kernelI23Flash_bwd_kernel_traitsILi256ELi64ELi64ELi8ELi4ELi2ELi2ELb0ELb1EN7cutlass10bfloat16_tE19Flash_kernel_traitsILi256ELi64ELi64ELi8ES3_EEEEvNS_16Flash_bwd_paramsEi --------------------------
	.section	.nv.constant0._ZN5flash27flash_bwd_convert_dq_kernelI23Flash_bwd_kernel_traitsILi256ELi64ELi64ELi8ELi4ELi2ELi2ELb0ELb1EN7cutlass10bfloat16_tE19Flash_kernel_traitsILi256ELi64ELi64ELi8ES3_EEEEvNS_16Flash_bwd_paramsEi,"a",@progbits
	.sectionflags	@""
	.align	4
.nv.constant0._ZN5flash27flash_bwd_convert_dq_kernelI23Flash_bwd_kernel_traitsILi256ELi64ELi64ELi8ELi4ELi2ELi2ELb0ELb1EN7cutlass10bfloat16_tE19Flash_kernel_traitsILi256ELi64ELi64ELi8ES3_EEEEvNS_16Flash_bwd_paramsEi:
	.zero		1172


//--------------------- .nv.constant0._ZN5flash44flash_bwd_dq_dk_dv_loop_seqk_parallel_kernelI23Flash_bwd_kernel_traitsILi256ELi64ELi64ELi8ELi4ELi2ELi2ELb0ELb1EN7cutlass10bfloat16_tE19Flash_kernel_traitsILi256ELi64ELi64ELi8ES3_EELb1ELb1ELb0ELb0ELb0ELb0ELb0EEEvNS_16Flash_bwd_paramsE --------------------------
	.section	.nv.constant0._ZN5flash44flash_bwd_dq_dk_dv_loop_seqk_parallel_kernelI23Flash_bwd_kernel_traitsILi256ELi64ELi64ELi8ELi4ELi2ELi2ELb0ELb1EN7cutlass10bfloat16_tE19Flash_kernel_traitsILi256ELi64ELi64ELi8ES3_EELb1ELb1ELb0ELb0ELb0ELb0ELb0EEEvNS_16Flash_bwd_paramsE,"a",@progbits
	.sectionflags	@""
	.align	4
.nv.constant0._ZN5flash44flash_bwd_dq_dk_dv_loop_seqk_parallel_kernelI23Flash_bwd_kernel_traitsILi256ELi64ELi64ELi8ELi4ELi2ELi2ELb0ELb1EN7cutlass10bfloat16_tE19Flash_kernel_traitsILi256ELi64ELi64ELi8ES3_EELb1ELb1ELb0ELb0ELb0ELb0ELb0EEEvNS_16Flash_bwd_paramsE:
	.zero		1168


//--------------------- .nv.constant0._ZN5flash44flash_bwd_dq_dk_dv_loop_seqk_parallel_kernelI23Flash_bwd_kernel_traitsILi256ELi64ELi64ELi8ELi4ELi2ELi2ELb0ELb1EN7cutlass10bfloat16_tE19Flash_kernel_traitsILi256ELi64ELi64ELi8ES3_EELb0ELb1ELb0ELb0ELb0ELb0ELb1EEEvNS_16Flash_bwd_paramsE --------------------------
	.section	.nv.constant0._ZN5flash44flash_bwd_dq_dk_dv_loop_seqk_parallel_kernelI23Flash_bwd_kernel_traitsILi256ELi64ELi64ELi8ELi4ELi2ELi2ELb0ELb1EN7cutlass10bfloat16_tE19Flash_kernel_traitsILi256ELi64ELi64ELi8ES3_EELb0ELb1ELb0ELb0ELb0ELb0ELb1EEEvNS_16Flash_bwd_paramsE,"a",@progbits
	.sectionflags	@""
	.align	4
.nv.constant0._ZN5flash44flash_bwd_dq_dk_dv_loop_seqk_parallel_kernelI23Flash_bwd_kernel_traitsILi256ELi64ELi64ELi8ELi4ELi2ELi2ELb0ELb1EN7cutlass10bfloat16_tE19Flash_kernel_traitsILi256ELi64ELi64ELi8ES3_EELb0ELb1ELb0ELb0ELb0ELb0ELb1EEEvNS_16Flash_bwd_paramsE:
	.zero		1168


//--------------------- .nv.constant0._ZN5flash44flash_bwd_dq_dk_dv_loop_seqk_parallel_kernelI23Flash_bwd_kernel_traitsILi256ELi64ELi64ELi8ELi4ELi2ELi2ELb0ELb1EN7cutlass10bfloat16_tE19Flash_kernel_traitsILi256ELi64ELi64ELi8ES3_EELb1ELb1ELb0ELb0ELb0ELb1ELb0EEEvNS_16Flash_bwd_paramsE --------------------------
	.section	.nv.constant0._ZN5flash44flash_bwd_dq_dk_dv_loop_seqk_parallel_kernelI23Flash_bwd_kernel_traitsILi256ELi64ELi64ELi8ELi4ELi2ELi2ELb0ELb1EN7cutlass10bfloat16_tE19Flash_kernel_traitsILi256ELi64ELi64ELi8ES3_EELb1ELb1ELb0ELb0ELb0ELb1ELb0EEEvNS_16Flash_bwd_paramsE,"a",@progbits
	.sectionflags	@""
	.align	4
.nv.constant0._ZN5flash44flash_bwd_dq_dk_dv_loop_seqk_parallel_kernelI23Flash_bwd_kernel_traitsILi256ELi64ELi64ELi8ELi4ELi2ELi2ELb0ELb1EN7cutlass10bfloat16_tE19Flash_kernel_traitsILi256ELi64ELi64ELi8ES3_EELb1ELb1ELb0ELb0ELb0ELb1ELb0EEEvNS_16Flash_bwd_paramsE:
	.zero		1168


//--------------------- .nv.constant0._ZN5flash44flash_bwd_dq_dk_dv_loop_seqk_parallel_kernelI23Flash_bwd_kernel_traitsILi256ELi64ELi64ELi8ELi4ELi2ELi2ELb0ELb1EN7cutlass10bfloat16_tE19Flash_kernel_traitsILi256ELi64ELi64ELi8ES3_EELb0ELb1ELb0ELb0ELb0ELb1ELb1EEEvNS_16Flash_bwd_paramsE --------------------------
	.section	.nv.constant0._ZN5flash44flash_bwd_dq_dk_dv_loop_seqk_parallel_kernelI23Flash_bwd_kernel_traitsILi256ELi64ELi64ELi8ELi4ELi2ELi2ELb0ELb1EN7cutlass10bfloat16_tE19Flash_kernel_traitsILi256ELi64ELi64ELi8ES3_EELb0ELb1ELb0ELb0ELb0ELb1ELb1EEEvNS_16Flash_bwd_paramsE,"a",@progbits
	.sectionflags	@""
	.align	4
.nv.constant0._ZN5flash44flash_bwd_dq_dk_dv_loop_seqk_parallel_kernelI23Flash_bwd_kernel_traitsILi256ELi64ELi64ELi8ELi4ELi2ELi2ELb0ELb1EN7cutlass10bfloat16_tE19Flash_kernel_traitsILi256ELi64ELi64ELi8ES3_EELb0ELb1ELb0ELb0ELb0ELb1ELb1EEEvNS_16Flash_bwd_paramsE:
	.zero		1168


//--------------------- .nv.constant0._ZN5flash44flash_bwd_dq_dk_dv_loop_seqk_parallel_kernelI23Flash_bwd_kernel_traitsILi256ELi64ELi64ELi8ELi4ELi2ELi2ELb0ELb1EN7cutlass10bfloat16_tE19Flash_kernel_traitsILi256ELi64ELi64ELi8ES3_EELb1ELb1ELb0ELb1ELb0ELb0ELb0EEEvNS_16Flash_bwd_paramsE --------------------------
	.section	.nv.constant0._ZN5flash44flash_bwd_dq_dk_dv_loop_seqk_parallel_kernelI23Flash_bwd_kernel_traitsILi256ELi64ELi64ELi8ELi4ELi2ELi2ELb0ELb1EN7cutlass10bfloat16_tE19Flash_kernel_traitsILi256ELi64ELi64ELi8ES3_EELb1ELb1ELb0ELb1ELb0ELb0ELb0EEEvNS_16Flash_bwd_paramsE,"a",@progbits
	.sectionflags	@""
	.align	4
.nv.constant0._ZN5flash44flash_bwd_dq_dk_dv_loop_seqk_parallel_kernelI23Flash_bwd_kernel_traitsILi256ELi64ELi64ELi8ELi4ELi2ELi2ELb0ELb1EN7cutlass10bfloat16_tE19Flash_kernel_traitsILi256ELi64ELi64ELi8ES3_EELb1ELb1ELb0ELb1ELb0ELb0ELb0EEEvNS_16Flash_bwd_paramsE:
	.zero		1168


//--------------------- .nv.constant0._ZN5flash44flash_bwd_dq_dk_dv_loop_seqk_parallel_kernelI23Flash_bwd_kernel_traitsILi256ELi64ELi64ELi8ELi4ELi2ELi2ELb0ELb1EN7cutlass10bfloat16_tE19Flash_kernel_traitsILi256ELi64ELi64ELi8ES3_EELb0ELb1ELb0ELb1ELb0ELb0ELb1EEEvNS_16Flash_bwd_paramsE --------------------------
	.section	.nv.constant0._ZN5flash44flash_bwd_dq_dk_dv_loop_seqk_parallel_kernelI23Flash_bwd_kernel_traitsILi256ELi64ELi64ELi8ELi4ELi2ELi2ELb0ELb1EN7cutlass10bfloat16_tE19Flash_kernel_traitsILi256ELi64ELi64ELi8ES3_EELb0ELb1ELb0ELb1ELb0ELb0ELb1EEEvNS_16Flash_bwd_paramsE,"a",@progbits
	.sectionflags	@""
	.align	4
.nv.constant0._ZN5flash44flash_bwd_dq_dk_dv_loop_seqk_parallel_kernelI23Flash_bwd_kernel_traitsILi256ELi64ELi64ELi8ELi4ELi2ELi2ELb0ELb1EN7cutlass10bfloat16_tE19Flash_kernel_traitsILi256ELi64ELi64ELi8ES3_EELb0ELb1ELb0ELb1ELb0ELb0ELb1EEEvNS_16Flash_bwd_paramsE:
	.zero		1168


//--------------------- .nv.constant0._ZN5flash25flash_bwd_dot_do_o_kernelILb0E23Flash_bwd_kernel_traitsILi256ELi64ELi64ELi8ELi4ELi2ELi2ELb0ELb1EN7cutlass10bfloat16_tE19Flash_kernel_traitsILi256ELi64ELi64ELi8ES3_EEEEvNS_16Flash_bwd_paramsE --------------------------
	.section	.nv.constant0._ZN5flash25flash_bwd_dot_do_o_kernelILb0E23Flash_bwd_kernel_traitsILi256ELi64ELi64ELi8ELi4ELi2ELi2ELb0ELb1EN7cutlass10bfloat16_tE19Flash_kernel_traitsILi256ELi64ELi64ELi8ES3_EEEEvNS_16Flash_bwd_paramsE,"a",@progbits
	.sectionflags	@""
	.align	4
.nv.constant0._ZN5flash25flash_bwd_dot_do_o_kernelILb0E23Flash_bwd_kernel_traitsILi256ELi64ELi64ELi8ELi4ELi2ELi2ELb0ELb1EN7cutlass10bfloat16_tE19Flash_kernel_traitsILi256ELi64ELi64ELi8ES3_EEEEvNS_16Flash_bwd_paramsE:
	.zero		1168


//--------------------- .nv.constant0._ZN5flash25flash_bwd_dot_do_o_kernelILb1E23Flash_bwd_kernel_traitsILi256ELi64ELi64ELi8ELi4ELi2ELi2ELb0ELb1EN7cutlass10bfloat16_tE19Flash_kernel_traitsILi256ELi64ELi64ELi8ES3_EEEEvNS_16Flash_bwd_paramsE --------------------------
	.section	.nv.constant0._ZN5flash25flash_bwd_dot_do_o_kernelILb1E23Flash_bwd_kernel_traitsILi256ELi64ELi64ELi8ELi4ELi2ELi2ELb0ELb1EN7cutlass10bfloat16_tE19Flash_kernel_traitsILi256ELi64ELi64ELi8ES3_EEEEvNS_16Flash_bwd_paramsE,"a",@progbits
	.sectionflags	@""
	.align	4
.nv.constant0._ZN5flash25flash_bwd_dot_do_o_kernelILb1E23Flash_bwd_kernel_traitsILi256ELi64ELi64ELi8ELi4ELi2ELi2ELb0ELb1EN7cutlass10bfloat16_tE19Flash_kernel_traitsILi256ELi64ELi64ELi8ES3_EEEEvNS_16Flash_bwd_paramsE:
	.zero		1168


//--------------------- .nv.constant0._ZN5flash27flash_bwd_convert_dq_kernelI23Flash_bwd_kernel_traitsILi256ELi64ELi64ELi8ELi4ELi2ELi2ELb0ELb0EN7cutlass10bfloat16_tE19Flash_kernel_traitsILi256ELi64ELi64ELi8ES3_EEEEvNS_16Flash_bwd_paramsEi --------------------------
	.section	.nv.constant0._ZN5flash27flash_bwd_convert_dq_kernelI23Flash_bwd_kernel_traitsILi256ELi64ELi64ELi8ELi4ELi2ELi2ELb0ELb0EN7cutlass10bfloat16_tE19Flash_kernel_traitsILi256ELi64ELi64ELi8ES3_EEEEvNS_16Flash_bwd_paramsEi,"a",@progbits
	.sectionflags	@""
	.align	4
.nv.constant0._ZN5flash27flash_bwd_convert_dq_kernelI23Flash_bwd_kernel_traitsILi256ELi64ELi64ELi8ELi4ELi2ELi2ELb0ELb0EN7cutlass10bfloat16_tE19Flash_kernel_traitsILi256ELi64ELi64ELi8ES3_EEEEvNS_16Flash_bwd_paramsEi:
	.zero		1172


//--------------------- .nv.constant0._ZN5flash44flash_bwd_dq_dk_dv_loop_seqk_parallel_kernelI23Flash_bwd_kernel_traitsILi256ELi64ELi64ELi8ELi4ELi2ELi2ELb0ELb0EN7cutlass10bfloat16_tE19Flash_kernel_traitsILi256ELi64ELi64ELi8ES3_EELb1ELb1ELb0ELb0ELb0ELb0ELb0EEEvNS_16Flash_bwd_paramsE --------------------------
	.section	.nv.constant0._ZN5flash44flash_bwd_dq_dk_dv_loop_seqk_parallel_kernelI23Flash_bwd_kernel_traitsILi256ELi64ELi64ELi8ELi4ELi2ELi2ELb0ELb0EN7cutlass10bfloat16_tE19Flash_kernel_traitsILi256ELi64ELi64ELi8ES3_EELb1ELb1ELb0ELb0ELb0ELb0ELb0EEEvNS_16Flash_bwd_paramsE,"a",@progbits
	.sectionflags	@""
	.align	4
.nv.constant0._ZN5flash44flash_bwd_dq_dk_dv_loop_seqk_parallel_kernelI23Flash_bwd_kernel_traitsILi256ELi64ELi64ELi8ELi4ELi2ELi2ELb0ELb0EN7cutlass10bfloat16_tE19Flash_kernel_traitsILi256ELi64ELi64ELi8ES3_EELb1ELb1ELb0ELb0ELb0ELb0ELb0EEEvNS_16Flash_bwd_paramsE:
	.zero		1168


//--------------------- .nv.constant0._ZN5flash44flash_bwd_dq_dk_dv_loop_seqk_parallel_kernelI23Flash_bwd_kernel_traitsILi256ELi64ELi64ELi8ELi4ELi2ELi2ELb0ELb0EN7cutlass10bfloat16_tE19Flash_kernel_traitsILi256ELi64ELi64ELi8ES3_EELb0ELb1ELb0ELb0ELb0ELb0ELb1EEEvNS_16Flash_bwd_paramsE --------------------------
	.section	.nv.constant0._ZN5flash44flash_bwd_dq_dk_dv_loop_seqk_parallel_kernelI23Flash_bwd_kernel_traitsILi256ELi64ELi64ELi8ELi4ELi2ELi2ELb0ELb0EN7cutlass10bfloat16_tE19Flash_kernel_traitsILi256ELi64ELi64ELi8ES3_EELb0ELb1ELb0ELb0ELb0ELb0ELb1EEEvNS_16Flash_bwd_paramsE,"a",@progbits
	.sectionflags	@""
	.align	4
.nv.constant0._ZN5flash44flash_bwd_dq_dk_dv_loop_seqk_parallel_kernelI23Flash_bwd_kernel_traitsILi256ELi64ELi64ELi8ELi4ELi2ELi2ELb0ELb0EN7cutlass10bfloat16_tE19Flash_kernel_traitsILi256ELi64ELi64ELi8ES3_EELb0ELb1ELb0ELb0ELb0ELb0ELb1EEEvNS_16Flash_bwd_paramsE:
	.zero		1168


//--------------------- .nv.constant0._ZN5flash44flash_bwd_dq_dk_dv_loop_seqk_parallel_kernelI23Flash_bwd_kernel_traitsILi256ELi64ELi64ELi8ELi4ELi2ELi2ELb0ELb0EN7cutlass10bfloat16_tE19Flash_kernel_traitsILi256ELi64ELi64ELi8ES3_EELb1ELb1ELb0ELb0ELb0ELb1ELb0EEEvNS_16Flash_bwd_paramsE --------------------------
	.section	.nv.constant0._ZN5flash44flash_bwd_dq_dk_dv_loop_seqk_parallel_kernelI23Flash_bwd_kernel_traitsILi256ELi64ELi64ELi8ELi4ELi2ELi2ELb0ELb0EN7cutlass10bfloat16_tE19Flash_kernel_traitsILi256ELi64ELi64ELi8ES3_EELb1ELb1ELb0ELb0ELb0ELb1ELb0EEEvNS_16Flash_bwd_paramsE,"a",@progbits
	.sectionflags	@""
	.align	4
.nv.constant0._ZN5flash44flash_bwd_dq_dk_dv_loop_seqk_parallel_kernelI23Flash_bwd_kernel_traitsILi256ELi64ELi64ELi8ELi4ELi2ELi2ELb0ELb0EN7cutlass10bfloat16_tE19Flash_kernel_traitsILi256ELi64ELi64ELi8ES3_EELb1ELb1ELb0ELb0ELb0ELb1ELb0EEEvNS_16Flash_bwd_paramsE:
	.zero		1168


//--------------------- .nv.constant0._ZN5flash44flash_bwd_dq_dk_dv_loop_seqk_parallel_kernelI23Flash_bwd_kernel_traitsILi256ELi64ELi64ELi8ELi4ELi2ELi2ELb0ELb0EN7cutlass10bfloat16_tE19Flash_kernel_traitsILi256ELi64ELi64ELi8ES3_EELb0ELb1ELb0ELb0ELb0ELb1ELb1EEEvNS_16Flash_bwd_paramsE --------------------------
	.section	.nv.constant0._ZN5flash44flash_bwd_dq_dk_dv_loop_seqk_parallel_kernelI23Flash_bwd_kernel_traitsILi256ELi64ELi64ELi8ELi4ELi2ELi2ELb0ELb0EN7cutlass10bfloat16_tE19Flash_kernel_traitsILi256ELi64ELi64ELi8ES3_EELb0ELb1ELb0ELb0ELb0ELb1ELb1EEEvNS_16Flash_bwd_paramsE,"a",@progbits
	.sectionflags	@""
	.align	4
.nv.constant0._ZN5flash44flash_bwd_dq_dk_dv_loop_seqk_parallel_kernelI23Flash_bwd_kernel_traitsILi256ELi64ELi64ELi8ELi4ELi2ELi2ELb0ELb0EN7cutlass10bfloat16_tE19Flash_kernel_traitsILi256ELi64ELi64ELi8ES3_EELb0ELb1ELb0ELb0ELb0ELb1ELb1EEEvNS_16Flash_bwd_paramsE:
	.zero		1168


//--------------------- .nv.constant0._ZN5flash44flash_bwd_dq_dk_dv_loop_seqk_parallel_kernelI23Flash_bwd_kernel_traitsILi256ELi64ELi64ELi8ELi4ELi2ELi2ELb0ELb0EN7cutlass10bfloat16_tE19Flash_kernel_traitsILi256ELi64ELi64ELi8ES3_EELb1ELb1ELb0ELb1ELb0ELb0ELb0EEEvNS_16Flash_bwd_paramsE --------------------------
	.section	.nv.constant0._ZN5flash44flash_bwd_dq_dk_dv_loop_seqk_parallel_kernelI23Flash_bwd_kernel_traitsILi256ELi64ELi64ELi8ELi4ELi2ELi2ELb0ELb0EN7cutlass10bfloat16_tE19Flash_kernel_traitsILi256ELi64ELi64ELi8ES3_EELb1ELb1ELb0ELb1ELb0ELb0ELb0EEEvNS_16Flash_bwd_paramsE,"a",@progbits
	.sectionflags	@""
	.align	4
.nv.constant0._ZN5flash44flash_bwd_dq_dk_dv_loop_seqk_parallel_kernelI23Flash_bwd_kernel_traitsILi256ELi64ELi64ELi8ELi4ELi2ELi2ELb0ELb0EN7cutlass10bfloat16_tE19Flash_kernel_traitsILi256ELi64ELi64ELi8ES3_EELb1ELb1ELb0ELb1ELb0ELb0ELb0EEEvNS_16Flash_bwd_paramsE:
	.zero		1168


//--------------------- .nv.constant0._ZN5flash44flash_bwd_dq_dk_dv_loop_seqk_parallel_kernelI23Flash_bwd_kernel_traitsILi256ELi64ELi64ELi8ELi4ELi2ELi2ELb0ELb0EN7cutlass10bfloat16_tE19Flash_kernel_traitsILi256ELi64ELi64ELi8ES3_EELb0ELb1ELb0ELb1ELb0ELb0ELb1EEEvNS_16Flash_bwd_paramsE --------------------------
	.section	.nv.constant0._ZN5flash44flash_bwd_dq_dk_dv_loop_seqk_parallel_kernelI23Flash_bwd_kernel_traitsILi256ELi64ELi64ELi8ELi4ELi2ELi2ELb0ELb0EN7cutlass10bfloat16_tE19Flash_kernel_traitsILi256ELi64ELi64ELi8ES3_EELb0ELb1ELb0ELb1ELb0ELb0ELb1EEEvNS_16Flash_bwd_paramsE,"a",@progbits
	.sectionflags	@""
	.align	4
.nv.constant0._ZN5flash44flash_bwd_dq_dk_dv_loop_seqk_parallel_kernelI23Flash_bwd_kernel_traitsILi256ELi64ELi64ELi8ELi4ELi2ELi2ELb0ELb0EN7cutlass10bfloat16_tE19Flash_kernel_traitsILi256ELi64ELi64ELi8ES3_EELb0ELb1ELb0ELb1ELb0ELb0ELb1EEEvNS_16Flash_bwd_paramsE:
	.zero		1168


//--------------------- .nv.constant0._ZN5flash25flash_bwd_dot_do_o_kernelILb0E23Flash_bwd_kernel_traitsILi256ELi64ELi64ELi8ELi4ELi2ELi2ELb0ELb0EN7cutlass10bfloat16_tE19Flash_kernel_traitsILi256ELi64ELi64ELi8ES3_EEEEvNS_16Flash_bwd_paramsE --------------------------
	.section	.nv.constant0._ZN5flash25flash_bwd_dot_do_o_kernelILb0E23Flash_bwd_kernel_traitsILi256ELi64ELi64ELi8ELi4ELi2ELi2ELb0ELb0EN7cutlass10bfloat16_tE19Flash_kernel_traitsILi256ELi64ELi64ELi8ES3_EEEEvNS_16Flash_bwd_paramsE,"a",@progbits
	.sectionflags	@""
	.align	4
.nv.constant0._ZN5flash25flash_bwd_dot_do_o_kernelILb0E23Flash_bwd_kernel_traitsILi256ELi64ELi64ELi8ELi4ELi2ELi2ELb0ELb0EN7cutlass10bfloat16_tE19Flash_kernel_traitsILi256ELi64ELi64ELi8ES3_EEEEvNS_16Flash_bwd_paramsE:
	.zero		1168


//--------------------- .nv.constant0._ZN5flash25flash_bwd_dot_do_o_kernelILb1E23Flash_bwd_kernel_traitsILi256ELi64ELi64ELi8ELi4ELi2ELi2ELb0ELb0EN7cutlass10bfloat16_tE19Flash_kernel_traitsILi256ELi64ELi64ELi8ES3_EEEEvNS_16Flash_bwd_paramsE --------------------------
	.section	.nv.constant0._ZN5flash25flash_bwd_dot_do_o_kernelILb1E23Flash_bwd_kernel_traitsILi256ELi64ELi64ELi8ELi4ELi2ELi2ELb0ELb0EN7cutlass10bfloat16_tE19Flash_kernel_traitsILi256ELi64ELi64ELi8ES3_EEEEvNS_16Flash_bwd_paramsE,"a",@progbits
	.sectionflags	@""
	.align	4
.nv.constant0._ZN5flash25flash_bwd_dot_do_o_kernelILb1E23Flash_bwd_kernel_traitsILi256ELi64ELi64ELi8ELi4ELi2ELi2ELb0ELb0EN7cutlass10bfloat16_tE19Flash_kernel_traitsILi256ELi64ELi64ELi8ES3_EEEEvNS_16Flash_bwd_paramsE:
	.zero		1168


//--------------------- SYMBOLS --------------------------

	.type		.nv.reservedSmem.offset0,@object
	.size		.nv.reservedSmem.offset0,0x4
